//
// Generated by NVIDIA NVVM Compiler
//
// Compiler Build ID: CL-36424714
// Cuda compilation tools, release 13.0, V13.0.88
// Based on NVVM 20.0.0
//

.version 9.0
.target sm_100
.address_size 64

	// .globl	_Z4addaiPdS_S_i
.extern .shared .align 16 .b8 localBlockCenters[];

.visible .entry _Z4addaiPdS_S_i(
	.param .u32 _Z4addaiPdS_S_i_param_0,
	.param .u64 .ptr .align 1 _Z4addaiPdS_S_i_param_1,
	.param .u64 .ptr .align 1 _Z4addaiPdS_S_i_param_2,
	.param .u64 .ptr .align 1 _Z4addaiPdS_S_i_param_3,
	.param .u32 _Z4addaiPdS_S_i_param_4
)
{
	.reg .pred 	%p<2>;
	.reg .b32 	%r<8>;
	.reg .b64 	%rd<11>;
	.reg .b64 	%fd<4>;

	ld.param.u32 	%r2, [_Z4addaiPdS_S_i_param_0];
	ld.param.u64 	%rd1, [_Z4addaiPdS_S_i_param_1];
	ld.param.u64 	%rd2, [_Z4addaiPdS_S_i_param_2];
	ld.param.u64 	%rd3, [_Z4addaiPdS_S_i_param_3];
	ld.param.u32 	%r3, [_Z4addaiPdS_S_i_param_4];
	mov.u32 	%r4, %ntid.x;
	mov.u32 	%r5, %ctaid.x;
	mov.u32 	%r6, %tid.x;
	mad.lo.s32 	%r7, %r4, %r5, %r6;
	add.s32 	%r1, %r7, %r3;
	setp.ge.s32 	%p1, %r1, %r2;
	@%p1 bra 	$L__BB0_2;
	cvta.to.global.u64 	%rd4, %rd1;
	cvta.to.global.u64 	%rd5, %rd2;
	cvta.to.global.u64 	%rd6, %rd3;
	mul.wide.s32 	%rd7, %r1, 8;
	add.s64 	%rd8, %rd4, %rd7;
	ld.global.f64 	%fd1, [%rd8];
	add.s64 	%rd9, %rd5, %rd7;
	ld.global.f64 	%fd2, [%rd9];
	add.f64 	%fd3, %fd1, %fd2;
	add.s64 	%rd10, %rd6, %rd7;
	st.global.f64 	[%rd10], %fd3;
$L__BB0_2:
	ret;

}
	// .globl	_Z2mmiPdi
.visible .entry _Z2mmiPdi(
	.param .u32 _Z2mmiPdi_param_0,
	.param .u64 .ptr .align 1 _Z2mmiPdi_param_1,
	.param .u32 _Z2mmiPdi_param_2
)
{
	.reg .pred 	%p<2>;
	.reg .b32 	%r<8>;
	.reg .b64 	%rd<5>;
	.reg .b64 	%fd<3>;

	ld.param.u32 	%r2, [_Z2mmiPdi_param_0];
	ld.param.u64 	%rd1, [_Z2mmiPdi_param_1];
	ld.param.u32 	%r3, [_Z2mmiPdi_param_2];
	mov.u32 	%r4, %ntid.x;
	mov.u32 	%r5, %ctaid.x;
	mov.u32 	%r6, %tid.x;
	mad.lo.s32 	%r7, %r4, %r5, %r6;
	add.s32 	%r1, %r7, %r3;
	setp.ge.s32 	%p1, %r1, %r2;
	@%p1 bra 	$L__BB1_2;
	cvta.to.global.u64 	%rd2, %rd1;
	mul.wide.s32 	%rd3, %r1, 8;
	add.s64 	%rd4, %rd2, %rd3;
	ld.global.f64 	%fd1, [%rd4];
	mul.f64 	%fd2, %fd1, 0d3FE0000000000000;
	st.global.f64 	[%rd4], %fd2;
$L__BB1_2:
	ret;

}
	// .globl	_Z15updatebelongingiPdiiS_PiiPbS0_S_S1_
.visible .entry _Z15updatebelongingiPdiiS_PiiPbS0_S_S1_(
	.param .u32 _Z15updatebelongingiPdiiS_PiiPbS0_S_S1__param_0,
	.param .u64 .ptr .align 1 _Z15updatebelongingiPdiiS_PiiPbS0_S_S1__param_1,
	.param .u32 _Z15updatebelongingiPdiiS_PiiPbS0_S_S1__param_2,
	.param .u32 _Z15updatebelongingiPdiiS_PiiPbS0_S_S1__param_3,
	.param .u64 .ptr .align 1 _Z15updatebelongingiPdiiS_PiiPbS0_S_S1__param_4,
	.param .u64 .ptr .align 1 _Z15updatebelongingiPdiiS_PiiPbS0_S_S1__param_5,
	.param .u32 _Z15updatebelongingiPdiiS_PiiPbS0_S_S1__param_6,
	.param .u64 .ptr .align 1 _Z15updatebelongingiPdiiS_PiiPbS0_S_S1__param_7,
	.param .u64 .ptr .align 1 _Z15updatebelongingiPdiiS_PiiPbS0_S_S1__param_8,
	.param .u64 .ptr .align 1 _Z15updatebelongingiPdiiS_PiiPbS0_S_S1__param_9,
	.param .u64 .ptr .align 1 _Z15updatebelongingiPdiiS_PiiPbS0_S_S1__param_10
)
{
	.reg .pred 	%p<50>;
	.reg .b16 	%rs<9>;
	.reg .b32 	%r<165>;
	.reg .b64 	%rd<85>;
	.reg .b64 	%fd<272>;

	ld.param.u32 	%r83, [_Z15updatebelongingiPdiiS_PiiPbS0_S_S1__param_0];
	ld.param.u64 	%rd14, [_Z15updatebelongingiPdiiS_PiiPbS0_S_S1__param_1];
	ld.param.u32 	%r84, [_Z15updatebelongingiPdiiS_PiiPbS0_S_S1__param_2];
	ld.param.u32 	%r81, [_Z15updatebelongingiPdiiS_PiiPbS0_S_S1__param_3];
	ld.param.u64 	%rd15, [_Z15updatebelongingiPdiiS_PiiPbS0_S_S1__param_4];
	ld.param.u32 	%r82, [_Z15updatebelongingiPdiiS_PiiPbS0_S_S1__param_6];
	ld.param.u64 	%rd16, [_Z15updatebelongingiPdiiS_PiiPbS0_S_S1__param_7];
	ld.param.u64 	%rd12, [_Z15updatebelongingiPdiiS_PiiPbS0_S_S1__param_8];
	ld.param.u64 	%rd17, [_Z15updatebelongingiPdiiS_PiiPbS0_S_S1__param_9];
	cvta.to.global.u64 	%rd1, %rd15;
	cvta.to.global.u64 	%rd2, %rd17;
	cvta.to.global.u64 	%rd3, %rd14;
	cvta.to.global.u64 	%rd4, %rd16;
	mov.u32 	%r85, %ntid.x;
	mov.u32 	%r86, %ctaid.x;
	mov.u32 	%r87, %tid.x;
	mad.lo.s32 	%r1, %r85, %r86, %r87;
	add.s32 	%r2, %r1, %r83;
	setp.ge.s32 	%p1, %r2, %r84;
	@%p1 bra 	$L__BB2_54;
	setp.lt.s32 	%p2, %r82, 1;
	mov.b32 	%r155, 0;
	@%p2 bra 	$L__BB2_5;
	mov.b32 	%r134, 0;
$L__BB2_3:
	cvt.u64.u32 	%rd18, %r134;
	add.s64 	%rd19, %rd4, %rd18;
	ld.global.u8 	%rs1, [%rd19];
	setp.ne.s16 	%p3, %rs1, 0;
	mov.u32 	%r155, %r134;
	@%p3 bra 	$L__BB2_5;
	add.s32 	%r134, %r134, 1;
	setp.ne.s32 	%p4, %r134, %r82;
	mov.u32 	%r155, %r82;
	@%p4 bra 	$L__BB2_3;
$L__BB2_5:
	setp.lt.s32 	%p5, %r81, 1;
	mov.f64 	%fd257, 0d0000000000000000;
	@%p5 bra 	$L__BB2_17;
	mul.lo.s32 	%r6, %r81, %r2;
	mul.lo.s32 	%r7, %r155, %r81;
	and.b32  	%r8, %r81, 7;
	setp.lt.u32 	%p6, %r81, 8;
	mov.f64 	%fd257, 0d0000000000000000;
	mov.b32 	%r136, 0;
	@%p6 bra 	$L__BB2_9;
	and.b32  	%r136, %r81, 2147483640;
	mov.f64 	%fd257, 0d0000000000000000;
	mov.b32 	%r152, 0;
$L__BB2_8:
	.pragma "nounroll";
	add.s32 	%r92, %r152, %r6;
	mul.wide.s32 	%rd20, %r92, 8;
	add.s64 	%rd21, %rd3, %rd20;
	ld.global.f64 	%fd37, [%rd21];
	add.s32 	%r93, %r152, %r7;
	mul.wide.u32 	%rd22, %r93, 8;
	add.s64 	%rd23, %rd1, %rd22;
	ld.global.f64 	%fd38, [%rd23];
	sub.f64 	%fd39, %fd37, %fd38;
	fma.rn.f64 	%fd40, %fd39, %fd39, %fd257;
	ld.global.f64 	%fd41, [%rd21+8];
	ld.global.f64 	%fd42, [%rd23+8];
	sub.f64 	%fd43, %fd41, %fd42;
	fma.rn.f64 	%fd44, %fd43, %fd43, %fd40;
	ld.global.f64 	%fd45, [%rd21+16];
	ld.global.f64 	%fd46, [%rd23+16];
	sub.f64 	%fd47, %fd45, %fd46;
	fma.rn.f64 	%fd48, %fd47, %fd47, %fd44;
	ld.global.f64 	%fd49, [%rd21+24];
	ld.global.f64 	%fd50, [%rd23+24];
	sub.f64 	%fd51, %fd49, %fd50;
	fma.rn.f64 	%fd52, %fd51, %fd51, %fd48;
	ld.global.f64 	%fd53, [%rd21+32];
	ld.global.f64 	%fd54, [%rd23+32];
	sub.f64 	%fd55, %fd53, %fd54;
	fma.rn.f64 	%fd56, %fd55, %fd55, %fd52;
	ld.global.f64 	%fd57, [%rd21+40];
	ld.global.f64 	%fd58, [%rd23+40];
	sub.f64 	%fd59, %fd57, %fd58;
	fma.rn.f64 	%fd60, %fd59, %fd59, %fd56;
	ld.global.f64 	%fd61, [%rd21+48];
	ld.global.f64 	%fd62, [%rd23+48];
	sub.f64 	%fd63, %fd61, %fd62;
	fma.rn.f64 	%fd64, %fd63, %fd63, %fd60;
	ld.global.f64 	%fd65, [%rd21+56];
	ld.global.f64 	%fd66, [%rd23+56];
	sub.f64 	%fd67, %fd65, %fd66;
	fma.rn.f64 	%fd257, %fd67, %fd67, %fd64;
	add.s32 	%r152, %r152, 8;
	setp.eq.s32 	%p7, %r152, %r136;
	@%p7 bra 	$L__BB2_9;
	bra.uni 	$L__BB2_8;
$L__BB2_9:
	setp.eq.s32 	%p8, %r8, 0;
	@%p8 bra 	$L__BB2_17;
	and.b32  	%r11, %r81, 3;
	setp.lt.u32 	%p9, %r8, 4;
	@%p9 bra 	$L__BB2_12;
	add.s32 	%r94, %r136, %r6;
	mul.wide.s32 	%rd24, %r94, 8;
	add.s64 	%rd25, %rd3, %rd24;
	ld.global.f64 	%fd69, [%rd25];
	add.s32 	%r95, %r136, %r7;
	mul.wide.s32 	%rd26, %r95, 8;
	add.s64 	%rd27, %rd1, %rd26;
	ld.global.f64 	%fd70, [%rd27];
	sub.f64 	%fd71, %fd69, %fd70;
	fma.rn.f64 	%fd72, %fd71, %fd71, %fd257;
	ld.global.f64 	%fd73, [%rd25+8];
	ld.global.f64 	%fd74, [%rd27+8];
	sub.f64 	%fd75, %fd73, %fd74;
	fma.rn.f64 	%fd76, %fd75, %fd75, %fd72;
	ld.global.f64 	%fd77, [%rd25+16];
	ld.global.f64 	%fd78, [%rd27+16];
	sub.f64 	%fd79, %fd77, %fd78;
	fma.rn.f64 	%fd80, %fd79, %fd79, %fd76;
	ld.global.f64 	%fd81, [%rd25+24];
	ld.global.f64 	%fd82, [%rd27+24];
	sub.f64 	%fd83, %fd81, %fd82;
	fma.rn.f64 	%fd257, %fd83, %fd83, %fd80;
	add.s32 	%r136, %r136, 4;
$L__BB2_12:
	setp.eq.s32 	%p10, %r11, 0;
	@%p10 bra 	$L__BB2_17;
	setp.eq.s32 	%p11, %r11, 1;
	@%p11 bra 	$L__BB2_15;
	add.s32 	%r96, %r136, %r6;
	mul.wide.s32 	%rd28, %r96, 8;
	add.s64 	%rd29, %rd3, %rd28;
	ld.global.f64 	%fd85, [%rd29];
	add.s32 	%r97, %r136, %r7;
	mul.wide.s32 	%rd30, %r97, 8;
	add.s64 	%rd31, %rd1, %rd30;
	ld.global.f64 	%fd86, [%rd31];
	sub.f64 	%fd87, %fd85, %fd86;
	fma.rn.f64 	%fd88, %fd87, %fd87, %fd257;
	ld.global.f64 	%fd89, [%rd29+8];
	ld.global.f64 	%fd90, [%rd31+8];
	sub.f64 	%fd91, %fd89, %fd90;
	fma.rn.f64 	%fd257, %fd91, %fd91, %fd88;
	add.s32 	%r136, %r136, 2;
$L__BB2_15:
	and.b32  	%r98, %r81, 1;
	setp.eq.b32 	%p12, %r98, 1;
	not.pred 	%p13, %p12;
	@%p13 bra 	$L__BB2_17;
	add.s32 	%r99, %r136, %r6;
	mul.wide.s32 	%rd32, %r99, 8;
	add.s64 	%rd33, %rd3, %rd32;
	ld.global.f64 	%fd92, [%rd33];
	add.s32 	%r100, %r136, %r7;
	mul.wide.s32 	%rd34, %r100, 8;
	add.s64 	%rd35, %rd1, %rd34;
	ld.global.f64 	%fd93, [%rd35];
	sub.f64 	%fd94, %fd92, %fd93;
	fma.rn.f64 	%fd257, %fd94, %fd94, %fd257;
$L__BB2_17:
	add.s32 	%r153, %r155, 1;
	setp.ge.s32 	%p14, %r153, %r82;
	@%p14 bra 	$L__BB2_39;
	setp.lt.s32 	%p15, %r81, 1;
	mul.lo.s32 	%r17, %r81, %r2;
	@%p15 bra 	$L__BB2_34;
	and.b32  	%r18, %r81, 7;
	and.b32  	%r19, %r81, 3;
	and.b32  	%r20, %r81, 2147483640;
	and.b32  	%r21, %r81, 1;
	neg.s32 	%r22, %r20;
$L__BB2_20:
	cvt.u64.u32 	%rd40, %r153;
	add.s64 	%rd41, %rd4, %rd40;
	ld.global.u8 	%rs7, [%rd41];
	setp.eq.s16 	%p30, %rs7, 0;
	@%p30 bra 	$L__BB2_21;
	bra.uni 	$L__BB2_22;
$L__BB2_21:
	add.s32 	%r153, %r153, 1;
	setp.eq.s32 	%p39, %r153, %r82;
	@%p39 bra 	$L__BB2_39;
	bra.uni 	$L__BB2_20;
$L__BB2_22:
	setp.lt.u32 	%p31, %r81, 8;
	mul.lo.s32 	%r31, %r153, %r81;
	mov.f64 	%fd267, 0d0000000000000000;
	mov.b32 	%r145, 0;
	@%p31 bra 	$L__BB2_25;
	mul.wide.u32 	%rd42, %r31, 8;
	add.s64 	%rd43, %rd1, %rd42;
	add.s64 	%rd84, %rd43, 32;
	mov.f64 	%fd267, 0d0000000000000000;
	mov.u32 	%r141, %r17;
	mov.u32 	%r142, %r22;
$L__BB2_24:
	.pragma "nounroll";
	mul.wide.s32 	%rd44, %r141, 8;
	add.s64 	%rd45, %rd3, %rd44;
	ld.global.f64 	%fd106, [%rd45];
	ld.global.f64 	%fd107, [%rd84+-32];
	sub.f64 	%fd108, %fd106, %fd107;
	fma.rn.f64 	%fd109, %fd108, %fd108, %fd267;
	ld.global.f64 	%fd110, [%rd45+8];
	ld.global.f64 	%fd111, [%rd84+-24];
	sub.f64 	%fd112, %fd110, %fd111;
	fma.rn.f64 	%fd113, %fd112, %fd112, %fd109;
	ld.global.f64 	%fd114, [%rd45+16];
	ld.global.f64 	%fd115, [%rd84+-16];
	sub.f64 	%fd116, %fd114, %fd115;
	fma.rn.f64 	%fd117, %fd116, %fd116, %fd113;
	ld.global.f64 	%fd118, [%rd45+24];
	ld.global.f64 	%fd119, [%rd84+-8];
	sub.f64 	%fd120, %fd118, %fd119;
	fma.rn.f64 	%fd121, %fd120, %fd120, %fd117;
	ld.global.f64 	%fd122, [%rd45+32];
	ld.global.f64 	%fd123, [%rd84];
	sub.f64 	%fd124, %fd122, %fd123;
	fma.rn.f64 	%fd125, %fd124, %fd124, %fd121;
	ld.global.f64 	%fd126, [%rd45+40];
	ld.global.f64 	%fd127, [%rd84+8];
	sub.f64 	%fd128, %fd126, %fd127;
	fma.rn.f64 	%fd129, %fd128, %fd128, %fd125;
	ld.global.f64 	%fd130, [%rd45+48];
	ld.global.f64 	%fd131, [%rd84+16];
	sub.f64 	%fd132, %fd130, %fd131;
	fma.rn.f64 	%fd133, %fd132, %fd132, %fd129;
	ld.global.f64 	%fd134, [%rd45+56];
	ld.global.f64 	%fd135, [%rd84+24];
	sub.f64 	%fd136, %fd134, %fd135;
	fma.rn.f64 	%fd267, %fd136, %fd136, %fd133;
	add.s32 	%r142, %r142, 8;
	add.s32 	%r141, %r141, 8;
	add.s64 	%rd84, %rd84, 64;
	setp.eq.s32 	%p32, %r142, 0;
	mov.u32 	%r145, %r20;
	@%p32 bra 	$L__BB2_25;
	bra.uni 	$L__BB2_24;
$L__BB2_25:
	setp.eq.s32 	%p33, %r18, 0;
	@%p33 bra 	$L__BB2_33;
	add.s32 	%r119, %r18, -1;
	setp.lt.u32 	%p34, %r119, 3;
	@%p34 bra 	$L__BB2_28;
	add.s32 	%r120, %r145, %r17;
	mul.wide.s32 	%rd46, %r120, 8;
	add.s64 	%rd47, %rd3, %rd46;
	ld.global.f64 	%fd138, [%rd47];
	add.s32 	%r121, %r145, %r31;
	mul.wide.s32 	%rd48, %r121, 8;
	add.s64 	%rd49, %rd1, %rd48;
	ld.global.f64 	%fd139, [%rd49];
	sub.f64 	%fd140, %fd138, %fd139;
	fma.rn.f64 	%fd141, %fd140, %fd140, %fd267;
	ld.global.f64 	%fd142, [%rd47+8];
	ld.global.f64 	%fd143, [%rd49+8];
	sub.f64 	%fd144, %fd142, %fd143;
	fma.rn.f64 	%fd145, %fd144, %fd144, %fd141;
	ld.global.f64 	%fd146, [%rd47+16];
	ld.global.f64 	%fd147, [%rd49+16];
	sub.f64 	%fd148, %fd146, %fd147;
	fma.rn.f64 	%fd149, %fd148, %fd148, %fd145;
	ld.global.f64 	%fd150, [%rd47+24];
	ld.global.f64 	%fd151, [%rd49+24];
	sub.f64 	%fd152, %fd150, %fd151;
	fma.rn.f64 	%fd267, %fd152, %fd152, %fd149;
	add.s32 	%r145, %r145, 4;
$L__BB2_28:
	setp.eq.s32 	%p35, %r19, 0;
	@%p35 bra 	$L__BB2_33;
	setp.eq.s32 	%p36, %r19, 1;
	@%p36 bra 	$L__BB2_31;
	add.s32 	%r122, %r145, %r17;
	mul.wide.s32 	%rd50, %r122, 8;
	add.s64 	%rd51, %rd3, %rd50;
	ld.global.f64 	%fd154, [%rd51];
	add.s32 	%r123, %r145, %r31;
	mul.wide.s32 	%rd52, %r123, 8;
	add.s64 	%rd53, %rd1, %rd52;
	ld.global.f64 	%fd155, [%rd53];
	sub.f64 	%fd156, %fd154, %fd155;
	fma.rn.f64 	%fd157, %fd156, %fd156, %fd267;
	ld.global.f64 	%fd158, [%rd51+8];
	ld.global.f64 	%fd159, [%rd53+8];
	sub.f64 	%fd160, %fd158, %fd159;
	fma.rn.f64 	%fd267, %fd160, %fd160, %fd157;
	add.s32 	%r145, %r145, 2;
$L__BB2_31:
	setp.eq.s32 	%p37, %r21, 0;
	@%p37 bra 	$L__BB2_33;
	add.s32 	%r124, %r145, %r17;
	mul.wide.s32 	%rd54, %r124, 8;
	add.s64 	%rd55, %rd3, %rd54;
	ld.global.f64 	%fd161, [%rd55];
	add.s32 	%r125, %r145, %r31;
	mul.wide.s32 	%rd56, %r125, 8;
	add.s64 	%rd57, %rd1, %rd56;
	ld.global.f64 	%fd162, [%rd57];
	sub.f64 	%fd163, %fd161, %fd162;
	fma.rn.f64 	%fd267, %fd163, %fd163, %fd267;
$L__BB2_33:
	setp.lt.f64 	%p38, %fd267, %fd257;
	selp.b32 	%r155, %r153, %r155, %p38;
	selp.f64 	%fd257, %fd267, %fd257, %p38;
	bra.uni 	$L__BB2_21;
$L__BB2_34:
	not.b32 	%r102, %r155;
	add.s32 	%r103, %r82, %r102;
	and.b32  	%r38, %r103, 3;
	setp.eq.s32 	%p16, %r38, 0;
	mov.u32 	%r150, %r155;
	@%p16 bra 	$L__BB2_37;
	mov.u32 	%r147, %r153;
	mov.u32 	%r150, %r155;
$L__BB2_36:
	.pragma "nounroll";
	cvt.u64.u32 	%rd36, %r147;
	add.s64 	%rd37, %rd4, %rd36;
	ld.global.u8 	%rs2, [%rd37];
	setp.eq.s16 	%p17, %rs2, 0;
	setp.gt.f64 	%p18, %fd257, 0d0000000000000000;
	selp.b32 	%r104, %r147, %r150, %p18;
	selp.f64 	%fd95, 0d0000000000000000, %fd257, %p18;
	selp.b32 	%r150, %r150, %r104, %p17;
	selp.f64 	%fd257, %fd257, %fd95, %p17;
	add.s32 	%r153, %r147, 1;
	sub.s32 	%r105, %r147, %r155;
	setp.ne.s32 	%p19, %r105, %r38;
	mov.u32 	%r147, %r153;
	@%p19 bra 	$L__BB2_36;
$L__BB2_37:
	sub.s32 	%r106, %r82, %r155;
	add.s32 	%r107, %r106, -2;
	setp.lt.u32 	%p20, %r107, 3;
	mov.u32 	%r155, %r150;
	@%p20 bra 	$L__BB2_39;
$L__BB2_38:
	cvt.u64.u32 	%rd38, %r153;
	add.s64 	%rd39, %rd4, %rd38;
	ld.global.u8 	%rs3, [%rd39];
	setp.eq.s16 	%p21, %rs3, 0;
	setp.gt.f64 	%p22, %fd257, 0d0000000000000000;
	selp.b32 	%r108, %r153, %r155, %p22;
	selp.f64 	%fd96, 0d0000000000000000, %fd257, %p22;
	selp.b32 	%r109, %r155, %r108, %p21;
	selp.f64 	%fd97, %fd257, %fd96, %p21;
	add.s32 	%r110, %r153, 1;
	ld.global.u8 	%rs4, [%rd39+1];
	setp.eq.s16 	%p23, %rs4, 0;
	setp.gt.f64 	%p24, %fd97, 0d0000000000000000;
	selp.b32 	%r111, %r110, %r109, %p24;
	selp.f64 	%fd98, 0d0000000000000000, %fd97, %p24;
	selp.b32 	%r112, %r109, %r111, %p23;
	selp.f64 	%fd99, %fd97, %fd98, %p23;
	add.s32 	%r113, %r153, 2;
	ld.global.u8 	%rs5, [%rd39+2];
	setp.eq.s16 	%p25, %rs5, 0;
	setp.gt.f64 	%p26, %fd99, 0d0000000000000000;
	selp.b32 	%r114, %r113, %r112, %p26;
	selp.f64 	%fd100, 0d0000000000000000, %fd99, %p26;
	selp.b32 	%r115, %r112, %r114, %p25;
	selp.f64 	%fd101, %fd99, %fd100, %p25;
	add.s32 	%r116, %r153, 3;
	ld.global.u8 	%rs6, [%rd39+3];
	setp.eq.s16 	%p27, %rs6, 0;
	setp.gt.f64 	%p28, %fd101, 0d0000000000000000;
	selp.b32 	%r117, %r116, %r115, %p28;
	selp.f64 	%fd102, 0d0000000000000000, %fd101, %p28;
	selp.b32 	%r155, %r115, %r117, %p27;
	selp.f64 	%fd257, %fd101, %fd102, %p27;
	add.s32 	%r153, %r153, 4;
	setp.ne.s32 	%p29, %r153, %r82;
	@%p29 bra 	$L__BB2_38;
$L__BB2_39:
	ld.param.u64 	%rd82, [_Z15updatebelongingiPdiiS_PiiPbS0_S_S1__param_5];
	cvta.to.global.u64 	%rd58, %rd82;
	mul.wide.s32 	%rd59, %r2, 4;
	add.s64 	%rd8, %rd58, %rd59;
	ld.global.u32 	%r126, [%rd8];
	setp.eq.s32 	%p40, %r155, %r126;
	@%p40 bra 	$L__BB2_41;
	ld.param.u64 	%rd83, [_Z15updatebelongingiPdiiS_PiiPbS0_S_S1__param_10];
	cvt.u64.u32 	%rd60, %r1;
	cvta.to.global.u64 	%rd61, %rd83;
	add.s64 	%rd62, %rd61, %rd60;
	mov.b16 	%rs8, 1;
	st.global.u8 	[%rd62], %rs8;
$L__BB2_41:
	setp.lt.s32 	%p41, %r81, 1;
	st.global.u32 	[%rd8], %r155;
	mad.lo.s32 	%r53, %r82, %r1, %r155;
	cvta.to.global.u64 	%rd63, %rd12;
	mul.wide.s32 	%rd64, %r53, 4;
	add.s64 	%rd65, %rd63, %rd64;
	ld.global.u32 	%r127, [%rd65];
	add.s32 	%r128, %r127, 1;
	st.global.u32 	[%rd65], %r128;
	@%p41 bra 	$L__BB2_54;
	mul.lo.s32 	%r54, %r81, %r2;
	mul.lo.s32 	%r55, %r53, %r81;
	and.b32  	%r56, %r81, 15;
	setp.lt.u32 	%p42, %r81, 16;
	mov.b32 	%r160, 0;
	@%p42 bra 	$L__BB2_45;
	and.b32  	%r160, %r81, 2147483632;
	neg.s32 	%r158, %r160;
	add.s64 	%rd9, %rd3, 64;
	add.s64 	%rd10, %rd2, 64;
	mov.u32 	%r156, %r55;
	mov.u32 	%r157, %r54;
$L__BB2_44:
	.pragma "nounroll";
	mul.wide.s32 	%rd66, %r157, 8;
	add.s64 	%rd67, %rd9, %rd66;
	mul.wide.s32 	%rd68, %r156, 8;
	add.s64 	%rd69, %rd10, %rd68;
	ld.global.f64 	%fd164, [%rd67+-64];
	ld.global.f64 	%fd165, [%rd69+-64];
	add.f64 	%fd166, %fd164, %fd165;
	st.global.f64 	[%rd69+-64], %fd166;
	ld.global.f64 	%fd167, [%rd67+-56];
	ld.global.f64 	%fd168, [%rd69+-56];
	add.f64 	%fd169, %fd167, %fd168;
	st.global.f64 	[%rd69+-56], %fd169;
	ld.global.f64 	%fd170, [%rd67+-48];
	ld.global.f64 	%fd171, [%rd69+-48];
	add.f64 	%fd172, %fd170, %fd171;
	st.global.f64 	[%rd69+-48], %fd172;
	ld.global.f64 	%fd173, [%rd67+-40];
	ld.global.f64 	%fd174, [%rd69+-40];
	add.f64 	%fd175, %fd173, %fd174;
	st.global.f64 	[%rd69+-40], %fd175;
	ld.global.f64 	%fd176, [%rd67+-32];
	ld.global.f64 	%fd177, [%rd69+-32];
	add.f64 	%fd178, %fd176, %fd177;
	st.global.f64 	[%rd69+-32], %fd178;
	ld.global.f64 	%fd179, [%rd67+-24];
	ld.global.f64 	%fd180, [%rd69+-24];
	add.f64 	%fd181, %fd179, %fd180;
	st.global.f64 	[%rd69+-24], %fd181;
	ld.global.f64 	%fd182, [%rd67+-16];
	ld.global.f64 	%fd183, [%rd69+-16];
	add.f64 	%fd184, %fd182, %fd183;
	st.global.f64 	[%rd69+-16], %fd184;
	ld.global.f64 	%fd185, [%rd67+-8];
	ld.global.f64 	%fd186, [%rd69+-8];
	add.f64 	%fd187, %fd185, %fd186;
	st.global.f64 	[%rd69+-8], %fd187;
	ld.global.f64 	%fd188, [%rd67];
	ld.global.f64 	%fd189, [%rd69];
	add.f64 	%fd190, %fd188, %fd189;
	st.global.f64 	[%rd69], %fd190;
	ld.global.f64 	%fd191, [%rd67+8];
	ld.global.f64 	%fd192, [%rd69+8];
	add.f64 	%fd193, %fd191, %fd192;
	st.global.f64 	[%rd69+8], %fd193;
	ld.global.f64 	%fd194, [%rd67+16];
	ld.global.f64 	%fd195, [%rd69+16];
	add.f64 	%fd196, %fd194, %fd195;
	st.global.f64 	[%rd69+16], %fd196;
	ld.global.f64 	%fd197, [%rd67+24];
	ld.global.f64 	%fd198, [%rd69+24];
	add.f64 	%fd199, %fd197, %fd198;
	st.global.f64 	[%rd69+24], %fd199;
	ld.global.f64 	%fd200, [%rd67+32];
	ld.global.f64 	%fd201, [%rd69+32];
	add.f64 	%fd202, %fd200, %fd201;
	st.global.f64 	[%rd69+32], %fd202;
	ld.global.f64 	%fd203, [%rd67+40];
	ld.global.f64 	%fd204, [%rd69+40];
	add.f64 	%fd205, %fd203, %fd204;
	st.global.f64 	[%rd69+40], %fd205;
	ld.global.f64 	%fd206, [%rd67+48];
	ld.global.f64 	%fd207, [%rd69+48];
	add.f64 	%fd208, %fd206, %fd207;
	st.global.f64 	[%rd69+48], %fd208;
	ld.global.f64 	%fd209, [%rd67+56];
	ld.global.f64 	%fd210, [%rd69+56];
	add.f64 	%fd211, %fd209, %fd210;
	st.global.f64 	[%rd69+56], %fd211;
	add.s32 	%r158, %r158, 16;
	add.s32 	%r157, %r157, 16;
	add.s32 	%r156, %r156, 16;
	setp.ne.s32 	%p43, %r158, 0;
	@%p43 bra 	$L__BB2_44;
$L__BB2_45:
	setp.eq.s32 	%p44, %r56, 0;
	@%p44 bra 	$L__BB2_54;
	and.b32  	%r66, %r81, 7;
	setp.lt.u32 	%p45, %r56, 8;
	@%p45 bra 	$L__BB2_48;
	add.s32 	%r130, %r160, %r54;
	mul.wide.s32 	%rd70, %r130, 8;
	add.s64 	%rd71, %rd3, %rd70;
	ld.global.f64 	%fd212, [%rd71];
	add.s32 	%r131, %r160, %r55;
	mul.wide.s32 	%rd72, %r131, 8;
	add.s64 	%rd73, %rd2, %rd72;
	ld.global.f64 	%fd213, [%rd73];
	add.f64 	%fd214, %fd212, %fd213;
	st.global.f64 	[%rd73], %fd214;
	ld.global.f64 	%fd215, [%rd71+8];
	ld.global.f64 	%fd216, [%rd73+8];
	add.f64 	%fd217, %fd215, %fd216;
	st.global.f64 	[%rd73+8], %fd217;
	ld.global.f64 	%fd218, [%rd71+16];
	ld.global.f64 	%fd219, [%rd73+16];
	add.f64 	%fd220, %fd218, %fd219;
	st.global.f64 	[%rd73+16], %fd220;
	ld.global.f64 	%fd221, [%rd71+24];
	ld.global.f64 	%fd222, [%rd73+24];
	add.f64 	%fd223, %fd221, %fd222;
	st.global.f64 	[%rd73+24], %fd223;
	ld.global.f64 	%fd224, [%rd71+32];
	ld.global.f64 	%fd225, [%rd73+32];
	add.f64 	%fd226, %fd224, %fd225;
	st.global.f64 	[%rd73+32], %fd226;
	ld.global.f64 	%fd227, [%rd71+40];
	ld.global.f64 	%fd228, [%rd73+40];
	add.f64 	%fd229, %fd227, %fd228;
	st.global.f64 	[%rd73+40], %fd229;
	ld.global.f64 	%fd230, [%rd71+48];
	ld.global.f64 	%fd231, [%rd73+48];
	add.f64 	%fd232, %fd230, %fd231;
	st.global.f64 	[%rd73+48], %fd232;
	ld.global.f64 	%fd233, [%rd71+56];
	ld.global.f64 	%fd234, [%rd73+56];
	add.f64 	%fd235, %fd233, %fd234;
	st.global.f64 	[%rd73+56], %fd235;
	add.s32 	%r160, %r160, 8;
$L__BB2_48:
	setp.eq.s32 	%p46, %r66, 0;
	@%p46 bra 	$L__BB2_54;
	and.b32  	%r69, %r81, 3;
	setp.lt.u32 	%p47, %r66, 4;
	@%p47 bra 	$L__BB2_51;
	add.s32 	%r132, %r160, %r54;
	mul.wide.s32 	%rd74, %r132, 8;
	add.s64 	%rd75, %rd3, %rd74;
	ld.global.f64 	%fd236, [%rd75];
	add.s32 	%r133, %r160, %r55;
	mul.wide.s32 	%rd76, %r133, 8;
	add.s64 	%rd77, %rd2, %rd76;
	ld.global.f64 	%fd237, [%rd77];
	add.f64 	%fd238, %fd236, %fd237;
	st.global.f64 	[%rd77], %fd238;
	ld.global.f64 	%fd239, [%rd75+8];
	ld.global.f64 	%fd240, [%rd77+8];
	add.f64 	%fd241, %fd239, %fd240;
	st.global.f64 	[%rd77+8], %fd241;
	ld.global.f64 	%fd242, [%rd75+16];
	ld.global.f64 	%fd243, [%rd77+16];
	add.f64 	%fd244, %fd242, %fd243;
	st.global.f64 	[%rd77+16], %fd244;
	ld.global.f64 	%fd245, [%rd75+24];
	ld.global.f64 	%fd246, [%rd77+24];
	add.f64 	%fd247, %fd245, %fd246;
	st.global.f64 	[%rd77+24], %fd247;
	add.s32 	%r160, %r160, 4;
$L__BB2_51:
	setp.eq.s32 	%p48, %r69, 0;
	@%p48 bra 	$L__BB2_54;
	add.s32 	%r164, %r160, %r55;
	add.s32 	%r163, %r160, %r54;
	neg.s32 	%r162, %r69;
$L__BB2_53:
	.pragma "nounroll";
	mul.wide.s32 	%rd78, %r164, 8;
	add.s64 	%rd79, %rd2, %rd78;
	mul.wide.s32 	%rd80, %r163, 8;
	add.s64 	%rd81, %rd3, %rd80;
	ld.global.f64 	%fd248, [%rd81];
	ld.global.f64 	%fd249, [%rd79];
	add.f64 	%fd250, %fd248, %fd249;
	st.global.f64 	[%rd79], %fd250;
	add.s32 	%r164, %r164, 1;
	add.s32 	%r163, %r163, 1;
	add.s32 	%r162, %r162, 1;
	setp.ne.s32 	%p49, %r162, 0;
	@%p49 bra 	$L__BB2_53;
$L__BB2_54:
	ret;

}
	// .globl	_Z12updateCenteriiiPdiPbPiS_S1_
.visible .entry _Z12updateCenteriiiPdiPbPiS_S1_(
	.param .u32 _Z12updateCenteriiiPdiPbPiS_S1__param_0,
	.param .u32 _Z12updateCenteriiiPdiPbPiS_S1__param_1,
	.param .u32 _Z12updateCenteriiiPdiPbPiS_S1__param_2,
	.param .u64 .ptr .align 1 _Z12updateCenteriiiPdiPbPiS_S1__param_3,
	.param .u32 _Z12updateCenteriiiPdiPbPiS_S1__param_4,
	.param .u64 .ptr .align 1 _Z12updateCenteriiiPdiPbPiS_S1__param_5,
	.param .u64 .ptr .align 1 _Z12updateCenteriiiPdiPbPiS_S1__param_6,
	.param .u64 .ptr .align 1 _Z12updateCenteriiiPdiPbPiS_S1__param_7,
	.param .u64 .ptr .align 1 _Z12updateCenteriiiPdiPbPiS_S1__param_8
)
{
	.reg .pred 	%p<39>;
	.reg .b16 	%rs<2>;
	.reg .b32 	%r<234>;
	.reg .b64 	%rd<94>;
	.reg .b64 	%fd<91>;

	ld.param.u32 	%r66, [_Z12updateCenteriiiPdiPbPiS_S1__param_0];
	ld.param.u32 	%r63, [_Z12updateCenteriiiPdiPbPiS_S1__param_1];
	ld.param.u32 	%r64, [_Z12updateCenteriiiPdiPbPiS_S1__param_2];
	ld.param.u64 	%rd8, [_Z12updateCenteriiiPdiPbPiS_S1__param_3];
	ld.param.u32 	%r65, [_Z12updateCenteriiiPdiPbPiS_S1__param_4];
	ld.param.u64 	%rd6, [_Z12updateCenteriiiPdiPbPiS_S1__param_5];
	ld.param.u64 	%rd9, [_Z12updateCenteriiiPdiPbPiS_S1__param_6];
	ld.param.u64 	%rd10, [_Z12updateCenteriiiPdiPbPiS_S1__param_7];
	ld.param.u64 	%rd7, [_Z12updateCenteriiiPdiPbPiS_S1__param_8];
	cvta.to.global.u64 	%rd1, %rd10;
	cvta.to.global.u64 	%rd2, %rd9;
	cvta.to.global.u64 	%rd3, %rd8;
	mov.u32 	%r67, %ntid.x;
	mov.u32 	%r68, %ctaid.x;
	mov.u32 	%r69, %tid.x;
	mad.lo.s32 	%r70, %r67, %r68, %r69;
	add.s32 	%r1, %r70, %r66;
	setp.ge.s32 	%p1, %r1, %r65;
	@%p1 bra 	$L__BB3_53;
	setp.lt.s32 	%p2, %r63, 1;
	@%p2 bra 	$L__BB3_13;
	mul.lo.s32 	%r2, %r1, %r63;
	and.b32  	%r3, %r63, 7;
	setp.lt.u32 	%p3, %r63, 8;
	mov.b32 	%r214, 0;
	@%p3 bra 	$L__BB3_5;
	and.b32  	%r214, %r63, 2147483640;
	mov.b32 	%r212, 0;
$L__BB3_4:
	.pragma "nounroll";
	add.s32 	%r73, %r212, %r2;
	mul.wide.s32 	%rd11, %r73, 8;
	add.s64 	%rd12, %rd3, %rd11;
	mov.b64 	%rd13, 0;
	st.global.u64 	[%rd12], %rd13;
	st.global.u64 	[%rd12+8], %rd13;
	st.global.u64 	[%rd12+16], %rd13;
	st.global.u64 	[%rd12+24], %rd13;
	st.global.u64 	[%rd12+32], %rd13;
	st.global.u64 	[%rd12+40], %rd13;
	st.global.u64 	[%rd12+48], %rd13;
	st.global.u64 	[%rd12+56], %rd13;
	add.s32 	%r212, %r212, 8;
	setp.ne.s32 	%p4, %r212, %r214;
	@%p4 bra 	$L__BB3_4;
$L__BB3_5:
	setp.eq.s32 	%p5, %r3, 0;
	@%p5 bra 	$L__BB3_13;
	and.b32  	%r8, %r63, 3;
	setp.lt.u32 	%p6, %r3, 4;
	@%p6 bra 	$L__BB3_8;
	add.s32 	%r74, %r214, %r2;
	mul.wide.s32 	%rd14, %r74, 8;
	add.s64 	%rd15, %rd3, %rd14;
	mov.b64 	%rd16, 0;
	st.global.u64 	[%rd15], %rd16;
	st.global.u64 	[%rd15+8], %rd16;
	st.global.u64 	[%rd15+16], %rd16;
	st.global.u64 	[%rd15+24], %rd16;
	add.s32 	%r214, %r214, 4;
$L__BB3_8:
	setp.eq.s32 	%p7, %r8, 0;
	@%p7 bra 	$L__BB3_13;
	setp.eq.s32 	%p8, %r8, 1;
	@%p8 bra 	$L__BB3_11;
	add.s32 	%r75, %r214, %r2;
	mul.wide.s32 	%rd17, %r75, 8;
	add.s64 	%rd18, %rd3, %rd17;
	mov.b64 	%rd19, 0;
	st.global.u64 	[%rd18], %rd19;
	st.global.u64 	[%rd18+8], %rd19;
	add.s32 	%r214, %r214, 2;
$L__BB3_11:
	and.b32  	%r76, %r63, 1;
	setp.eq.b32 	%p9, %r76, 1;
	not.pred 	%p10, %p9;
	@%p10 bra 	$L__BB3_13;
	add.s32 	%r77, %r214, %r2;
	mul.wide.s32 	%rd20, %r77, 8;
	add.s64 	%rd21, %rd3, %rd20;
	mov.b64 	%rd22, 0;
	st.global.u64 	[%rd21], %rd22;
$L__BB3_13:
	cvta.to.global.u64 	%rd23, %rd7;
	mul.wide.s32 	%rd24, %r1, 4;
	add.s64 	%rd4, %rd23, %rd24;
	mov.b32 	%r78, 0;
	st.global.u32 	[%rd4], %r78;
	setp.lt.s32 	%p11, %r64, 1;
	@%p11 bra 	$L__BB3_40;
	setp.lt.s32 	%p12, %r63, 1;
	mul.lo.s32 	%r13, %r1, %r63;
	@%p12 bra 	$L__BB3_28;
	and.b32  	%r14, %r63, 7;
	and.b32  	%r15, %r63, 3;
	and.b32  	%r16, %r63, 2147483640;
	and.b32  	%r17, %r63, 1;
	neg.s32 	%r18, %r16;
	mul.lo.s32 	%r19, %r65, %r63;
	mov.b32 	%r216, 0;
$L__BB3_16:
	setp.lt.u32 	%p21, %r63, 8;
	mad.lo.s32 	%r21, %r19, %r216, %r13;
	mov.b32 	%r221, 0;
	@%p21 bra 	$L__BB3_19;
	mov.u32 	%r217, %r13;
	mov.u32 	%r218, %r21;
	mov.u32 	%r219, %r18;
$L__BB3_18:
	.pragma "nounroll";
	mul.wide.s32 	%rd61, %r218, 8;
	add.s64 	%rd62, %rd1, %rd61;
	mul.wide.s32 	%rd63, %r217, 8;
	add.s64 	%rd64, %rd3, %rd63;
	ld.global.f64 	%fd1, [%rd62];
	ld.global.f64 	%fd2, [%rd64];
	add.f64 	%fd3, %fd1, %fd2;
	st.global.f64 	[%rd64], %fd3;
	mov.b64 	%rd65, 0;
	st.global.u64 	[%rd62], %rd65;
	ld.global.f64 	%fd4, [%rd62+8];
	ld.global.f64 	%fd5, [%rd64+8];
	add.f64 	%fd6, %fd4, %fd5;
	st.global.f64 	[%rd64+8], %fd6;
	st.global.u64 	[%rd62+8], %rd65;
	ld.global.f64 	%fd7, [%rd62+16];
	ld.global.f64 	%fd8, [%rd64+16];
	add.f64 	%fd9, %fd7, %fd8;
	st.global.f64 	[%rd64+16], %fd9;
	st.global.u64 	[%rd62+16], %rd65;
	ld.global.f64 	%fd10, [%rd62+24];
	ld.global.f64 	%fd11, [%rd64+24];
	add.f64 	%fd12, %fd10, %fd11;
	st.global.f64 	[%rd64+24], %fd12;
	st.global.u64 	[%rd62+24], %rd65;
	ld.global.f64 	%fd13, [%rd62+32];
	ld.global.f64 	%fd14, [%rd64+32];
	add.f64 	%fd15, %fd13, %fd14;
	st.global.f64 	[%rd64+32], %fd15;
	st.global.u64 	[%rd62+32], %rd65;
	ld.global.f64 	%fd16, [%rd62+40];
	ld.global.f64 	%fd17, [%rd64+40];
	add.f64 	%fd18, %fd16, %fd17;
	st.global.f64 	[%rd64+40], %fd18;
	st.global.u64 	[%rd62+40], %rd65;
	ld.global.f64 	%fd19, [%rd62+48];
	ld.global.f64 	%fd20, [%rd64+48];
	add.f64 	%fd21, %fd19, %fd20;
	st.global.f64 	[%rd64+48], %fd21;
	st.global.u64 	[%rd62+48], %rd65;
	ld.global.f64 	%fd22, [%rd62+56];
	ld.global.f64 	%fd23, [%rd64+56];
	add.f64 	%fd24, %fd22, %fd23;
	st.global.f64 	[%rd64+56], %fd24;
	st.global.u64 	[%rd62+56], %rd65;
	add.s32 	%r219, %r219, 8;
	add.s32 	%r218, %r218, 8;
	add.s32 	%r217, %r217, 8;
	setp.ne.s32 	%p22, %r219, 0;
	mov.u32 	%r221, %r16;
	@%p22 bra 	$L__BB3_18;
$L__BB3_19:
	setp.eq.s32 	%p23, %r14, 0;
	@%p23 bra 	$L__BB3_27;
	add.s32 	%r179, %r14, -1;
	setp.lt.u32 	%p24, %r179, 3;
	@%p24 bra 	$L__BB3_22;
	add.s32 	%r180, %r21, %r221;
	mul.wide.s32 	%rd66, %r180, 8;
	add.s64 	%rd67, %rd1, %rd66;
	ld.global.f64 	%fd25, [%rd67];
	add.s32 	%r181, %r221, %r13;
	mul.wide.s32 	%rd68, %r181, 8;
	add.s64 	%rd69, %rd3, %rd68;
	ld.global.f64 	%fd26, [%rd69];
	add.f64 	%fd27, %fd25, %fd26;
	st.global.f64 	[%rd69], %fd27;
	mov.b64 	%rd70, 0;
	st.global.u64 	[%rd67], %rd70;
	ld.global.f64 	%fd28, [%rd67+8];
	ld.global.f64 	%fd29, [%rd69+8];
	add.f64 	%fd30, %fd28, %fd29;
	st.global.f64 	[%rd69+8], %fd30;
	st.global.u64 	[%rd67+8], %rd70;
	ld.global.f64 	%fd31, [%rd67+16];
	ld.global.f64 	%fd32, [%rd69+16];
	add.f64 	%fd33, %fd31, %fd32;
	st.global.f64 	[%rd69+16], %fd33;
	st.global.u64 	[%rd67+16], %rd70;
	ld.global.f64 	%fd34, [%rd67+24];
	ld.global.f64 	%fd35, [%rd69+24];
	add.f64 	%fd36, %fd34, %fd35;
	st.global.f64 	[%rd69+24], %fd36;
	st.global.u64 	[%rd67+24], %rd70;
	add.s32 	%r221, %r221, 4;
$L__BB3_22:
	setp.eq.s32 	%p25, %r15, 0;
	@%p25 bra 	$L__BB3_27;
	setp.eq.s32 	%p26, %r15, 1;
	@%p26 bra 	$L__BB3_25;
	add.s32 	%r182, %r21, %r221;
	mul.wide.s32 	%rd71, %r182, 8;
	add.s64 	%rd72, %rd1, %rd71;
	ld.global.f64 	%fd37, [%rd72];
	add.s32 	%r183, %r221, %r13;
	mul.wide.s32 	%rd73, %r183, 8;
	add.s64 	%rd74, %rd3, %rd73;
	ld.global.f64 	%fd38, [%rd74];
	add.f64 	%fd39, %fd37, %fd38;
	st.global.f64 	[%rd74], %fd39;
	mov.b64 	%rd75, 0;
	st.global.u64 	[%rd72], %rd75;
	ld.global.f64 	%fd40, [%rd72+8];
	ld.global.f64 	%fd41, [%rd74+8];
	add.f64 	%fd42, %fd40, %fd41;
	st.global.f64 	[%rd74+8], %fd42;
	st.global.u64 	[%rd72+8], %rd75;
	add.s32 	%r221, %r221, 2;
$L__BB3_25:
	setp.eq.s32 	%p27, %r17, 0;
	@%p27 bra 	$L__BB3_27;
	add.s32 	%r184, %r21, %r221;
	mul.wide.s32 	%rd76, %r184, 8;
	add.s64 	%rd77, %rd1, %rd76;
	ld.global.f64 	%fd43, [%rd77];
	add.s32 	%r185, %r221, %r13;
	mul.wide.s32 	%rd78, %r185, 8;
	add.s64 	%rd79, %rd3, %rd78;
	ld.global.f64 	%fd44, [%rd79];
	add.f64 	%fd45, %fd43, %fd44;
	st.global.f64 	[%rd79], %fd45;
	mov.b64 	%rd80, 0;
	st.global.u64 	[%rd77], %rd80;
$L__BB3_27:
	mad.lo.s32 	%r186, %r216, %r65, %r1;
	mul.wide.s32 	%rd81, %r186, 4;
	add.s64 	%rd82, %rd2, %rd81;
	ld.global.u32 	%r187, [%rd82];
	ld.global.u32 	%r188, [%rd4];
	add.s32 	%r189, %r188, %r187;
	st.global.u32 	[%rd4], %r189;
	mov.b32 	%r190, 0;
	st.global.u32 	[%rd82], %r190;
	add.s32 	%r216, %r216, 1;
	setp.eq.s32 	%p28, %r216, %r64;
	@%p28 bra 	$L__BB3_40;
	bra.uni 	$L__BB3_16;
$L__BB3_28:
	and.b32  	%r34, %r64, 15;
	setp.lt.u32 	%p13, %r64, 16;
	mov.b32 	%r225, 0;
	@%p13 bra 	$L__BB3_31;
	and.b32  	%r225, %r64, 2147483632;
	mov.b32 	%r223, 0;
	mul.wide.s32 	%rd27, %r65, 4;
$L__BB3_30:
	.pragma "nounroll";
	mad.lo.s32 	%r81, %r223, %r65, %r1;
	mul.wide.s32 	%rd25, %r81, 4;
	add.s64 	%rd26, %rd2, %rd25;
	ld.global.u32 	%r82, [%rd26];
	ld.global.u32 	%r83, [%rd4];
	add.s32 	%r84, %r83, %r82;
	st.global.u32 	[%rd4], %r84;
	mov.b32 	%r85, 0;
	st.global.u32 	[%rd26], %r85;
	add.s64 	%rd28, %rd26, %rd27;
	ld.global.u32 	%r86, [%rd28];
	ld.global.u32 	%r87, [%rd4];
	add.s32 	%r88, %r87, %r86;
	st.global.u32 	[%rd4], %r88;
	st.global.u32 	[%rd28], %r85;
	add.s64 	%rd29, %rd28, %rd27;
	ld.global.u32 	%r89, [%rd29];
	ld.global.u32 	%r90, [%rd4];
	add.s32 	%r91, %r90, %r89;
	st.global.u32 	[%rd4], %r91;
	st.global.u32 	[%rd29], %r85;
	add.s64 	%rd30, %rd29, %rd27;
	ld.global.u32 	%r92, [%rd30];
	ld.global.u32 	%r93, [%rd4];
	add.s32 	%r94, %r93, %r92;
	st.global.u32 	[%rd4], %r94;
	st.global.u32 	[%rd30], %r85;
	add.s64 	%rd31, %rd30, %rd27;
	ld.global.u32 	%r95, [%rd31];
	ld.global.u32 	%r96, [%rd4];
	add.s32 	%r97, %r96, %r95;
	st.global.u32 	[%rd4], %r97;
	st.global.u32 	[%rd31], %r85;
	add.s64 	%rd32, %rd31, %rd27;
	ld.global.u32 	%r98, [%rd32];
	ld.global.u32 	%r99, [%rd4];
	add.s32 	%r100, %r99, %r98;
	st.global.u32 	[%rd4], %r100;
	st.global.u32 	[%rd32], %r85;
	add.s64 	%rd33, %rd32, %rd27;
	ld.global.u32 	%r101, [%rd33];
	ld.global.u32 	%r102, [%rd4];
	add.s32 	%r103, %r102, %r101;
	st.global.u32 	[%rd4], %r103;
	st.global.u32 	[%rd33], %r85;
	add.s64 	%rd34, %rd33, %rd27;
	ld.global.u32 	%r104, [%rd34];
	ld.global.u32 	%r105, [%rd4];
	add.s32 	%r106, %r105, %r104;
	st.global.u32 	[%rd4], %r106;
	st.global.u32 	[%rd34], %r85;
	add.s64 	%rd35, %rd34, %rd27;
	ld.global.u32 	%r107, [%rd35];
	ld.global.u32 	%r108, [%rd4];
	add.s32 	%r109, %r108, %r107;
	st.global.u32 	[%rd4], %r109;
	st.global.u32 	[%rd35], %r85;
	add.s64 	%rd36, %rd35, %rd27;
	ld.global.u32 	%r110, [%rd36];
	ld.global.u32 	%r111, [%rd4];
	add.s32 	%r112, %r111, %r110;
	st.global.u32 	[%rd4], %r112;
	st.global.u32 	[%rd36], %r85;
	add.s64 	%rd37, %rd36, %rd27;
	ld.global.u32 	%r113, [%rd37];
	ld.global.u32 	%r114, [%rd4];
	add.s32 	%r115, %r114, %r113;
	st.global.u32 	[%rd4], %r115;
	st.global.u32 	[%rd37], %r85;
	add.s64 	%rd38, %rd37, %rd27;
	ld.global.u32 	%r116, [%rd38];
	ld.global.u32 	%r117, [%rd4];
	add.s32 	%r118, %r117, %r116;
	st.global.u32 	[%rd4], %r118;
	st.global.u32 	[%rd38], %r85;
	add.s64 	%rd39, %rd38, %rd27;
	ld.global.u32 	%r119, [%rd39];
	ld.global.u32 	%r120, [%rd4];
	add.s32 	%r121, %r120, %r119;
	st.global.u32 	[%rd4], %r121;
	st.global.u32 	[%rd39], %r85;
	add.s64 	%rd40, %rd39, %rd27;
	ld.global.u32 	%r122, [%rd40];
	ld.global.u32 	%r123, [%rd4];
	add.s32 	%r124, %r123, %r122;
	st.global.u32 	[%rd4], %r124;
	st.global.u32 	[%rd40], %r85;
	add.s64 	%rd41, %rd40, %rd27;
	ld.global.u32 	%r125, [%rd41];
	ld.global.u32 	%r126, [%rd4];
	add.s32 	%r127, %r126, %r125;
	st.global.u32 	[%rd4], %r127;
	st.global.u32 	[%rd41], %r85;
	add.s64 	%rd42, %rd41, %rd27;
	ld.global.u32 	%r128, [%rd42];
	ld.global.u32 	%r129, [%rd4];
	add.s32 	%r130, %r129, %r128;
	st.global.u32 	[%rd4], %r130;
	st.global.u32 	[%rd42], %r85;
	add.s32 	%r223, %r223, 16;
	setp.ne.s32 	%p14, %r223, %r225;
	@%p14 bra 	$L__BB3_30;
$L__BB3_31:
	setp.eq.s32 	%p15, %r34, 0;
	@%p15 bra 	$L__BB3_40;
	and.b32  	%r39, %r64, 7;
	setp.lt.u32 	%p16, %r34, 8;
	@%p16 bra 	$L__BB3_34;
	mad.lo.s32 	%r131, %r225, %r65, %r1;
	mul.wide.s32 	%rd43, %r131, 4;
	add.s64 	%rd44, %rd2, %rd43;
	ld.global.u32 	%r132, [%rd44];
	ld.global.u32 	%r133, [%rd4];
	add.s32 	%r134, %r133, %r132;
	st.global.u32 	[%rd4], %r134;
	mov.b32 	%r135, 0;
	st.global.u32 	[%rd44], %r135;
	mul.wide.s32 	%rd45, %r65, 4;
	add.s64 	%rd46, %rd44, %rd45;
	ld.global.u32 	%r136, [%rd46];
	ld.global.u32 	%r137, [%rd4];
	add.s32 	%r138, %r137, %r136;
	st.global.u32 	[%rd4], %r138;
	st.global.u32 	[%rd46], %r135;
	add.s64 	%rd47, %rd46, %rd45;
	ld.global.u32 	%r139, [%rd47];
	ld.global.u32 	%r140, [%rd4];
	add.s32 	%r141, %r140, %r139;
	st.global.u32 	[%rd4], %r141;
	st.global.u32 	[%rd47], %r135;
	add.s64 	%rd48, %rd47, %rd45;
	ld.global.u32 	%r142, [%rd48];
	ld.global.u32 	%r143, [%rd4];
	add.s32 	%r144, %r143, %r142;
	st.global.u32 	[%rd4], %r144;
	st.global.u32 	[%rd48], %r135;
	add.s64 	%rd49, %rd48, %rd45;
	ld.global.u32 	%r145, [%rd49];
	ld.global.u32 	%r146, [%rd4];
	add.s32 	%r147, %r146, %r145;
	st.global.u32 	[%rd4], %r147;
	st.global.u32 	[%rd49], %r135;
	add.s64 	%rd50, %rd49, %rd45;
	ld.global.u32 	%r148, [%rd50];
	ld.global.u32 	%r149, [%rd4];
	add.s32 	%r150, %r149, %r148;
	st.global.u32 	[%rd4], %r150;
	st.global.u32 	[%rd50], %r135;
	add.s64 	%rd51, %rd50, %rd45;
	ld.global.u32 	%r151, [%rd51];
	ld.global.u32 	%r152, [%rd4];
	add.s32 	%r153, %r152, %r151;
	st.global.u32 	[%rd4], %r153;
	st.global.u32 	[%rd51], %r135;
	add.s64 	%rd52, %rd51, %rd45;
	ld.global.u32 	%r154, [%rd52];
	ld.global.u32 	%r155, [%rd4];
	add.s32 	%r156, %r155, %r154;
	st.global.u32 	[%rd4], %r156;
	st.global.u32 	[%rd52], %r135;
	add.s32 	%r225, %r225, 8;
$L__BB3_34:
	setp.eq.s32 	%p17, %r39, 0;
	@%p17 bra 	$L__BB3_40;
	and.b32  	%r42, %r64, 3;
	setp.lt.u32 	%p18, %r39, 4;
	@%p18 bra 	$L__BB3_37;
	mad.lo.s32 	%r157, %r225, %r65, %r1;
	mul.wide.s32 	%rd53, %r157, 4;
	add.s64 	%rd54, %rd2, %rd53;
	ld.global.u32 	%r158, [%rd54];
	ld.global.u32 	%r159, [%rd4];
	add.s32 	%r160, %r159, %r158;
	st.global.u32 	[%rd4], %r160;
	mov.b32 	%r161, 0;
	st.global.u32 	[%rd54], %r161;
	mul.wide.s32 	%rd55, %r65, 4;
	add.s64 	%rd56, %rd54, %rd55;
	ld.global.u32 	%r162, [%rd56];
	ld.global.u32 	%r163, [%rd4];
	add.s32 	%r164, %r163, %r162;
	st.global.u32 	[%rd4], %r164;
	st.global.u32 	[%rd56], %r161;
	add.s64 	%rd57, %rd56, %rd55;
	ld.global.u32 	%r165, [%rd57];
	ld.global.u32 	%r166, [%rd4];
	add.s32 	%r167, %r166, %r165;
	st.global.u32 	[%rd4], %r167;
	st.global.u32 	[%rd57], %r161;
	add.s64 	%rd58, %rd57, %rd55;
	ld.global.u32 	%r168, [%rd58];
	ld.global.u32 	%r169, [%rd4];
	add.s32 	%r170, %r169, %r168;
	st.global.u32 	[%rd4], %r170;
	st.global.u32 	[%rd58], %r161;
	add.s32 	%r225, %r225, 4;
$L__BB3_37:
	setp.eq.s32 	%p19, %r42, 0;
	@%p19 bra 	$L__BB3_40;
	mov.b32 	%r228, 0;
$L__BB3_39:
	.pragma "nounroll";
	mad.lo.s32 	%r172, %r225, %r65, %r1;
	mul.wide.s32 	%rd59, %r172, 4;
	add.s64 	%rd60, %rd2, %rd59;
	ld.global.u32 	%r173, [%rd60];
	ld.global.u32 	%r174, [%rd4];
	add.s32 	%r175, %r174, %r173;
	st.global.u32 	[%rd4], %r175;
	mov.b32 	%r176, 0;
	st.global.u32 	[%rd60], %r176;
	add.s32 	%r225, %r225, 1;
	add.s32 	%r228, %r228, 1;
	setp.ne.s32 	%p20, %r228, %r42;
	@%p20 bra 	$L__BB3_39;
$L__BB3_40:
	ld.global.u32 	%r191, [%rd4];
	setp.eq.s32 	%p29, %r191, 0;
	@%p29 bra 	$L__BB3_54;
	setp.lt.s32 	%p30, %r63, 1;
	@%p30 bra 	$L__BB3_53;
	mul.lo.s32 	%r49, %r1, %r63;
	and.b32  	%r50, %r63, 7;
	setp.lt.u32 	%p31, %r63, 8;
	mov.b32 	%r231, 0;
	@%p31 bra 	$L__BB3_45;
	and.b32  	%r231, %r63, 2147483640;
	neg.s32 	%r230, %r231;
	add.s64 	%rd5, %rd3, 32;
	mov.u32 	%r229, %r49;
$L__BB3_44:
	.pragma "nounroll";
	mul.wide.s32 	%rd83, %r229, 8;
	add.s64 	%rd84, %rd5, %rd83;
	ld.global.f64 	%fd46, [%rd84+-32];
	ld.global.u32 	%r193, [%rd4];
	cvt.rn.f64.s32 	%fd47, %r193;
	div.rn.f64 	%fd48, %fd46, %fd47;
	st.global.f64 	[%rd84+-32], %fd48;
	ld.global.f64 	%fd49, [%rd84+-24];
	ld.global.u32 	%r194, [%rd4];
	cvt.rn.f64.s32 	%fd50, %r194;
	div.rn.f64 	%fd51, %fd49, %fd50;
	st.global.f64 	[%rd84+-24], %fd51;
	ld.global.f64 	%fd52, [%rd84+-16];
	ld.global.u32 	%r195, [%rd4];
	cvt.rn.f64.s32 	%fd53, %r195;
	div.rn.f64 	%fd54, %fd52, %fd53;
	st.global.f64 	[%rd84+-16], %fd54;
	ld.global.f64 	%fd55, [%rd84+-8];
	ld.global.u32 	%r196, [%rd4];
	cvt.rn.f64.s32 	%fd56, %r196;
	div.rn.f64 	%fd57, %fd55, %fd56;
	st.global.f64 	[%rd84+-8], %fd57;
	ld.global.f64 	%fd58, [%rd84];
	ld.global.u32 	%r197, [%rd4];
	cvt.rn.f64.s32 	%fd59, %r197;
	div.rn.f64 	%fd60, %fd58, %fd59;
	st.global.f64 	[%rd84], %fd60;
	ld.global.f64 	%fd61, [%rd84+8];
	ld.global.u32 	%r198, [%rd4];
	cvt.rn.f64.s32 	%fd62, %r198;
	div.rn.f64 	%fd63, %fd61, %fd62;
	st.global.f64 	[%rd84+8], %fd63;
	ld.global.f64 	%fd64, [%rd84+16];
	ld.global.u32 	%r199, [%rd4];
	cvt.rn.f64.s32 	%fd65, %r199;
	div.rn.f64 	%fd66, %fd64, %fd65;
	st.global.f64 	[%rd84+16], %fd66;
	ld.global.f64 	%fd67, [%rd84+24];
	ld.global.u32 	%r200, [%rd4];
	cvt.rn.f64.s32 	%fd68, %r200;
	div.rn.f64 	%fd69, %fd67, %fd68;
	st.global.f64 	[%rd84+24], %fd69;
	add.s32 	%r230, %r230, 8;
	add.s32 	%r229, %r229, 8;
	setp.ne.s32 	%p32, %r230, 0;
	@%p32 bra 	$L__BB3_44;
$L__BB3_45:
	setp.eq.s32 	%p33, %r50, 0;
	@%p33 bra 	$L__BB3_53;
	and.b32  	%r58, %r63, 3;
	setp.lt.u32 	%p34, %r50, 4;
	@%p34 bra 	$L__BB3_48;
	add.s32 	%r201, %r231, %r49;
	mul.wide.s32 	%rd85, %r201, 8;
	add.s64 	%rd86, %rd3, %rd85;
	ld.global.f64 	%fd70, [%rd86];
	ld.global.u32 	%r202, [%rd4];
	cvt.rn.f64.s32 	%fd71, %r202;
	div.rn.f64 	%fd72, %fd70, %fd71;
	st.global.f64 	[%rd86], %fd72;
	ld.global.f64 	%fd73, [%rd86+8];
	ld.global.u32 	%r203, [%rd4];
	cvt.rn.f64.s32 	%fd74, %r203;
	div.rn.f64 	%fd75, %fd73, %fd74;
	st.global.f64 	[%rd86+8], %fd75;
	ld.global.f64 	%fd76, [%rd86+16];
	ld.global.u32 	%r204, [%rd4];
	cvt.rn.f64.s32 	%fd77, %r204;
	div.rn.f64 	%fd78, %fd76, %fd77;
	st.global.f64 	[%rd86+16], %fd78;
	ld.global.f64 	%fd79, [%rd86+24];
	ld.global.u32 	%r205, [%rd4];
	cvt.rn.f64.s32 	%fd80, %r205;
	div.rn.f64 	%fd81, %fd79, %fd80;
	st.global.f64 	[%rd86+24], %fd81;
	add.s32 	%r231, %r231, 4;
$L__BB3_48:
	setp.eq.s32 	%p35, %r58, 0;
	@%p35 bra 	$L__BB3_53;
	setp.eq.s32 	%p36, %r58, 1;
	@%p36 bra 	$L__BB3_51;
	add.s32 	%r206, %r231, %r49;
	mul.wide.s32 	%rd87, %r206, 8;
	add.s64 	%rd88, %rd3, %rd87;
	ld.global.f64 	%fd82, [%rd88];
	ld.global.u32 	%r207, [%rd4];
	cvt.rn.f64.s32 	%fd83, %r207;
	div.rn.f64 	%fd84, %fd82, %fd83;
	st.global.f64 	[%rd88], %fd84;
	ld.global.f64 	%fd85, [%rd88+8];
	ld.global.u32 	%r208, [%rd4];
	cvt.rn.f64.s32 	%fd86, %r208;
	div.rn.f64 	%fd87, %fd85, %fd86;
	st.global.f64 	[%rd88+8], %fd87;
	add.s32 	%r231, %r231, 2;
$L__BB3_51:
	and.b32  	%r209, %r63, 1;
	setp.eq.b32 	%p37, %r209, 1;
	not.pred 	%p38, %p37;
	@%p38 bra 	$L__BB3_53;
	add.s32 	%r210, %r231, %r49;
	mul.wide.s32 	%rd89, %r210, 8;
	add.s64 	%rd90, %rd3, %rd89;
	ld.global.f64 	%fd88, [%rd90];
	ld.global.u32 	%r211, [%rd4];
	cvt.rn.f64.s32 	%fd89, %r211;
	div.rn.f64 	%fd90, %fd88, %fd89;
	st.global.f64 	[%rd90], %fd90;
$L__BB3_53:
	ret;
$L__BB3_54:
	cvt.s64.s32 	%rd91, %r1;
	cvta.to.global.u64 	%rd92, %rd6;
	add.s64 	%rd93, %rd92, %rd91;
	mov.b16 	%rs1, 0;
	st.global.u8 	[%rd93], %rs1;
	bra.uni 	$L__BB3_53;

}
	// .globl	_Z16updatebelonging2iPdiiS_PiiPbS0_S1_
.visible .entry _Z16updatebelonging2iPdiiS_PiiPbS0_S1_(
	.param .u32 _Z16updatebelonging2iPdiiS_PiiPbS0_S1__param_0,
	.param .u64 .ptr .align 1 _Z16updatebelonging2iPdiiS_PiiPbS0_S1__param_1,
	.param .u32 _Z16updatebelonging2iPdiiS_PiiPbS0_S1__param_2,
	.param .u32 _Z16updatebelonging2iPdiiS_PiiPbS0_S1__param_3,
	.param .u64 .ptr .align 1 _Z16updatebelonging2iPdiiS_PiiPbS0_S1__param_4,
	.param .u64 .ptr .align 1 _Z16updatebelonging2iPdiiS_PiiPbS0_S1__param_5,
	.param .u32 _Z16updatebelonging2iPdiiS_PiiPbS0_S1__param_6,
	.param .u64 .ptr .align 1 _Z16updatebelonging2iPdiiS_PiiPbS0_S1__param_7,
	.param .u64 .ptr .align 1 _Z16updatebelonging2iPdiiS_PiiPbS0_S1__param_8,
	.param .u64 .ptr .align 1 _Z16updatebelonging2iPdiiS_PiiPbS0_S1__param_9
)
{
	.reg .pred 	%p<41>;
	.reg .b16 	%rs<9>;
	.reg .b32 	%r<124>;
	.reg .b64 	%rd<64>;
	.reg .b64 	%fd<185>;

	ld.param.u32 	%r55, [_Z16updatebelonging2iPdiiS_PiiPbS0_S1__param_0];
	ld.param.u64 	%rd11, [_Z16updatebelonging2iPdiiS_PiiPbS0_S1__param_1];
	ld.param.u32 	%r56, [_Z16updatebelonging2iPdiiS_PiiPbS0_S1__param_2];
	ld.param.u32 	%r53, [_Z16updatebelonging2iPdiiS_PiiPbS0_S1__param_3];
	ld.param.u64 	%rd12, [_Z16updatebelonging2iPdiiS_PiiPbS0_S1__param_4];
	ld.param.u32 	%r54, [_Z16updatebelonging2iPdiiS_PiiPbS0_S1__param_6];
	ld.param.u64 	%rd13, [_Z16updatebelonging2iPdiiS_PiiPbS0_S1__param_7];
	ld.param.u64 	%rd9, [_Z16updatebelonging2iPdiiS_PiiPbS0_S1__param_8];
	ld.param.u64 	%rd10, [_Z16updatebelonging2iPdiiS_PiiPbS0_S1__param_9];
	cvta.to.global.u64 	%rd1, %rd12;
	cvta.to.global.u64 	%rd2, %rd11;
	cvta.to.global.u64 	%rd3, %rd13;
	mov.u32 	%r57, %ntid.x;
	mov.u32 	%r58, %ctaid.x;
	mov.u32 	%r59, %tid.x;
	mad.lo.s32 	%r1, %r57, %r58, %r59;
	add.s32 	%r2, %r1, %r55;
	setp.ge.s32 	%p1, %r2, %r56;
	@%p1 bra 	$L__BB4_42;
	setp.lt.s32 	%p2, %r54, 1;
	mov.b32 	%r123, 0;
	@%p2 bra 	$L__BB4_5;
	mov.b32 	%r102, 0;
$L__BB4_3:
	cvt.u64.u32 	%rd14, %r102;
	add.s64 	%rd15, %rd3, %rd14;
	ld.global.u8 	%rs1, [%rd15];
	setp.ne.s16 	%p3, %rs1, 0;
	mov.u32 	%r123, %r102;
	@%p3 bra 	$L__BB4_5;
	add.s32 	%r102, %r102, 1;
	setp.ne.s32 	%p4, %r102, %r54;
	mov.u32 	%r123, %r54;
	@%p4 bra 	$L__BB4_3;
$L__BB4_5:
	setp.lt.s32 	%p5, %r53, 1;
	mov.f64 	%fd170, 0d0000000000000000;
	@%p5 bra 	$L__BB4_17;
	mul.lo.s32 	%r6, %r53, %r2;
	mul.lo.s32 	%r7, %r123, %r53;
	and.b32  	%r8, %r53, 7;
	setp.lt.u32 	%p6, %r53, 8;
	mov.f64 	%fd170, 0d0000000000000000;
	mov.b32 	%r104, 0;
	@%p6 bra 	$L__BB4_9;
	and.b32  	%r104, %r53, 2147483640;
	mov.f64 	%fd170, 0d0000000000000000;
	mov.b32 	%r120, 0;
$L__BB4_8:
	.pragma "nounroll";
	add.s32 	%r64, %r120, %r6;
	mul.wide.s32 	%rd16, %r64, 8;
	add.s64 	%rd17, %rd2, %rd16;
	ld.global.f64 	%fd37, [%rd17];
	add.s32 	%r65, %r120, %r7;
	mul.wide.u32 	%rd18, %r65, 8;
	add.s64 	%rd19, %rd1, %rd18;
	ld.global.f64 	%fd38, [%rd19];
	sub.f64 	%fd39, %fd37, %fd38;
	fma.rn.f64 	%fd40, %fd39, %fd39, %fd170;
	ld.global.f64 	%fd41, [%rd17+8];
	ld.global.f64 	%fd42, [%rd19+8];
	sub.f64 	%fd43, %fd41, %fd42;
	fma.rn.f64 	%fd44, %fd43, %fd43, %fd40;
	ld.global.f64 	%fd45, [%rd17+16];
	ld.global.f64 	%fd46, [%rd19+16];
	sub.f64 	%fd47, %fd45, %fd46;
	fma.rn.f64 	%fd48, %fd47, %fd47, %fd44;
	ld.global.f64 	%fd49, [%rd17+24];
	ld.global.f64 	%fd50, [%rd19+24];
	sub.f64 	%fd51, %fd49, %fd50;
	fma.rn.f64 	%fd52, %fd51, %fd51, %fd48;
	ld.global.f64 	%fd53, [%rd17+32];
	ld.global.f64 	%fd54, [%rd19+32];
	sub.f64 	%fd55, %fd53, %fd54;
	fma.rn.f64 	%fd56, %fd55, %fd55, %fd52;
	ld.global.f64 	%fd57, [%rd17+40];
	ld.global.f64 	%fd58, [%rd19+40];
	sub.f64 	%fd59, %fd57, %fd58;
	fma.rn.f64 	%fd60, %fd59, %fd59, %fd56;
	ld.global.f64 	%fd61, [%rd17+48];
	ld.global.f64 	%fd62, [%rd19+48];
	sub.f64 	%fd63, %fd61, %fd62;
	fma.rn.f64 	%fd64, %fd63, %fd63, %fd60;
	ld.global.f64 	%fd65, [%rd17+56];
	ld.global.f64 	%fd66, [%rd19+56];
	sub.f64 	%fd67, %fd65, %fd66;
	fma.rn.f64 	%fd170, %fd67, %fd67, %fd64;
	add.s32 	%r120, %r120, 8;
	setp.eq.s32 	%p7, %r120, %r104;
	@%p7 bra 	$L__BB4_9;
	bra.uni 	$L__BB4_8;
$L__BB4_9:
	setp.eq.s32 	%p8, %r8, 0;
	@%p8 bra 	$L__BB4_17;
	and.b32  	%r11, %r53, 3;
	setp.lt.u32 	%p9, %r8, 4;
	@%p9 bra 	$L__BB4_12;
	add.s32 	%r66, %r104, %r6;
	mul.wide.s32 	%rd20, %r66, 8;
	add.s64 	%rd21, %rd2, %rd20;
	ld.global.f64 	%fd69, [%rd21];
	add.s32 	%r67, %r104, %r7;
	mul.wide.s32 	%rd22, %r67, 8;
	add.s64 	%rd23, %rd1, %rd22;
	ld.global.f64 	%fd70, [%rd23];
	sub.f64 	%fd71, %fd69, %fd70;
	fma.rn.f64 	%fd72, %fd71, %fd71, %fd170;
	ld.global.f64 	%fd73, [%rd21+8];
	ld.global.f64 	%fd74, [%rd23+8];
	sub.f64 	%fd75, %fd73, %fd74;
	fma.rn.f64 	%fd76, %fd75, %fd75, %fd72;
	ld.global.f64 	%fd77, [%rd21+16];
	ld.global.f64 	%fd78, [%rd23+16];
	sub.f64 	%fd79, %fd77, %fd78;
	fma.rn.f64 	%fd80, %fd79, %fd79, %fd76;
	ld.global.f64 	%fd81, [%rd21+24];
	ld.global.f64 	%fd82, [%rd23+24];
	sub.f64 	%fd83, %fd81, %fd82;
	fma.rn.f64 	%fd170, %fd83, %fd83, %fd80;
	add.s32 	%r104, %r104, 4;
$L__BB4_12:
	setp.eq.s32 	%p10, %r11, 0;
	@%p10 bra 	$L__BB4_17;
	setp.eq.s32 	%p11, %r11, 1;
	@%p11 bra 	$L__BB4_15;
	add.s32 	%r68, %r104, %r6;
	mul.wide.s32 	%rd24, %r68, 8;
	add.s64 	%rd25, %rd2, %rd24;
	ld.global.f64 	%fd85, [%rd25];
	add.s32 	%r69, %r104, %r7;
	mul.wide.s32 	%rd26, %r69, 8;
	add.s64 	%rd27, %rd1, %rd26;
	ld.global.f64 	%fd86, [%rd27];
	sub.f64 	%fd87, %fd85, %fd86;
	fma.rn.f64 	%fd88, %fd87, %fd87, %fd170;
	ld.global.f64 	%fd89, [%rd25+8];
	ld.global.f64 	%fd90, [%rd27+8];
	sub.f64 	%fd91, %fd89, %fd90;
	fma.rn.f64 	%fd170, %fd91, %fd91, %fd88;
	add.s32 	%r104, %r104, 2;
$L__BB4_15:
	and.b32  	%r70, %r53, 1;
	setp.eq.b32 	%p12, %r70, 1;
	not.pred 	%p13, %p12;
	@%p13 bra 	$L__BB4_17;
	add.s32 	%r71, %r104, %r6;
	mul.wide.s32 	%rd28, %r71, 8;
	add.s64 	%rd29, %rd2, %rd28;
	ld.global.f64 	%fd92, [%rd29];
	add.s32 	%r72, %r104, %r7;
	mul.wide.s32 	%rd30, %r72, 8;
	add.s64 	%rd31, %rd1, %rd30;
	ld.global.f64 	%fd93, [%rd31];
	sub.f64 	%fd94, %fd92, %fd93;
	fma.rn.f64 	%fd170, %fd94, %fd94, %fd170;
$L__BB4_17:
	add.s32 	%r121, %r123, 1;
	setp.ge.s32 	%p14, %r121, %r54;
	@%p14 bra 	$L__BB4_39;
	setp.lt.s32 	%p15, %r53, 1;
	mul.lo.s32 	%r17, %r53, %r2;
	@%p15 bra 	$L__BB4_34;
	and.b32  	%r18, %r53, 7;
	and.b32  	%r19, %r53, 3;
	and.b32  	%r20, %r53, 2147483640;
	and.b32  	%r21, %r53, 1;
	neg.s32 	%r22, %r20;
$L__BB4_20:
	cvt.u64.u32 	%rd36, %r121;
	add.s64 	%rd37, %rd3, %rd36;
	ld.global.u8 	%rs7, [%rd37];
	setp.eq.s16 	%p30, %rs7, 0;
	@%p30 bra 	$L__BB4_21;
	bra.uni 	$L__BB4_22;
$L__BB4_21:
	add.s32 	%r121, %r121, 1;
	setp.eq.s32 	%p39, %r121, %r54;
	@%p39 bra 	$L__BB4_39;
	bra.uni 	$L__BB4_20;
$L__BB4_22:
	setp.lt.u32 	%p31, %r53, 8;
	mul.lo.s32 	%r31, %r121, %r53;
	mov.f64 	%fd180, 0d0000000000000000;
	mov.b32 	%r113, 0;
	@%p31 bra 	$L__BB4_25;
	mul.wide.u32 	%rd38, %r31, 8;
	add.s64 	%rd39, %rd1, %rd38;
	add.s64 	%rd63, %rd39, 32;
	mov.f64 	%fd180, 0d0000000000000000;
	mov.u32 	%r109, %r17;
	mov.u32 	%r110, %r22;
$L__BB4_24:
	.pragma "nounroll";
	mul.wide.s32 	%rd40, %r109, 8;
	add.s64 	%rd41, %rd2, %rd40;
	ld.global.f64 	%fd106, [%rd41];
	ld.global.f64 	%fd107, [%rd63+-32];
	sub.f64 	%fd108, %fd106, %fd107;
	fma.rn.f64 	%fd109, %fd108, %fd108, %fd180;
	ld.global.f64 	%fd110, [%rd41+8];
	ld.global.f64 	%fd111, [%rd63+-24];
	sub.f64 	%fd112, %fd110, %fd111;
	fma.rn.f64 	%fd113, %fd112, %fd112, %fd109;
	ld.global.f64 	%fd114, [%rd41+16];
	ld.global.f64 	%fd115, [%rd63+-16];
	sub.f64 	%fd116, %fd114, %fd115;
	fma.rn.f64 	%fd117, %fd116, %fd116, %fd113;
	ld.global.f64 	%fd118, [%rd41+24];
	ld.global.f64 	%fd119, [%rd63+-8];
	sub.f64 	%fd120, %fd118, %fd119;
	fma.rn.f64 	%fd121, %fd120, %fd120, %fd117;
	ld.global.f64 	%fd122, [%rd41+32];
	ld.global.f64 	%fd123, [%rd63];
	sub.f64 	%fd124, %fd122, %fd123;
	fma.rn.f64 	%fd125, %fd124, %fd124, %fd121;
	ld.global.f64 	%fd126, [%rd41+40];
	ld.global.f64 	%fd127, [%rd63+8];
	sub.f64 	%fd128, %fd126, %fd127;
	fma.rn.f64 	%fd129, %fd128, %fd128, %fd125;
	ld.global.f64 	%fd130, [%rd41+48];
	ld.global.f64 	%fd131, [%rd63+16];
	sub.f64 	%fd132, %fd130, %fd131;
	fma.rn.f64 	%fd133, %fd132, %fd132, %fd129;
	ld.global.f64 	%fd134, [%rd41+56];
	ld.global.f64 	%fd135, [%rd63+24];
	sub.f64 	%fd136, %fd134, %fd135;
	fma.rn.f64 	%fd180, %fd136, %fd136, %fd133;
	add.s32 	%r110, %r110, 8;
	add.s32 	%r109, %r109, 8;
	add.s64 	%rd63, %rd63, 64;
	setp.eq.s32 	%p32, %r110, 0;
	mov.u32 	%r113, %r20;
	@%p32 bra 	$L__BB4_25;
	bra.uni 	$L__BB4_24;
$L__BB4_25:
	setp.eq.s32 	%p33, %r18, 0;
	@%p33 bra 	$L__BB4_33;
	add.s32 	%r91, %r18, -1;
	setp.lt.u32 	%p34, %r91, 3;
	@%p34 bra 	$L__BB4_28;
	add.s32 	%r92, %r113, %r17;
	mul.wide.s32 	%rd42, %r92, 8;
	add.s64 	%rd43, %rd2, %rd42;
	ld.global.f64 	%fd138, [%rd43];
	add.s32 	%r93, %r113, %r31;
	mul.wide.s32 	%rd44, %r93, 8;
	add.s64 	%rd45, %rd1, %rd44;
	ld.global.f64 	%fd139, [%rd45];
	sub.f64 	%fd140, %fd138, %fd139;
	fma.rn.f64 	%fd141, %fd140, %fd140, %fd180;
	ld.global.f64 	%fd142, [%rd43+8];
	ld.global.f64 	%fd143, [%rd45+8];
	sub.f64 	%fd144, %fd142, %fd143;
	fma.rn.f64 	%fd145, %fd144, %fd144, %fd141;
	ld.global.f64 	%fd146, [%rd43+16];
	ld.global.f64 	%fd147, [%rd45+16];
	sub.f64 	%fd148, %fd146, %fd147;
	fma.rn.f64 	%fd149, %fd148, %fd148, %fd145;
	ld.global.f64 	%fd150, [%rd43+24];
	ld.global.f64 	%fd151, [%rd45+24];
	sub.f64 	%fd152, %fd150, %fd151;
	fma.rn.f64 	%fd180, %fd152, %fd152, %fd149;
	add.s32 	%r113, %r113, 4;
$L__BB4_28:
	setp.eq.s32 	%p35, %r19, 0;
	@%p35 bra 	$L__BB4_33;
	setp.eq.s32 	%p36, %r19, 1;
	@%p36 bra 	$L__BB4_31;
	add.s32 	%r94, %r113, %r17;
	mul.wide.s32 	%rd46, %r94, 8;
	add.s64 	%rd47, %rd2, %rd46;
	ld.global.f64 	%fd154, [%rd47];
	add.s32 	%r95, %r113, %r31;
	mul.wide.s32 	%rd48, %r95, 8;
	add.s64 	%rd49, %rd1, %rd48;
	ld.global.f64 	%fd155, [%rd49];
	sub.f64 	%fd156, %fd154, %fd155;
	fma.rn.f64 	%fd157, %fd156, %fd156, %fd180;
	ld.global.f64 	%fd158, [%rd47+8];
	ld.global.f64 	%fd159, [%rd49+8];
	sub.f64 	%fd160, %fd158, %fd159;
	fma.rn.f64 	%fd180, %fd160, %fd160, %fd157;
	add.s32 	%r113, %r113, 2;
$L__BB4_31:
	setp.eq.s32 	%p37, %r21, 0;
	@%p37 bra 	$L__BB4_33;
	add.s32 	%r96, %r113, %r17;
	mul.wide.s32 	%rd50, %r96, 8;
	add.s64 	%rd51, %rd2, %rd50;
	ld.global.f64 	%fd161, [%rd51];
	add.s32 	%r97, %r113, %r31;
	mul.wide.s32 	%rd52, %r97, 8;
	add.s64 	%rd53, %rd1, %rd52;
	ld.global.f64 	%fd162, [%rd53];
	sub.f64 	%fd163, %fd161, %fd162;
	fma.rn.f64 	%fd180, %fd163, %fd163, %fd180;
$L__BB4_33:
	setp.lt.f64 	%p38, %fd180, %fd170;
	selp.b32 	%r123, %r121, %r123, %p38;
	selp.f64 	%fd170, %fd180, %fd170, %p38;
	bra.uni 	$L__BB4_21;
$L__BB4_34:
	not.b32 	%r74, %r123;
	add.s32 	%r75, %r54, %r74;
	and.b32  	%r38, %r75, 3;
	setp.eq.s32 	%p16, %r38, 0;
	mov.u32 	%r118, %r123;
	@%p16 bra 	$L__BB4_37;
	mov.u32 	%r115, %r121;
	mov.u32 	%r118, %r123;
$L__BB4_36:
	.pragma "nounroll";
	cvt.u64.u32 	%rd32, %r115;
	add.s64 	%rd33, %rd3, %rd32;
	ld.global.u8 	%rs2, [%rd33];
	setp.eq.s16 	%p17, %rs2, 0;
	setp.gt.f64 	%p18, %fd170, 0d0000000000000000;
	selp.b32 	%r76, %r115, %r118, %p18;
	selp.f64 	%fd95, 0d0000000000000000, %fd170, %p18;
	selp.b32 	%r118, %r118, %r76, %p17;
	selp.f64 	%fd170, %fd170, %fd95, %p17;
	add.s32 	%r121, %r115, 1;
	sub.s32 	%r77, %r115, %r123;
	setp.ne.s32 	%p19, %r77, %r38;
	mov.u32 	%r115, %r121;
	@%p19 bra 	$L__BB4_36;
$L__BB4_37:
	sub.s32 	%r78, %r54, %r123;
	add.s32 	%r79, %r78, -2;
	setp.lt.u32 	%p20, %r79, 3;
	mov.u32 	%r123, %r118;
	@%p20 bra 	$L__BB4_39;
$L__BB4_38:
	cvt.u64.u32 	%rd34, %r121;
	add.s64 	%rd35, %rd3, %rd34;
	ld.global.u8 	%rs3, [%rd35];
	setp.eq.s16 	%p21, %rs3, 0;
	setp.gt.f64 	%p22, %fd170, 0d0000000000000000;
	selp.b32 	%r80, %r121, %r123, %p22;
	selp.f64 	%fd96, 0d0000000000000000, %fd170, %p22;
	selp.b32 	%r81, %r123, %r80, %p21;
	selp.f64 	%fd97, %fd170, %fd96, %p21;
	add.s32 	%r82, %r121, 1;
	ld.global.u8 	%rs4, [%rd35+1];
	setp.eq.s16 	%p23, %rs4, 0;
	setp.gt.f64 	%p24, %fd97, 0d0000000000000000;
	selp.b32 	%r83, %r82, %r81, %p24;
	selp.f64 	%fd98, 0d0000000000000000, %fd97, %p24;
	selp.b32 	%r84, %r81, %r83, %p23;
	selp.f64 	%fd99, %fd97, %fd98, %p23;
	add.s32 	%r85, %r121, 2;
	ld.global.u8 	%rs5, [%rd35+2];
	setp.eq.s16 	%p25, %rs5, 0;
	setp.gt.f64 	%p26, %fd99, 0d0000000000000000;
	selp.b32 	%r86, %r85, %r84, %p26;
	selp.f64 	%fd100, 0d0000000000000000, %fd99, %p26;
	selp.b32 	%r87, %r84, %r86, %p25;
	selp.f64 	%fd101, %fd99, %fd100, %p25;
	add.s32 	%r88, %r121, 3;
	ld.global.u8 	%rs6, [%rd35+3];
	setp.eq.s16 	%p27, %rs6, 0;
	setp.gt.f64 	%p28, %fd101, 0d0000000000000000;
	selp.b32 	%r89, %r88, %r87, %p28;
	selp.f64 	%fd102, 0d0000000000000000, %fd101, %p28;
	selp.b32 	%r123, %r87, %r89, %p27;
	selp.f64 	%fd170, %fd101, %fd102, %p27;
	add.s32 	%r121, %r121, 4;
	setp.ne.s32 	%p29, %r121, %r54;
	@%p29 bra 	$L__BB4_38;
$L__BB4_39:
	ld.param.u64 	%rd62, [_Z16updatebelonging2iPdiiS_PiiPbS0_S1__param_5];
	cvta.to.global.u64 	%rd54, %rd62;
	mul.wide.s32 	%rd55, %r2, 4;
	add.s64 	%rd7, %rd54, %rd55;
	ld.global.u32 	%r98, [%rd7];
	setp.eq.s32 	%p40, %r123, %r98;
	@%p40 bra 	$L__BB4_41;
	cvt.u64.u32 	%rd56, %r1;
	cvta.to.global.u64 	%rd57, %rd10;
	add.s64 	%rd58, %rd57, %rd56;
	mov.b16 	%rs8, 1;
	st.global.u8 	[%rd58], %rs8;
$L__BB4_41:
	st.global.u32 	[%rd7], %r123;
	mad.lo.s32 	%r99, %r54, %r1, %r123;
	cvta.to.global.u64 	%rd59, %rd9;
	mul.wide.s32 	%rd60, %r99, 4;
	add.s64 	%rd61, %rd59, %rd60;
	ld.global.u32 	%r100, [%rd61];
	add.s32 	%r101, %r100, 1;
	st.global.u32 	[%rd61], %r101;
$L__BB4_42:
	ret;

}
	// .globl	_Z13updateCenter2iiiPdiPbPiS1_
.visible .entry _Z13updateCenter2iiiPdiPbPiS1_(
	.param .u32 _Z13updateCenter2iiiPdiPbPiS1__param_0,
	.param .u32 _Z13updateCenter2iiiPdiPbPiS1__param_1,
	.param .u32 _Z13updateCenter2iiiPdiPbPiS1__param_2,
	.param .u64 .ptr .align 1 _Z13updateCenter2iiiPdiPbPiS1__param_3,
	.param .u32 _Z13updateCenter2iiiPdiPbPiS1__param_4,
	.param .u64 .ptr .align 1 _Z13updateCenter2iiiPdiPbPiS1__param_5,
	.param .u64 .ptr .align 1 _Z13updateCenter2iiiPdiPbPiS1__param_6,
	.param .u64 .ptr .align 1 _Z13updateCenter2iiiPdiPbPiS1__param_7
)
{
	.reg .pred 	%p<30>;
	.reg .b16 	%rs<2>;
	.reg .b32 	%r<200>;
	.reg .b64 	%rd<71>;
	.reg .b64 	%fd<46>;

	ld.param.u32 	%r53, [_Z13updateCenter2iiiPdiPbPiS1__param_0];
	ld.param.u32 	%r54, [_Z13updateCenter2iiiPdiPbPiS1__param_1];
	ld.param.u32 	%r55, [_Z13updateCenter2iiiPdiPbPiS1__param_2];
	ld.param.u64 	%rd8, [_Z13updateCenter2iiiPdiPbPiS1__param_3];
	ld.param.u32 	%r56, [_Z13updateCenter2iiiPdiPbPiS1__param_4];
	ld.param.u64 	%rd6, [_Z13updateCenter2iiiPdiPbPiS1__param_5];
	ld.param.u64 	%rd9, [_Z13updateCenter2iiiPdiPbPiS1__param_6];
	ld.param.u64 	%rd7, [_Z13updateCenter2iiiPdiPbPiS1__param_7];
	cvta.to.global.u64 	%rd1, %rd9;
	cvta.to.global.u64 	%rd2, %rd8;
	mov.u32 	%r57, %ntid.x;
	mov.u32 	%r58, %ctaid.x;
	mul.lo.s32 	%r1, %r57, %r58;
	mov.u32 	%r2, %tid.x;
	add.s32 	%r59, %r1, %r2;
	add.s32 	%r3, %r59, %r53;
	setp.ge.s32 	%p1, %r3, %r56;
	@%p1 bra 	$L__BB5_39;
	setp.lt.s32 	%p2, %r54, 1;
	@%p2 bra 	$L__BB5_13;
	mul.lo.s32 	%r4, %r3, %r54;
	and.b32  	%r5, %r54, 7;
	setp.lt.u32 	%p3, %r54, 8;
	mov.b32 	%r186, 0;
	@%p3 bra 	$L__BB5_5;
	and.b32  	%r186, %r54, 2147483640;
	neg.s32 	%r184, %r186;
	add.s64 	%rd3, %rd2, 32;
	mov.u32 	%r183, %r4;
$L__BB5_4:
	.pragma "nounroll";
	mul.wide.s32 	%rd10, %r183, 8;
	add.s64 	%rd11, %rd3, %rd10;
	mov.b64 	%rd12, 0;
	st.global.u64 	[%rd11+-32], %rd12;
	st.global.u64 	[%rd11+-24], %rd12;
	st.global.u64 	[%rd11+-16], %rd12;
	st.global.u64 	[%rd11+-8], %rd12;
	st.global.u64 	[%rd11], %rd12;
	st.global.u64 	[%rd11+8], %rd12;
	st.global.u64 	[%rd11+16], %rd12;
	st.global.u64 	[%rd11+24], %rd12;
	add.s32 	%r184, %r184, 8;
	add.s32 	%r183, %r183, 8;
	setp.ne.s32 	%p4, %r184, 0;
	@%p4 bra 	$L__BB5_4;
$L__BB5_5:
	setp.eq.s32 	%p5, %r5, 0;
	@%p5 bra 	$L__BB5_13;
	and.b32  	%r13, %r54, 3;
	setp.lt.u32 	%p6, %r5, 4;
	@%p6 bra 	$L__BB5_8;
	add.s32 	%r61, %r186, %r4;
	mul.wide.s32 	%rd13, %r61, 8;
	add.s64 	%rd14, %rd2, %rd13;
	mov.b64 	%rd15, 0;
	st.global.u64 	[%rd14], %rd15;
	st.global.u64 	[%rd14+8], %rd15;
	st.global.u64 	[%rd14+16], %rd15;
	st.global.u64 	[%rd14+24], %rd15;
	add.s32 	%r186, %r186, 4;
$L__BB5_8:
	setp.eq.s32 	%p7, %r13, 0;
	@%p7 bra 	$L__BB5_13;
	setp.eq.s32 	%p8, %r13, 1;
	@%p8 bra 	$L__BB5_11;
	add.s32 	%r62, %r186, %r4;
	mul.wide.s32 	%rd16, %r62, 8;
	add.s64 	%rd17, %rd2, %rd16;
	mov.b64 	%rd18, 0;
	st.global.u64 	[%rd17], %rd18;
	st.global.u64 	[%rd17+8], %rd18;
	add.s32 	%r186, %r186, 2;
$L__BB5_11:
	and.b32  	%r63, %r54, 1;
	setp.eq.b32 	%p9, %r63, 1;
	not.pred 	%p10, %p9;
	@%p10 bra 	$L__BB5_13;
	add.s32 	%r64, %r186, %r4;
	mul.wide.s32 	%rd19, %r64, 8;
	add.s64 	%rd20, %rd2, %rd19;
	mov.b64 	%rd21, 0;
	st.global.u64 	[%rd20], %rd21;
$L__BB5_13:
	cvta.to.global.u64 	%rd22, %rd7;
	mul.wide.s32 	%rd23, %r3, 4;
	add.s64 	%rd4, %rd22, %rd23;
	mov.b32 	%r65, 0;
	st.global.u32 	[%rd4], %r65;
	setp.lt.s32 	%p11, %r55, 1;
	@%p11 bra 	$L__BB5_26;
	and.b32  	%r18, %r55, 15;
	setp.lt.u32 	%p12, %r55, 16;
	mov.b32 	%r191, 0;
	@%p12 bra 	$L__BB5_17;
	and.b32  	%r191, %r55, 2147483632;
	neg.s32 	%r189, %r191;
	shl.b32 	%r21, %r56, 4;
	mul.wide.s32 	%rd26, %r56, 4;
	mov.u32 	%r188, %r3;
$L__BB5_16:
	.pragma "nounroll";
	mul.wide.s32 	%rd24, %r188, 4;
	add.s64 	%rd25, %rd1, %rd24;
	ld.global.u32 	%r67, [%rd25];
	ld.global.u32 	%r68, [%rd4];
	add.s32 	%r69, %r68, %r67;
	st.global.u32 	[%rd4], %r69;
	mov.b32 	%r70, 0;
	st.global.u32 	[%rd25], %r70;
	add.s64 	%rd27, %rd25, %rd26;
	ld.global.u32 	%r71, [%rd27];
	ld.global.u32 	%r72, [%rd4];
	add.s32 	%r73, %r72, %r71;
	st.global.u32 	[%rd4], %r73;
	st.global.u32 	[%rd27], %r70;
	add.s64 	%rd28, %rd27, %rd26;
	ld.global.u32 	%r74, [%rd28];
	ld.global.u32 	%r75, [%rd4];
	add.s32 	%r76, %r75, %r74;
	st.global.u32 	[%rd4], %r76;
	st.global.u32 	[%rd28], %r70;
	add.s64 	%rd29, %rd28, %rd26;
	ld.global.u32 	%r77, [%rd29];
	ld.global.u32 	%r78, [%rd4];
	add.s32 	%r79, %r78, %r77;
	st.global.u32 	[%rd4], %r79;
	st.global.u32 	[%rd29], %r70;
	add.s64 	%rd30, %rd29, %rd26;
	ld.global.u32 	%r80, [%rd30];
	ld.global.u32 	%r81, [%rd4];
	add.s32 	%r82, %r81, %r80;
	st.global.u32 	[%rd4], %r82;
	st.global.u32 	[%rd30], %r70;
	add.s64 	%rd31, %rd30, %rd26;
	ld.global.u32 	%r83, [%rd31];
	ld.global.u32 	%r84, [%rd4];
	add.s32 	%r85, %r84, %r83;
	st.global.u32 	[%rd4], %r85;
	st.global.u32 	[%rd31], %r70;
	add.s64 	%rd32, %rd31, %rd26;
	ld.global.u32 	%r86, [%rd32];
	ld.global.u32 	%r87, [%rd4];
	add.s32 	%r88, %r87, %r86;
	st.global.u32 	[%rd4], %r88;
	st.global.u32 	[%rd32], %r70;
	add.s64 	%rd33, %rd32, %rd26;
	ld.global.u32 	%r89, [%rd33];
	ld.global.u32 	%r90, [%rd4];
	add.s32 	%r91, %r90, %r89;
	st.global.u32 	[%rd4], %r91;
	st.global.u32 	[%rd33], %r70;
	add.s64 	%rd34, %rd33, %rd26;
	ld.global.u32 	%r92, [%rd34];
	ld.global.u32 	%r93, [%rd4];
	add.s32 	%r94, %r93, %r92;
	st.global.u32 	[%rd4], %r94;
	st.global.u32 	[%rd34], %r70;
	add.s64 	%rd35, %rd34, %rd26;
	ld.global.u32 	%r95, [%rd35];
	ld.global.u32 	%r96, [%rd4];
	add.s32 	%r97, %r96, %r95;
	st.global.u32 	[%rd4], %r97;
	st.global.u32 	[%rd35], %r70;
	add.s64 	%rd36, %rd35, %rd26;
	ld.global.u32 	%r98, [%rd36];
	ld.global.u32 	%r99, [%rd4];
	add.s32 	%r100, %r99, %r98;
	st.global.u32 	[%rd4], %r100;
	st.global.u32 	[%rd36], %r70;
	add.s64 	%rd37, %rd36, %rd26;
	ld.global.u32 	%r101, [%rd37];
	ld.global.u32 	%r102, [%rd4];
	add.s32 	%r103, %r102, %r101;
	st.global.u32 	[%rd4], %r103;
	st.global.u32 	[%rd37], %r70;
	add.s64 	%rd38, %rd37, %rd26;
	ld.global.u32 	%r104, [%rd38];
	ld.global.u32 	%r105, [%rd4];
	add.s32 	%r106, %r105, %r104;
	st.global.u32 	[%rd4], %r106;
	st.global.u32 	[%rd38], %r70;
	add.s64 	%rd39, %rd38, %rd26;
	ld.global.u32 	%r107, [%rd39];
	ld.global.u32 	%r108, [%rd4];
	add.s32 	%r109, %r108, %r107;
	st.global.u32 	[%rd4], %r109;
	st.global.u32 	[%rd39], %r70;
	add.s64 	%rd40, %rd39, %rd26;
	ld.global.u32 	%r110, [%rd40];
	ld.global.u32 	%r111, [%rd4];
	add.s32 	%r112, %r111, %r110;
	st.global.u32 	[%rd4], %r112;
	st.global.u32 	[%rd40], %r70;
	add.s64 	%rd41, %rd40, %rd26;
	ld.global.u32 	%r113, [%rd41];
	ld.global.u32 	%r114, [%rd4];
	add.s32 	%r115, %r114, %r113;
	st.global.u32 	[%rd4], %r115;
	st.global.u32 	[%rd41], %r70;
	add.s32 	%r189, %r189, 16;
	add.s32 	%r188, %r188, %r21;
	setp.ne.s32 	%p13, %r189, 0;
	@%p13 bra 	$L__BB5_16;
$L__BB5_17:
	setp.eq.s32 	%p14, %r18, 0;
	@%p14 bra 	$L__BB5_26;
	and.b32  	%r27, %r55, 7;
	setp.lt.u32 	%p15, %r18, 8;
	@%p15 bra 	$L__BB5_20;
	mad.lo.s32 	%r116, %r191, %r56, %r3;
	mul.wide.s32 	%rd42, %r116, 4;
	add.s64 	%rd43, %rd1, %rd42;
	ld.global.u32 	%r117, [%rd43];
	ld.global.u32 	%r118, [%rd4];
	add.s32 	%r119, %r118, %r117;
	st.global.u32 	[%rd4], %r119;
	mov.b32 	%r120, 0;
	st.global.u32 	[%rd43], %r120;
	mul.wide.s32 	%rd44, %r56, 4;
	add.s64 	%rd45, %rd43, %rd44;
	ld.global.u32 	%r121, [%rd45];
	ld.global.u32 	%r122, [%rd4];
	add.s32 	%r123, %r122, %r121;
	st.global.u32 	[%rd4], %r123;
	st.global.u32 	[%rd45], %r120;
	add.s64 	%rd46, %rd45, %rd44;
	ld.global.u32 	%r124, [%rd46];
	ld.global.u32 	%r125, [%rd4];
	add.s32 	%r126, %r125, %r124;
	st.global.u32 	[%rd4], %r126;
	st.global.u32 	[%rd46], %r120;
	add.s64 	%rd47, %rd46, %rd44;
	ld.global.u32 	%r127, [%rd47];
	ld.global.u32 	%r128, [%rd4];
	add.s32 	%r129, %r128, %r127;
	st.global.u32 	[%rd4], %r129;
	st.global.u32 	[%rd47], %r120;
	add.s64 	%rd48, %rd47, %rd44;
	ld.global.u32 	%r130, [%rd48];
	ld.global.u32 	%r131, [%rd4];
	add.s32 	%r132, %r131, %r130;
	st.global.u32 	[%rd4], %r132;
	st.global.u32 	[%rd48], %r120;
	add.s64 	%rd49, %rd48, %rd44;
	ld.global.u32 	%r133, [%rd49];
	ld.global.u32 	%r134, [%rd4];
	add.s32 	%r135, %r134, %r133;
	st.global.u32 	[%rd4], %r135;
	st.global.u32 	[%rd49], %r120;
	add.s64 	%rd50, %rd49, %rd44;
	ld.global.u32 	%r136, [%rd50];
	ld.global.u32 	%r137, [%rd4];
	add.s32 	%r138, %r137, %r136;
	st.global.u32 	[%rd4], %r138;
	st.global.u32 	[%rd50], %r120;
	add.s64 	%rd51, %rd50, %rd44;
	ld.global.u32 	%r139, [%rd51];
	ld.global.u32 	%r140, [%rd4];
	add.s32 	%r141, %r140, %r139;
	st.global.u32 	[%rd4], %r141;
	st.global.u32 	[%rd51], %r120;
	add.s32 	%r191, %r191, 8;
$L__BB5_20:
	setp.eq.s32 	%p16, %r27, 0;
	@%p16 bra 	$L__BB5_26;
	and.b32  	%r30, %r55, 3;
	setp.lt.u32 	%p17, %r27, 4;
	@%p17 bra 	$L__BB5_23;
	mad.lo.s32 	%r142, %r191, %r56, %r3;
	mul.wide.s32 	%rd52, %r142, 4;
	add.s64 	%rd53, %rd1, %rd52;
	ld.global.u32 	%r143, [%rd53];
	ld.global.u32 	%r144, [%rd4];
	add.s32 	%r145, %r144, %r143;
	st.global.u32 	[%rd4], %r145;
	mov.b32 	%r146, 0;
	st.global.u32 	[%rd53], %r146;
	mul.wide.s32 	%rd54, %r56, 4;
	add.s64 	%rd55, %rd53, %rd54;
	ld.global.u32 	%r147, [%rd55];
	ld.global.u32 	%r148, [%rd4];
	add.s32 	%r149, %r148, %r147;
	st.global.u32 	[%rd4], %r149;
	st.global.u32 	[%rd55], %r146;
	add.s64 	%rd56, %rd55, %rd54;
	ld.global.u32 	%r150, [%rd56];
	ld.global.u32 	%r151, [%rd4];
	add.s32 	%r152, %r151, %r150;
	st.global.u32 	[%rd4], %r152;
	st.global.u32 	[%rd56], %r146;
	add.s64 	%rd57, %rd56, %rd54;
	ld.global.u32 	%r153, [%rd57];
	ld.global.u32 	%r154, [%rd4];
	add.s32 	%r155, %r154, %r153;
	st.global.u32 	[%rd4], %r155;
	st.global.u32 	[%rd57], %r146;
	add.s32 	%r191, %r191, 4;
$L__BB5_23:
	setp.eq.s32 	%p18, %r30, 0;
	@%p18 bra 	$L__BB5_26;
	add.s32 	%r156, %r2, %r53;
	add.s32 	%r157, %r156, %r1;
	mad.lo.s32 	%r194, %r191, %r56, %r157;
	neg.s32 	%r193, %r30;
$L__BB5_25:
	.pragma "nounroll";
	mul.wide.s32 	%rd58, %r194, 4;
	add.s64 	%rd59, %rd1, %rd58;
	ld.global.u32 	%r158, [%rd59];
	ld.global.u32 	%r159, [%rd4];
	add.s32 	%r160, %r159, %r158;
	st.global.u32 	[%rd4], %r160;
	mov.b32 	%r161, 0;
	st.global.u32 	[%rd59], %r161;
	add.s32 	%r194, %r194, %r56;
	add.s32 	%r193, %r193, 1;
	setp.ne.s32 	%p19, %r193, 0;
	@%p19 bra 	$L__BB5_25;
$L__BB5_26:
	ld.global.u32 	%r162, [%rd4];
	setp.eq.s32 	%p20, %r162, 0;
	@%p20 bra 	$L__BB5_40;
	setp.lt.s32 	%p21, %r54, 1;
	@%p21 bra 	$L__BB5_39;
	mul.lo.s32 	%r39, %r3, %r54;
	and.b32  	%r40, %r54, 7;
	setp.lt.u32 	%p22, %r54, 8;
	mov.b32 	%r197, 0;
	@%p22 bra 	$L__BB5_31;
	and.b32  	%r197, %r54, 2147483640;
	neg.s32 	%r196, %r197;
	add.s64 	%rd5, %rd2, 32;
	mov.u32 	%r195, %r39;
$L__BB5_30:
	.pragma "nounroll";
	mul.wide.s32 	%rd60, %r195, 8;
	add.s64 	%rd61, %rd5, %rd60;
	ld.global.f64 	%fd1, [%rd61+-32];
	ld.global.u32 	%r164, [%rd4];
	cvt.rn.f64.s32 	%fd2, %r164;
	div.rn.f64 	%fd3, %fd1, %fd2;
	st.global.f64 	[%rd61+-32], %fd3;
	ld.global.f64 	%fd4, [%rd61+-24];
	ld.global.u32 	%r165, [%rd4];
	cvt.rn.f64.s32 	%fd5, %r165;
	div.rn.f64 	%fd6, %fd4, %fd5;
	st.global.f64 	[%rd61+-24], %fd6;
	ld.global.f64 	%fd7, [%rd61+-16];
	ld.global.u32 	%r166, [%rd4];
	cvt.rn.f64.s32 	%fd8, %r166;
	div.rn.f64 	%fd9, %fd7, %fd8;
	st.global.f64 	[%rd61+-16], %fd9;
	ld.global.f64 	%fd10, [%rd61+-8];
	ld.global.u32 	%r167, [%rd4];
	cvt.rn.f64.s32 	%fd11, %r167;
	div.rn.f64 	%fd12, %fd10, %fd11;
	st.global.f64 	[%rd61+-8], %fd12;
	ld.global.f64 	%fd13, [%rd61];
	ld.global.u32 	%r168, [%rd4];
	cvt.rn.f64.s32 	%fd14, %r168;
	div.rn.f64 	%fd15, %fd13, %fd14;
	st.global.f64 	[%rd61], %fd15;
	ld.global.f64 	%fd16, [%rd61+8];
	ld.global.u32 	%r169, [%rd4];
	cvt.rn.f64.s32 	%fd17, %r169;
	div.rn.f64 	%fd18, %fd16, %fd17;
	st.global.f64 	[%rd61+8], %fd18;
	ld.global.f64 	%fd19, [%rd61+16];
	ld.global.u32 	%r170, [%rd4];
	cvt.rn.f64.s32 	%fd20, %r170;
	div.rn.f64 	%fd21, %fd19, %fd20;
	st.global.f64 	[%rd61+16], %fd21;
	ld.global.f64 	%fd22, [%rd61+24];
	ld.global.u32 	%r171, [%rd4];
	cvt.rn.f64.s32 	%fd23, %r171;
	div.rn.f64 	%fd24, %fd22, %fd23;
	st.global.f64 	[%rd61+24], %fd24;
	add.s32 	%r196, %r196, 8;
	add.s32 	%r195, %r195, 8;
	setp.ne.s32 	%p23, %r196, 0;
	@%p23 bra 	$L__BB5_30;
$L__BB5_31:
	setp.eq.s32 	%p24, %r40, 0;
	@%p24 bra 	$L__BB5_39;
	and.b32  	%r48, %r54, 3;
	setp.lt.u32 	%p25, %r40, 4;
	@%p25 bra 	$L__BB5_34;
	add.s32 	%r172, %r197, %r39;
	mul.wide.s32 	%rd62, %r172, 8;
	add.s64 	%rd63, %rd2, %rd62;
	ld.global.f64 	%fd25, [%rd63];
	ld.global.u32 	%r173, [%rd4];
	cvt.rn.f64.s32 	%fd26, %r173;
	div.rn.f64 	%fd27, %fd25, %fd26;
	st.global.f64 	[%rd63], %fd27;
	ld.global.f64 	%fd28, [%rd63+8];
	ld.global.u32 	%r174, [%rd4];
	cvt.rn.f64.s32 	%fd29, %r174;
	div.rn.f64 	%fd30, %fd28, %fd29;
	st.global.f64 	[%rd63+8], %fd30;
	ld.global.f64 	%fd31, [%rd63+16];
	ld.global.u32 	%r175, [%rd4];
	cvt.rn.f64.s32 	%fd32, %r175;
	div.rn.f64 	%fd33, %fd31, %fd32;
	st.global.f64 	[%rd63+16], %fd33;
	ld.global.f64 	%fd34, [%rd63+24];
	ld.global.u32 	%r176, [%rd4];
	cvt.rn.f64.s32 	%fd35, %r176;
	div.rn.f64 	%fd36, %fd34, %fd35;
	st.global.f64 	[%rd63+24], %fd36;
	add.s32 	%r197, %r197, 4;
$L__BB5_34:
	setp.eq.s32 	%p26, %r48, 0;
	@%p26 bra 	$L__BB5_39;
	setp.eq.s32 	%p27, %r48, 1;
	@%p27 bra 	$L__BB5_37;
	add.s32 	%r177, %r197, %r39;
	mul.wide.s32 	%rd64, %r177, 8;
	add.s64 	%rd65, %rd2, %rd64;
	ld.global.f64 	%fd37, [%rd65];
	ld.global.u32 	%r178, [%rd4];
	cvt.rn.f64.s32 	%fd38, %r178;
	div.rn.f64 	%fd39, %fd37, %fd38;
	st.global.f64 	[%rd65], %fd39;
	ld.global.f64 	%fd40, [%rd65+8];
	ld.global.u32 	%r179, [%rd4];
	cvt.rn.f64.s32 	%fd41, %r179;
	div.rn.f64 	%fd42, %fd40, %fd41;
	st.global.f64 	[%rd65+8], %fd42;
	add.s32 	%r197, %r197, 2;
$L__BB5_37:
	and.b32  	%r180, %r54, 1;
	setp.eq.b32 	%p28, %r180, 1;
	not.pred 	%p29, %p28;
	@%p29 bra 	$L__BB5_39;
	add.s32 	%r181, %r197, %r39;
	mul.wide.s32 	%rd66, %r181, 8;
	add.s64 	%rd67, %rd2, %rd66;
	ld.global.f64 	%fd43, [%rd67];
	ld.global.u32 	%r182, [%rd4];
	cvt.rn.f64.s32 	%fd44, %r182;
	div.rn.f64 	%fd45, %fd43, %fd44;
	st.global.f64 	[%rd67], %fd45;
$L__BB5_39:
	ret;
$L__BB5_40:
	cvt.s64.s32 	%rd68, %r3;
	cvta.to.global.u64 	%rd69, %rd6;
	add.s64 	%rd70, %rd69, %rd68;
	mov.b16 	%rs1, 0;
	st.global.u8 	[%rd70], %rs1;
	bra.uni 	$L__BB5_39;

}
	// .globl	_Z16updatebelonging3iPdiiS_PiiPbS_S1_
.visible .entry _Z16updatebelonging3iPdiiS_PiiPbS_S1_(
	.param .u32 _Z16updatebelonging3iPdiiS_PiiPbS_S1__param_0,
	.param .u64 .ptr .align 1 _Z16updatebelonging3iPdiiS_PiiPbS_S1__param_1,
	.param .u32 _Z16updatebelonging3iPdiiS_PiiPbS_S1__param_2,
	.param .u32 _Z16updatebelonging3iPdiiS_PiiPbS_S1__param_3,
	.param .u64 .ptr .align 1 _Z16updatebelonging3iPdiiS_PiiPbS_S1__param_4,
	.param .u64 .ptr .align 1 _Z16updatebelonging3iPdiiS_PiiPbS_S1__param_5,
	.param .u32 _Z16updatebelonging3iPdiiS_PiiPbS_S1__param_6,
	.param .u64 .ptr .align 1 _Z16updatebelonging3iPdiiS_PiiPbS_S1__param_7,
	.param .u64 .ptr .align 1 _Z16updatebelonging3iPdiiS_PiiPbS_S1__param_8,
	.param .u64 .ptr .align 1 _Z16updatebelonging3iPdiiS_PiiPbS_S1__param_9
)
{
	.reg .pred 	%p<84>;
	.reg .b16 	%rs<9>;
	.reg .b32 	%r<317>;
	.reg .b64 	%rd<102>;
	.reg .b64 	%fd<454>;

	ld.param.u32 	%r134, [_Z16updatebelonging3iPdiiS_PiiPbS_S1__param_0];
	ld.param.u64 	%rd8, [_Z16updatebelonging3iPdiiS_PiiPbS_S1__param_1];
	ld.param.u32 	%r131, [_Z16updatebelonging3iPdiiS_PiiPbS_S1__param_2];
	ld.param.u32 	%r132, [_Z16updatebelonging3iPdiiS_PiiPbS_S1__param_3];
	ld.param.u64 	%rd11, [_Z16updatebelonging3iPdiiS_PiiPbS_S1__param_4];
	ld.param.u32 	%r133, [_Z16updatebelonging3iPdiiS_PiiPbS_S1__param_6];
	ld.param.u64 	%rd12, [_Z16updatebelonging3iPdiiS_PiiPbS_S1__param_7];
	ld.param.u64 	%rd13, [_Z16updatebelonging3iPdiiS_PiiPbS_S1__param_8];
	ld.param.u64 	%rd10, [_Z16updatebelonging3iPdiiS_PiiPbS_S1__param_9];
	cvta.to.global.u64 	%rd1, %rd11;
	cvta.to.global.u64 	%rd2, %rd13;
	cvta.to.global.u64 	%rd3, %rd12;
	mov.u32 	%r304, %ntid.x;
	mov.u32 	%r2, %ctaid.x;
	mov.u32 	%r3, %tid.x;
	mad.lo.s32 	%r135, %r304, %r2, %r3;
	add.s32 	%r4, %r135, %r134;
	mul.lo.s32 	%r5, %r133, %r132;
	setp.lt.s32 	%p1, %r5, 1;
	@%p1 bra 	$L__BB6_13;
	mul.lo.s32 	%r6, %r5, %r3;
	and.b32  	%r7, %r5, 15;
	setp.lt.u32 	%p2, %r5, 16;
	mov.b32 	%r271, 0;
	@%p2 bra 	$L__BB6_4;
	and.b32  	%r271, %r5, 2147483632;
	mov.b32 	%r269, 0;
$L__BB6_3:
	.pragma "nounroll";
	add.s32 	%r138, %r269, %r6;
	shl.b32 	%r139, %r138, 3;
	mov.u32 	%r140, localBlockCenters;
	add.s32 	%r141, %r140, %r139;
	mov.b64 	%rd14, 0;
	st.shared.u64 	[%r141], %rd14;
	st.shared.u64 	[%r141+8], %rd14;
	st.shared.u64 	[%r141+16], %rd14;
	st.shared.u64 	[%r141+24], %rd14;
	st.shared.u64 	[%r141+32], %rd14;
	st.shared.u64 	[%r141+40], %rd14;
	st.shared.u64 	[%r141+48], %rd14;
	st.shared.u64 	[%r141+56], %rd14;
	st.shared.u64 	[%r141+64], %rd14;
	st.shared.u64 	[%r141+72], %rd14;
	st.shared.u64 	[%r141+80], %rd14;
	st.shared.u64 	[%r141+88], %rd14;
	st.shared.u64 	[%r141+96], %rd14;
	st.shared.u64 	[%r141+104], %rd14;
	st.shared.u64 	[%r141+112], %rd14;
	st.shared.u64 	[%r141+120], %rd14;
	add.s32 	%r269, %r269, 16;
	setp.ne.s32 	%p3, %r269, %r271;
	@%p3 bra 	$L__BB6_3;
$L__BB6_4:
	setp.eq.s32 	%p4, %r7, 0;
	@%p4 bra 	$L__BB6_13;
	and.b32  	%r12, %r5, 7;
	setp.lt.u32 	%p5, %r7, 8;
	@%p5 bra 	$L__BB6_7;
	add.s32 	%r142, %r271, %r6;
	shl.b32 	%r143, %r142, 3;
	mov.u32 	%r144, localBlockCenters;
	add.s32 	%r145, %r144, %r143;
	mov.b64 	%rd15, 0;
	st.shared.u64 	[%r145], %rd15;
	st.shared.u64 	[%r145+8], %rd15;
	st.shared.u64 	[%r145+16], %rd15;
	st.shared.u64 	[%r145+24], %rd15;
	st.shared.u64 	[%r145+32], %rd15;
	st.shared.u64 	[%r145+40], %rd15;
	st.shared.u64 	[%r145+48], %rd15;
	st.shared.u64 	[%r145+56], %rd15;
	add.s32 	%r271, %r271, 8;
$L__BB6_7:
	setp.eq.s32 	%p6, %r12, 0;
	@%p6 bra 	$L__BB6_13;
	and.b32  	%r15, %r5, 3;
	setp.lt.u32 	%p7, %r12, 4;
	@%p7 bra 	$L__BB6_10;
	add.s32 	%r146, %r271, %r6;
	shl.b32 	%r147, %r146, 3;
	mov.u32 	%r148, localBlockCenters;
	add.s32 	%r149, %r148, %r147;
	mov.b64 	%rd16, 0;
	st.shared.u64 	[%r149], %rd16;
	st.shared.u64 	[%r149+8], %rd16;
	st.shared.u64 	[%r149+16], %rd16;
	st.shared.u64 	[%r149+24], %rd16;
	add.s32 	%r271, %r271, 4;
$L__BB6_10:
	setp.eq.s32 	%p8, %r15, 0;
	@%p8 bra 	$L__BB6_13;
	mov.b32 	%r274, 0;
	mov.u32 	%r153, localBlockCenters;
$L__BB6_12:
	.pragma "nounroll";
	add.s32 	%r151, %r271, %r6;
	shl.b32 	%r152, %r151, 3;
	add.s32 	%r154, %r153, %r152;
	mov.b64 	%rd17, 0;
	st.shared.u64 	[%r154], %rd17;
	add.s32 	%r271, %r271, 1;
	add.s32 	%r274, %r274, 1;
	setp.ne.s32 	%p9, %r274, %r15;
	@%p9 bra 	$L__BB6_12;
$L__BB6_13:
	setp.ge.s32 	%p10, %r4, %r131;
	@%p10 bra 	$L__BB6_70;
	setp.lt.s32 	%p11, %r133, 1;
	mov.b32 	%r297, 0;
	@%p11 bra 	$L__BB6_18;
	mov.b32 	%r275, 0;
$L__BB6_16:
	cvt.u64.u32 	%rd18, %r275;
	add.s64 	%rd19, %rd3, %rd18;
	ld.global.u8 	%rs1, [%rd19];
	setp.ne.s16 	%p12, %rs1, 0;
	mov.u32 	%r297, %r275;
	@%p12 bra 	$L__BB6_18;
	add.s32 	%r275, %r275, 1;
	setp.ne.s32 	%p13, %r275, %r133;
	mov.u32 	%r297, %r133;
	@%p13 bra 	$L__BB6_16;
$L__BB6_18:
	cvta.to.global.u64 	%rd20, %rd8;
	mul.lo.s32 	%r157, %r132, %r4;
	mul.wide.s32 	%rd21, %r157, 8;
	add.s64 	%rd4, %rd20, %rd21;
	setp.lt.s32 	%p14, %r132, 1;
	mov.f64 	%fd439, 0d0000000000000000;
	@%p14 bra 	$L__BB6_31;
	mul.lo.s32 	%r25, %r297, %r132;
	and.b32  	%r26, %r132, 15;
	setp.lt.u32 	%p15, %r132, 16;
	mov.f64 	%fd439, 0d0000000000000000;
	mov.b32 	%r277, 0;
	@%p15 bra 	$L__BB6_22;
	and.b32  	%r277, %r132, 2147483632;
	mov.f64 	%fd439, 0d0000000000000000;
	mov.b32 	%r294, 0;
$L__BB6_21:
	.pragma "nounroll";
	add.s32 	%r160, %r294, %r25;
	mul.wide.u32 	%rd22, %r160, 8;
	add.s64 	%rd23, %rd1, %rd22;
	ld.global.f64 	%fd40, [%rd23];
	mul.wide.u32 	%rd24, %r294, 8;
	add.s64 	%rd25, %rd4, %rd24;
	ld.global.f64 	%fd41, [%rd25];
	sub.f64 	%fd42, %fd40, %fd41;
	fma.rn.f64 	%fd43, %fd42, %fd42, %fd439;
	ld.global.f64 	%fd44, [%rd23+8];
	ld.global.f64 	%fd45, [%rd25+8];
	sub.f64 	%fd46, %fd44, %fd45;
	fma.rn.f64 	%fd47, %fd46, %fd46, %fd43;
	ld.global.f64 	%fd48, [%rd23+16];
	ld.global.f64 	%fd49, [%rd25+16];
	sub.f64 	%fd50, %fd48, %fd49;
	fma.rn.f64 	%fd51, %fd50, %fd50, %fd47;
	ld.global.f64 	%fd52, [%rd23+24];
	ld.global.f64 	%fd53, [%rd25+24];
	sub.f64 	%fd54, %fd52, %fd53;
	fma.rn.f64 	%fd55, %fd54, %fd54, %fd51;
	ld.global.f64 	%fd56, [%rd23+32];
	ld.global.f64 	%fd57, [%rd25+32];
	sub.f64 	%fd58, %fd56, %fd57;
	fma.rn.f64 	%fd59, %fd58, %fd58, %fd55;
	ld.global.f64 	%fd60, [%rd23+40];
	ld.global.f64 	%fd61, [%rd25+40];
	sub.f64 	%fd62, %fd60, %fd61;
	fma.rn.f64 	%fd63, %fd62, %fd62, %fd59;
	ld.global.f64 	%fd64, [%rd23+48];
	ld.global.f64 	%fd65, [%rd25+48];
	sub.f64 	%fd66, %fd64, %fd65;
	fma.rn.f64 	%fd67, %fd66, %fd66, %fd63;
	ld.global.f64 	%fd68, [%rd23+56];
	ld.global.f64 	%fd69, [%rd25+56];
	sub.f64 	%fd70, %fd68, %fd69;
	fma.rn.f64 	%fd71, %fd70, %fd70, %fd67;
	ld.global.f64 	%fd72, [%rd23+64];
	ld.global.f64 	%fd73, [%rd25+64];
	sub.f64 	%fd74, %fd72, %fd73;
	fma.rn.f64 	%fd75, %fd74, %fd74, %fd71;
	ld.global.f64 	%fd76, [%rd23+72];
	ld.global.f64 	%fd77, [%rd25+72];
	sub.f64 	%fd78, %fd76, %fd77;
	fma.rn.f64 	%fd79, %fd78, %fd78, %fd75;
	ld.global.f64 	%fd80, [%rd23+80];
	ld.global.f64 	%fd81, [%rd25+80];
	sub.f64 	%fd82, %fd80, %fd81;
	fma.rn.f64 	%fd83, %fd82, %fd82, %fd79;
	ld.global.f64 	%fd84, [%rd23+88];
	ld.global.f64 	%fd85, [%rd25+88];
	sub.f64 	%fd86, %fd84, %fd85;
	fma.rn.f64 	%fd87, %fd86, %fd86, %fd83;
	ld.global.f64 	%fd88, [%rd23+96];
	ld.global.f64 	%fd89, [%rd25+96];
	sub.f64 	%fd90, %fd88, %fd89;
	fma.rn.f64 	%fd91, %fd90, %fd90, %fd87;
	ld.global.f64 	%fd92, [%rd23+104];
	ld.global.f64 	%fd93, [%rd25+104];
	sub.f64 	%fd94, %fd92, %fd93;
	fma.rn.f64 	%fd95, %fd94, %fd94, %fd91;
	ld.global.f64 	%fd96, [%rd23+112];
	ld.global.f64 	%fd97, [%rd25+112];
	sub.f64 	%fd98, %fd96, %fd97;
	fma.rn.f64 	%fd99, %fd98, %fd98, %fd95;
	ld.global.f64 	%fd100, [%rd23+120];
	ld.global.f64 	%fd101, [%rd25+120];
	sub.f64 	%fd102, %fd100, %fd101;
	fma.rn.f64 	%fd439, %fd102, %fd102, %fd99;
	add.s32 	%r294, %r294, 16;
	setp.eq.s32 	%p16, %r294, %r277;
	@%p16 bra 	$L__BB6_22;
	bra.uni 	$L__BB6_21;
$L__BB6_22:
	setp.eq.s32 	%p17, %r26, 0;
	@%p17 bra 	$L__BB6_31;
	and.b32  	%r29, %r132, 7;
	setp.lt.u32 	%p18, %r26, 8;
	@%p18 bra 	$L__BB6_25;
	add.s32 	%r161, %r277, %r25;
	mul.wide.s32 	%rd26, %r161, 8;
	add.s64 	%rd27, %rd1, %rd26;
	ld.global.f64 	%fd104, [%rd27];
	mul.wide.u32 	%rd28, %r277, 8;
	add.s64 	%rd29, %rd4, %rd28;
	ld.global.f64 	%fd105, [%rd29];
	sub.f64 	%fd106, %fd104, %fd105;
	fma.rn.f64 	%fd107, %fd106, %fd106, %fd439;
	ld.global.f64 	%fd108, [%rd27+8];
	ld.global.f64 	%fd109, [%rd29+8];
	sub.f64 	%fd110, %fd108, %fd109;
	fma.rn.f64 	%fd111, %fd110, %fd110, %fd107;
	ld.global.f64 	%fd112, [%rd27+16];
	ld.global.f64 	%fd113, [%rd29+16];
	sub.f64 	%fd114, %fd112, %fd113;
	fma.rn.f64 	%fd115, %fd114, %fd114, %fd111;
	ld.global.f64 	%fd116, [%rd27+24];
	ld.global.f64 	%fd117, [%rd29+24];
	sub.f64 	%fd118, %fd116, %fd117;
	fma.rn.f64 	%fd119, %fd118, %fd118, %fd115;
	ld.global.f64 	%fd120, [%rd27+32];
	ld.global.f64 	%fd121, [%rd29+32];
	sub.f64 	%fd122, %fd120, %fd121;
	fma.rn.f64 	%fd123, %fd122, %fd122, %fd119;
	ld.global.f64 	%fd124, [%rd27+40];
	ld.global.f64 	%fd125, [%rd29+40];
	sub.f64 	%fd126, %fd124, %fd125;
	fma.rn.f64 	%fd127, %fd126, %fd126, %fd123;
	ld.global.f64 	%fd128, [%rd27+48];
	ld.global.f64 	%fd129, [%rd29+48];
	sub.f64 	%fd130, %fd128, %fd129;
	fma.rn.f64 	%fd131, %fd130, %fd130, %fd127;
	ld.global.f64 	%fd132, [%rd27+56];
	ld.global.f64 	%fd133, [%rd29+56];
	sub.f64 	%fd134, %fd132, %fd133;
	fma.rn.f64 	%fd439, %fd134, %fd134, %fd131;
	add.s32 	%r277, %r277, 8;
$L__BB6_25:
	setp.eq.s32 	%p19, %r29, 0;
	@%p19 bra 	$L__BB6_31;
	and.b32  	%r32, %r132, 3;
	setp.lt.u32 	%p20, %r29, 4;
	@%p20 bra 	$L__BB6_28;
	add.s32 	%r162, %r277, %r25;
	mul.wide.s32 	%rd30, %r162, 8;
	add.s64 	%rd31, %rd1, %rd30;
	ld.global.f64 	%fd136, [%rd31];
	mul.wide.u32 	%rd32, %r277, 8;
	add.s64 	%rd33, %rd4, %rd32;
	ld.global.f64 	%fd137, [%rd33];
	sub.f64 	%fd138, %fd136, %fd137;
	fma.rn.f64 	%fd139, %fd138, %fd138, %fd439;
	ld.global.f64 	%fd140, [%rd31+8];
	ld.global.f64 	%fd141, [%rd33+8];
	sub.f64 	%fd142, %fd140, %fd141;
	fma.rn.f64 	%fd143, %fd142, %fd142, %fd139;
	ld.global.f64 	%fd144, [%rd31+16];
	ld.global.f64 	%fd145, [%rd33+16];
	sub.f64 	%fd146, %fd144, %fd145;
	fma.rn.f64 	%fd147, %fd146, %fd146, %fd143;
	ld.global.f64 	%fd148, [%rd31+24];
	ld.global.f64 	%fd149, [%rd33+24];
	sub.f64 	%fd150, %fd148, %fd149;
	fma.rn.f64 	%fd439, %fd150, %fd150, %fd147;
	add.s32 	%r277, %r277, 4;
$L__BB6_28:
	setp.eq.s32 	%p21, %r32, 0;
	@%p21 bra 	$L__BB6_31;
	mov.b32 	%r281, 0;
$L__BB6_30:
	.pragma "nounroll";
	add.s32 	%r164, %r277, %r25;
	mul.wide.s32 	%rd34, %r164, 8;
	add.s64 	%rd35, %rd1, %rd34;
	ld.global.f64 	%fd151, [%rd35];
	mul.wide.u32 	%rd36, %r277, 8;
	add.s64 	%rd37, %rd4, %rd36;
	ld.global.f64 	%fd152, [%rd37];
	sub.f64 	%fd153, %fd151, %fd152;
	fma.rn.f64 	%fd439, %fd153, %fd153, %fd439;
	add.s32 	%r277, %r277, 1;
	add.s32 	%r281, %r281, 1;
	setp.ne.s32 	%p22, %r281, %r32;
	@%p22 bra 	$L__BB6_30;
$L__BB6_31:
	add.s32 	%r295, %r297, 1;
	setp.ge.s32 	%p23, %r295, %r133;
	@%p23 bra 	$L__BB6_55;
	setp.lt.s32 	%p24, %r132, 1;
	@%p24 bra 	$L__BB6_50;
	and.b32  	%r40, %r132, 15;
	and.b32  	%r41, %r132, 7;
	and.b32  	%r42, %r132, 2147483632;
	and.b32  	%r43, %r132, 3;
$L__BB6_34:
	cvt.u64.u32 	%rd42, %r295;
	add.s64 	%rd43, %rd3, %rd42;
	ld.global.u8 	%rs7, [%rd43];
	setp.eq.s16 	%p39, %rs7, 0;
	@%p39 bra 	$L__BB6_35;
	bra.uni 	$L__BB6_36;
$L__BB6_35:
	add.s32 	%r295, %r295, 1;
	setp.eq.s32 	%p50, %r295, %r133;
	@%p50 bra 	$L__BB6_55;
	bra.uni 	$L__BB6_34;
$L__BB6_36:
	setp.lt.u32 	%p40, %r132, 16;
	mul.lo.s32 	%r50, %r295, %r132;
	mov.f64 	%fd449, 0d0000000000000000;
	mov.b32 	%r287, 0;
	@%p40 bra 	$L__BB6_39;
	mov.f64 	%fd449, 0d0000000000000000;
	mov.b32 	%r284, 0;
$L__BB6_38:
	.pragma "nounroll";
	add.s32 	%r184, %r284, %r50;
	mul.wide.u32 	%rd44, %r184, 8;
	add.s64 	%rd45, %rd1, %rd44;
	ld.global.f64 	%fd165, [%rd45];
	mul.wide.u32 	%rd46, %r284, 8;
	add.s64 	%rd47, %rd4, %rd46;
	ld.global.f64 	%fd166, [%rd47];
	sub.f64 	%fd167, %fd165, %fd166;
	fma.rn.f64 	%fd168, %fd167, %fd167, %fd449;
	ld.global.f64 	%fd169, [%rd45+8];
	ld.global.f64 	%fd170, [%rd47+8];
	sub.f64 	%fd171, %fd169, %fd170;
	fma.rn.f64 	%fd172, %fd171, %fd171, %fd168;
	ld.global.f64 	%fd173, [%rd45+16];
	ld.global.f64 	%fd174, [%rd47+16];
	sub.f64 	%fd175, %fd173, %fd174;
	fma.rn.f64 	%fd176, %fd175, %fd175, %fd172;
	ld.global.f64 	%fd177, [%rd45+24];
	ld.global.f64 	%fd178, [%rd47+24];
	sub.f64 	%fd179, %fd177, %fd178;
	fma.rn.f64 	%fd180, %fd179, %fd179, %fd176;
	ld.global.f64 	%fd181, [%rd45+32];
	ld.global.f64 	%fd182, [%rd47+32];
	sub.f64 	%fd183, %fd181, %fd182;
	fma.rn.f64 	%fd184, %fd183, %fd183, %fd180;
	ld.global.f64 	%fd185, [%rd45+40];
	ld.global.f64 	%fd186, [%rd47+40];
	sub.f64 	%fd187, %fd185, %fd186;
	fma.rn.f64 	%fd188, %fd187, %fd187, %fd184;
	ld.global.f64 	%fd189, [%rd45+48];
	ld.global.f64 	%fd190, [%rd47+48];
	sub.f64 	%fd191, %fd189, %fd190;
	fma.rn.f64 	%fd192, %fd191, %fd191, %fd188;
	ld.global.f64 	%fd193, [%rd45+56];
	ld.global.f64 	%fd194, [%rd47+56];
	sub.f64 	%fd195, %fd193, %fd194;
	fma.rn.f64 	%fd196, %fd195, %fd195, %fd192;
	ld.global.f64 	%fd197, [%rd45+64];
	ld.global.f64 	%fd198, [%rd47+64];
	sub.f64 	%fd199, %fd197, %fd198;
	fma.rn.f64 	%fd200, %fd199, %fd199, %fd196;
	ld.global.f64 	%fd201, [%rd45+72];
	ld.global.f64 	%fd202, [%rd47+72];
	sub.f64 	%fd203, %fd201, %fd202;
	fma.rn.f64 	%fd204, %fd203, %fd203, %fd200;
	ld.global.f64 	%fd205, [%rd45+80];
	ld.global.f64 	%fd206, [%rd47+80];
	sub.f64 	%fd207, %fd205, %fd206;
	fma.rn.f64 	%fd208, %fd207, %fd207, %fd204;
	ld.global.f64 	%fd209, [%rd45+88];
	ld.global.f64 	%fd210, [%rd47+88];
	sub.f64 	%fd211, %fd209, %fd210;
	fma.rn.f64 	%fd212, %fd211, %fd211, %fd208;
	ld.global.f64 	%fd213, [%rd45+96];
	ld.global.f64 	%fd214, [%rd47+96];
	sub.f64 	%fd215, %fd213, %fd214;
	fma.rn.f64 	%fd216, %fd215, %fd215, %fd212;
	ld.global.f64 	%fd217, [%rd45+104];
	ld.global.f64 	%fd218, [%rd47+104];
	sub.f64 	%fd219, %fd217, %fd218;
	fma.rn.f64 	%fd220, %fd219, %fd219, %fd216;
	ld.global.f64 	%fd221, [%rd45+112];
	ld.global.f64 	%fd222, [%rd47+112];
	sub.f64 	%fd223, %fd221, %fd222;
	fma.rn.f64 	%fd224, %fd223, %fd223, %fd220;
	ld.global.f64 	%fd225, [%rd45+120];
	ld.global.f64 	%fd226, [%rd47+120];
	sub.f64 	%fd227, %fd225, %fd226;
	fma.rn.f64 	%fd449, %fd227, %fd227, %fd224;
	add.s32 	%r284, %r284, 16;
	setp.eq.s32 	%p41, %r284, %r42;
	mov.u32 	%r287, %r42;
	@%p41 bra 	$L__BB6_39;
	bra.uni 	$L__BB6_38;
$L__BB6_39:
	setp.eq.s32 	%p42, %r40, 0;
	@%p42 bra 	$L__BB6_49;
	add.s32 	%r185, %r40, -1;
	setp.lt.u32 	%p43, %r185, 7;
	@%p43 bra 	$L__BB6_42;
	add.s32 	%r186, %r287, %r50;
	mul.wide.s32 	%rd48, %r186, 8;
	add.s64 	%rd49, %rd1, %rd48;
	ld.global.f64 	%fd229, [%rd49];
	mul.wide.u32 	%rd50, %r287, 8;
	add.s64 	%rd51, %rd4, %rd50;
	ld.global.f64 	%fd230, [%rd51];
	sub.f64 	%fd231, %fd229, %fd230;
	fma.rn.f64 	%fd232, %fd231, %fd231, %fd449;
	ld.global.f64 	%fd233, [%rd49+8];
	ld.global.f64 	%fd234, [%rd51+8];
	sub.f64 	%fd235, %fd233, %fd234;
	fma.rn.f64 	%fd236, %fd235, %fd235, %fd232;
	ld.global.f64 	%fd237, [%rd49+16];
	ld.global.f64 	%fd238, [%rd51+16];
	sub.f64 	%fd239, %fd237, %fd238;
	fma.rn.f64 	%fd240, %fd239, %fd239, %fd236;
	ld.global.f64 	%fd241, [%rd49+24];
	ld.global.f64 	%fd242, [%rd51+24];
	sub.f64 	%fd243, %fd241, %fd242;
	fma.rn.f64 	%fd244, %fd243, %fd243, %fd240;
	ld.global.f64 	%fd245, [%rd49+32];
	ld.global.f64 	%fd246, [%rd51+32];
	sub.f64 	%fd247, %fd245, %fd246;
	fma.rn.f64 	%fd248, %fd247, %fd247, %fd244;
	ld.global.f64 	%fd249, [%rd49+40];
	ld.global.f64 	%fd250, [%rd51+40];
	sub.f64 	%fd251, %fd249, %fd250;
	fma.rn.f64 	%fd252, %fd251, %fd251, %fd248;
	ld.global.f64 	%fd253, [%rd49+48];
	ld.global.f64 	%fd254, [%rd51+48];
	sub.f64 	%fd255, %fd253, %fd254;
	fma.rn.f64 	%fd256, %fd255, %fd255, %fd252;
	ld.global.f64 	%fd257, [%rd49+56];
	ld.global.f64 	%fd258, [%rd51+56];
	sub.f64 	%fd259, %fd257, %fd258;
	fma.rn.f64 	%fd449, %fd259, %fd259, %fd256;
	add.s32 	%r287, %r287, 8;
$L__BB6_42:
	setp.eq.s32 	%p44, %r41, 0;
	@%p44 bra 	$L__BB6_49;
	add.s32 	%r187, %r41, -1;
	setp.lt.u32 	%p45, %r187, 3;
	@%p45 bra 	$L__BB6_45;
	add.s32 	%r188, %r287, %r50;
	mul.wide.s32 	%rd52, %r188, 8;
	add.s64 	%rd53, %rd1, %rd52;
	ld.global.f64 	%fd261, [%rd53];
	mul.wide.u32 	%rd54, %r287, 8;
	add.s64 	%rd55, %rd4, %rd54;
	ld.global.f64 	%fd262, [%rd55];
	sub.f64 	%fd263, %fd261, %fd262;
	fma.rn.f64 	%fd264, %fd263, %fd263, %fd449;
	ld.global.f64 	%fd265, [%rd53+8];
	ld.global.f64 	%fd266, [%rd55+8];
	sub.f64 	%fd267, %fd265, %fd266;
	fma.rn.f64 	%fd268, %fd267, %fd267, %fd264;
	ld.global.f64 	%fd269, [%rd53+16];
	ld.global.f64 	%fd270, [%rd55+16];
	sub.f64 	%fd271, %fd269, %fd270;
	fma.rn.f64 	%fd272, %fd271, %fd271, %fd268;
	ld.global.f64 	%fd273, [%rd53+24];
	ld.global.f64 	%fd274, [%rd55+24];
	sub.f64 	%fd275, %fd273, %fd274;
	fma.rn.f64 	%fd449, %fd275, %fd275, %fd272;
	add.s32 	%r287, %r287, 4;
$L__BB6_45:
	setp.eq.s32 	%p46, %r43, 0;
	@%p46 bra 	$L__BB6_49;
	setp.eq.s32 	%p47, %r43, 1;
	add.s32 	%r189, %r287, %r50;
	mul.wide.s32 	%rd56, %r189, 8;
	add.s64 	%rd5, %rd1, %rd56;
	ld.global.f64 	%fd276, [%rd5];
	mul.wide.u32 	%rd57, %r287, 8;
	add.s64 	%rd6, %rd4, %rd57;
	ld.global.f64 	%fd277, [%rd6];
	sub.f64 	%fd278, %fd276, %fd277;
	fma.rn.f64 	%fd449, %fd278, %fd278, %fd449;
	@%p47 bra 	$L__BB6_49;
	setp.eq.s32 	%p48, %r43, 2;
	ld.global.f64 	%fd279, [%rd5+8];
	ld.global.f64 	%fd280, [%rd6+8];
	sub.f64 	%fd281, %fd279, %fd280;
	fma.rn.f64 	%fd449, %fd281, %fd281, %fd449;
	@%p48 bra 	$L__BB6_49;
	ld.global.f64 	%fd282, [%rd5+16];
	ld.global.f64 	%fd283, [%rd6+16];
	sub.f64 	%fd284, %fd282, %fd283;
	fma.rn.f64 	%fd449, %fd284, %fd284, %fd449;
$L__BB6_49:
	setp.lt.f64 	%p49, %fd449, %fd439;
	selp.b32 	%r297, %r295, %r297, %p49;
	selp.f64 	%fd439, %fd449, %fd439, %p49;
	bra.uni 	$L__BB6_35;
$L__BB6_50:
	not.b32 	%r166, %r297;
	add.s32 	%r167, %r133, %r166;
	and.b32  	%r57, %r167, 3;
	setp.eq.s32 	%p25, %r57, 0;
	mov.u32 	%r292, %r297;
	@%p25 bra 	$L__BB6_53;
	mov.u32 	%r289, %r295;
	mov.u32 	%r292, %r297;
$L__BB6_52:
	.pragma "nounroll";
	cvt.u64.u32 	%rd38, %r289;
	add.s64 	%rd39, %rd3, %rd38;
	ld.global.u8 	%rs2, [%rd39];
	setp.eq.s16 	%p26, %rs2, 0;
	setp.gt.f64 	%p27, %fd439, 0d0000000000000000;
	selp.b32 	%r168, %r289, %r292, %p27;
	selp.f64 	%fd154, 0d0000000000000000, %fd439, %p27;
	selp.b32 	%r292, %r292, %r168, %p26;
	selp.f64 	%fd439, %fd439, %fd154, %p26;
	add.s32 	%r295, %r289, 1;
	sub.s32 	%r169, %r289, %r297;
	setp.ne.s32 	%p28, %r169, %r57;
	mov.u32 	%r289, %r295;
	@%p28 bra 	$L__BB6_52;
$L__BB6_53:
	sub.s32 	%r170, %r133, %r297;
	add.s32 	%r171, %r170, -2;
	setp.lt.u32 	%p29, %r171, 3;
	mov.u32 	%r297, %r292;
	@%p29 bra 	$L__BB6_55;
$L__BB6_54:
	cvt.u64.u32 	%rd40, %r295;
	add.s64 	%rd41, %rd3, %rd40;
	ld.global.u8 	%rs3, [%rd41];
	setp.eq.s16 	%p30, %rs3, 0;
	setp.gt.f64 	%p31, %fd439, 0d0000000000000000;
	selp.b32 	%r172, %r295, %r297, %p31;
	selp.f64 	%fd155, 0d0000000000000000, %fd439, %p31;
	selp.b32 	%r173, %r297, %r172, %p30;
	selp.f64 	%fd156, %fd439, %fd155, %p30;
	add.s32 	%r174, %r295, 1;
	ld.global.u8 	%rs4, [%rd41+1];
	setp.eq.s16 	%p32, %rs4, 0;
	setp.gt.f64 	%p33, %fd156, 0d0000000000000000;
	selp.b32 	%r175, %r174, %r173, %p33;
	selp.f64 	%fd157, 0d0000000000000000, %fd156, %p33;
	selp.b32 	%r176, %r173, %r175, %p32;
	selp.f64 	%fd158, %fd156, %fd157, %p32;
	add.s32 	%r177, %r295, 2;
	ld.global.u8 	%rs5, [%rd41+2];
	setp.eq.s16 	%p34, %rs5, 0;
	setp.gt.f64 	%p35, %fd158, 0d0000000000000000;
	selp.b32 	%r178, %r177, %r176, %p35;
	selp.f64 	%fd159, 0d0000000000000000, %fd158, %p35;
	selp.b32 	%r179, %r176, %r178, %p34;
	selp.f64 	%fd160, %fd158, %fd159, %p34;
	add.s32 	%r180, %r295, 3;
	ld.global.u8 	%rs6, [%rd41+3];
	setp.eq.s16 	%p36, %rs6, 0;
	setp.gt.f64 	%p37, %fd160, 0d0000000000000000;
	selp.b32 	%r181, %r180, %r179, %p37;
	selp.f64 	%fd161, 0d0000000000000000, %fd160, %p37;
	selp.b32 	%r297, %r179, %r181, %p36;
	selp.f64 	%fd439, %fd160, %fd161, %p36;
	add.s32 	%r295, %r295, 4;
	setp.ne.s32 	%p38, %r295, %r133;
	@%p38 bra 	$L__BB6_54;
$L__BB6_55:
	ld.param.u64 	%rd101, [_Z16updatebelonging3iPdiiS_PiiPbS_S1__param_5];
	cvta.to.global.u64 	%rd58, %rd101;
	mul.wide.s32 	%rd59, %r4, 4;
	add.s64 	%rd7, %rd58, %rd59;
	ld.global.u32 	%r190, [%rd7];
	setp.eq.s32 	%p51, %r297, %r190;
	@%p51 bra 	$L__BB6_57;
	cvt.s64.s32 	%rd60, %r4;
	cvta.to.global.u64 	%rd61, %rd10;
	add.s64 	%rd62, %rd61, %rd60;
	mov.b16 	%rs8, 1;
	st.global.u8 	[%rd62], %rs8;
$L__BB6_57:
	setp.lt.s32 	%p52, %r132, 1;
	st.global.u32 	[%rd7], %r297;
	@%p52 bra 	$L__BB6_70;
	mul.lo.s32 	%r192, %r5, %r3;
	mad.lo.s32 	%r72, %r297, %r132, %r192;
	and.b32  	%r73, %r132, 15;
	setp.lt.u32 	%p53, %r132, 16;
	mov.b32 	%r300, 0;
	@%p53 bra 	$L__BB6_61;
	and.b32  	%r300, %r132, 2147483632;
	mov.b32 	%r298, 0;
$L__BB6_60:
	.pragma "nounroll";
	mul.wide.u32 	%rd63, %r298, 8;
	add.s64 	%rd64, %rd4, %rd63;
	ld.global.f64 	%fd285, [%rd64];
	add.s32 	%r194, %r72, %r298;
	shl.b32 	%r195, %r194, 3;
	mov.u32 	%r196, localBlockCenters;
	add.s32 	%r197, %r196, %r195;
	ld.shared.f64 	%fd286, [%r197];
	add.f64 	%fd287, %fd285, %fd286;
	st.shared.f64 	[%r197], %fd287;
	ld.global.f64 	%fd288, [%rd64+8];
	ld.shared.f64 	%fd289, [%r197+8];
	add.f64 	%fd290, %fd288, %fd289;
	st.shared.f64 	[%r197+8], %fd290;
	ld.global.f64 	%fd291, [%rd64+16];
	ld.shared.f64 	%fd292, [%r197+16];
	add.f64 	%fd293, %fd291, %fd292;
	st.shared.f64 	[%r197+16], %fd293;
	ld.global.f64 	%fd294, [%rd64+24];
	ld.shared.f64 	%fd295, [%r197+24];
	add.f64 	%fd296, %fd294, %fd295;
	st.shared.f64 	[%r197+24], %fd296;
	ld.global.f64 	%fd297, [%rd64+32];
	ld.shared.f64 	%fd298, [%r197+32];
	add.f64 	%fd299, %fd297, %fd298;
	st.shared.f64 	[%r197+32], %fd299;
	ld.global.f64 	%fd300, [%rd64+40];
	ld.shared.f64 	%fd301, [%r197+40];
	add.f64 	%fd302, %fd300, %fd301;
	st.shared.f64 	[%r197+40], %fd302;
	ld.global.f64 	%fd303, [%rd64+48];
	ld.shared.f64 	%fd304, [%r197+48];
	add.f64 	%fd305, %fd303, %fd304;
	st.shared.f64 	[%r197+48], %fd305;
	ld.global.f64 	%fd306, [%rd64+56];
	ld.shared.f64 	%fd307, [%r197+56];
	add.f64 	%fd308, %fd306, %fd307;
	st.shared.f64 	[%r197+56], %fd308;
	ld.global.f64 	%fd309, [%rd64+64];
	ld.shared.f64 	%fd310, [%r197+64];
	add.f64 	%fd311, %fd309, %fd310;
	st.shared.f64 	[%r197+64], %fd311;
	ld.global.f64 	%fd312, [%rd64+72];
	ld.shared.f64 	%fd313, [%r197+72];
	add.f64 	%fd314, %fd312, %fd313;
	st.shared.f64 	[%r197+72], %fd314;
	ld.global.f64 	%fd315, [%rd64+80];
	ld.shared.f64 	%fd316, [%r197+80];
	add.f64 	%fd317, %fd315, %fd316;
	st.shared.f64 	[%r197+80], %fd317;
	ld.global.f64 	%fd318, [%rd64+88];
	ld.shared.f64 	%fd319, [%r197+88];
	add.f64 	%fd320, %fd318, %fd319;
	st.shared.f64 	[%r197+88], %fd320;
	ld.global.f64 	%fd321, [%rd64+96];
	ld.shared.f64 	%fd322, [%r197+96];
	add.f64 	%fd323, %fd321, %fd322;
	st.shared.f64 	[%r197+96], %fd323;
	ld.global.f64 	%fd324, [%rd64+104];
	ld.shared.f64 	%fd325, [%r197+104];
	add.f64 	%fd326, %fd324, %fd325;
	st.shared.f64 	[%r197+104], %fd326;
	ld.global.f64 	%fd327, [%rd64+112];
	ld.shared.f64 	%fd328, [%r197+112];
	add.f64 	%fd329, %fd327, %fd328;
	st.shared.f64 	[%r197+112], %fd329;
	ld.global.f64 	%fd330, [%rd64+120];
	ld.shared.f64 	%fd331, [%r197+120];
	add.f64 	%fd332, %fd330, %fd331;
	st.shared.f64 	[%r197+120], %fd332;
	add.s32 	%r298, %r298, 16;
	setp.ne.s32 	%p54, %r298, %r300;
	@%p54 bra 	$L__BB6_60;
$L__BB6_61:
	setp.eq.s32 	%p55, %r73, 0;
	@%p55 bra 	$L__BB6_70;
	and.b32  	%r78, %r132, 7;
	setp.lt.u32 	%p56, %r73, 8;
	@%p56 bra 	$L__BB6_64;
	mul.wide.u32 	%rd65, %r300, 8;
	add.s64 	%rd66, %rd4, %rd65;
	ld.global.f64 	%fd333, [%rd66];
	add.s32 	%r198, %r72, %r300;
	shl.b32 	%r199, %r198, 3;
	mov.u32 	%r200, localBlockCenters;
	add.s32 	%r201, %r200, %r199;
	ld.shared.f64 	%fd334, [%r201];
	add.f64 	%fd335, %fd333, %fd334;
	st.shared.f64 	[%r201], %fd335;
	ld.global.f64 	%fd336, [%rd66+8];
	ld.shared.f64 	%fd337, [%r201+8];
	add.f64 	%fd338, %fd336, %fd337;
	st.shared.f64 	[%r201+8], %fd338;
	ld.global.f64 	%fd339, [%rd66+16];
	ld.shared.f64 	%fd340, [%r201+16];
	add.f64 	%fd341, %fd339, %fd340;
	st.shared.f64 	[%r201+16], %fd341;
	ld.global.f64 	%fd342, [%rd66+24];
	ld.shared.f64 	%fd343, [%r201+24];
	add.f64 	%fd344, %fd342, %fd343;
	st.shared.f64 	[%r201+24], %fd344;
	ld.global.f64 	%fd345, [%rd66+32];
	ld.shared.f64 	%fd346, [%r201+32];
	add.f64 	%fd347, %fd345, %fd346;
	st.shared.f64 	[%r201+32], %fd347;
	ld.global.f64 	%fd348, [%rd66+40];
	ld.shared.f64 	%fd349, [%r201+40];
	add.f64 	%fd350, %fd348, %fd349;
	st.shared.f64 	[%r201+40], %fd350;
	ld.global.f64 	%fd351, [%rd66+48];
	ld.shared.f64 	%fd352, [%r201+48];
	add.f64 	%fd353, %fd351, %fd352;
	st.shared.f64 	[%r201+48], %fd353;
	ld.global.f64 	%fd354, [%rd66+56];
	ld.shared.f64 	%fd355, [%r201+56];
	add.f64 	%fd356, %fd354, %fd355;
	st.shared.f64 	[%r201+56], %fd356;
	add.s32 	%r300, %r300, 8;
$L__BB6_64:
	setp.eq.s32 	%p57, %r78, 0;
	@%p57 bra 	$L__BB6_70;
	and.b32  	%r81, %r132, 3;
	setp.lt.u32 	%p58, %r78, 4;
	@%p58 bra 	$L__BB6_67;
	mul.wide.u32 	%rd67, %r300, 8;
	add.s64 	%rd68, %rd4, %rd67;
	ld.global.f64 	%fd357, [%rd68];
	add.s32 	%r202, %r72, %r300;
	shl.b32 	%r203, %r202, 3;
	mov.u32 	%r204, localBlockCenters;
	add.s32 	%r205, %r204, %r203;
	ld.shared.f64 	%fd358, [%r205];
	add.f64 	%fd359, %fd357, %fd358;
	st.shared.f64 	[%r205], %fd359;
	ld.global.f64 	%fd360, [%rd68+8];
	ld.shared.f64 	%fd361, [%r205+8];
	add.f64 	%fd362, %fd360, %fd361;
	st.shared.f64 	[%r205+8], %fd362;
	ld.global.f64 	%fd363, [%rd68+16];
	ld.shared.f64 	%fd364, [%r205+16];
	add.f64 	%fd365, %fd363, %fd364;
	st.shared.f64 	[%r205+16], %fd365;
	ld.global.f64 	%fd366, [%rd68+24];
	ld.shared.f64 	%fd367, [%r205+24];
	add.f64 	%fd368, %fd366, %fd367;
	st.shared.f64 	[%r205+24], %fd368;
	add.s32 	%r300, %r300, 4;
$L__BB6_67:
	setp.eq.s32 	%p59, %r81, 0;
	@%p59 bra 	$L__BB6_70;
	mov.b32 	%r303, 0;
	mov.u32 	%r209, localBlockCenters;
$L__BB6_69:
	.pragma "nounroll";
	mul.wide.s32 	%rd69, %r300, 8;
	add.s64 	%rd70, %rd4, %rd69;
	ld.global.f64 	%fd369, [%rd70];
	add.s32 	%r207, %r72, %r300;
	shl.b32 	%r208, %r207, 3;
	add.s32 	%r210, %r209, %r208;
	ld.shared.f64 	%fd370, [%r210];
	add.f64 	%fd371, %fd369, %fd370;
	st.shared.f64 	[%r210], %fd371;
	add.s32 	%r300, %r300, 1;
	add.s32 	%r303, %r303, 1;
	setp.ne.s32 	%p60, %r303, %r81;
	@%p60 bra 	$L__BB6_69;
$L__BB6_70:
	bar.sync 	0;
	setp.lt.u32 	%p61, %r304, 2;
	@%p61 bra 	$L__BB6_85;
	not.b32 	%r88, %r3;
	mul.lo.s32 	%r89, %r5, %r3;
	and.b32  	%r90, %r5, 7;
	add.s32 	%r91, %r90, -1;
	and.b32  	%r92, %r5, 3;
	and.b32  	%r93, %r5, 2147483640;
	and.b32  	%r94, %r5, 1;
	neg.s32 	%r95, %r93;
	shl.b32 	%r96, %r5, 3;
	mul.lo.s32 	%r211, %r3, %r133;
	mul.lo.s32 	%r212, %r211, %r132;
	shl.b32 	%r213, %r212, 3;
	mov.u32 	%r214, localBlockCenters;
	add.s32 	%r215, %r213, %r214;
	add.s32 	%r97, %r215, 32;
$L__BB6_72:
	mov.u32 	%r98, %r304;
	setp.lt.s32 	%p62, %r5, 1;
	shr.u32 	%r216, %r98, 1;
	setp.ge.u32 	%p63, %r3, %r216;
	or.pred  	%p64, %p63, %p62;
	@%p64 bra 	$L__BB6_84;
	setp.lt.u32 	%p65, %r5, 8;
	add.s32 	%r99, %r98, %r88;
	mul.lo.s32 	%r100, %r99, %r5;
	mov.b32 	%r309, 0;
	@%p65 bra 	$L__BB6_76;
	mad.lo.s32 	%r219, %r96, %r99, %r214;
	add.s32 	%r306, %r219, 32;
	mov.u32 	%r305, %r97;
	mov.u32 	%r307, %r95;
$L__BB6_75:
	.pragma "nounroll";
	ld.shared.f64 	%fd372, [%r306+-32];
	ld.shared.f64 	%fd373, [%r305+-32];
	add.f64 	%fd374, %fd372, %fd373;
	st.shared.f64 	[%r305+-32], %fd374;
	ld.shared.f64 	%fd375, [%r306+-24];
	ld.shared.f64 	%fd376, [%r305+-24];
	add.f64 	%fd377, %fd375, %fd376;
	st.shared.f64 	[%r305+-24], %fd377;
	ld.shared.f64 	%fd378, [%r306+-16];
	ld.shared.f64 	%fd379, [%r305+-16];
	add.f64 	%fd380, %fd378, %fd379;
	st.shared.f64 	[%r305+-16], %fd380;
	ld.shared.f64 	%fd381, [%r306+-8];
	ld.shared.f64 	%fd382, [%r305+-8];
	add.f64 	%fd383, %fd381, %fd382;
	st.shared.f64 	[%r305+-8], %fd383;
	ld.shared.f64 	%fd384, [%r306];
	ld.shared.f64 	%fd385, [%r305];
	add.f64 	%fd386, %fd384, %fd385;
	st.shared.f64 	[%r305], %fd386;
	ld.shared.f64 	%fd387, [%r306+8];
	ld.shared.f64 	%fd388, [%r305+8];
	add.f64 	%fd389, %fd387, %fd388;
	st.shared.f64 	[%r305+8], %fd389;
	ld.shared.f64 	%fd390, [%r306+16];
	ld.shared.f64 	%fd391, [%r305+16];
	add.f64 	%fd392, %fd390, %fd391;
	st.shared.f64 	[%r305+16], %fd392;
	ld.shared.f64 	%fd393, [%r306+24];
	ld.shared.f64 	%fd394, [%r305+24];
	add.f64 	%fd395, %fd393, %fd394;
	st.shared.f64 	[%r305+24], %fd395;
	add.s32 	%r307, %r307, 8;
	add.s32 	%r306, %r306, 64;
	add.s32 	%r305, %r305, 64;
	setp.ne.s32 	%p66, %r307, 0;
	mov.u32 	%r309, %r93;
	@%p66 bra 	$L__BB6_75;
$L__BB6_76:
	setp.eq.s32 	%p67, %r90, 0;
	@%p67 bra 	$L__BB6_84;
	setp.lt.u32 	%p68, %r91, 3;
	@%p68 bra 	$L__BB6_79;
	add.s32 	%r220, %r309, %r100;
	shl.b32 	%r221, %r220, 3;
	add.s32 	%r223, %r214, %r221;
	ld.shared.f64 	%fd396, [%r223];
	add.s32 	%r224, %r309, %r89;
	shl.b32 	%r225, %r224, 3;
	add.s32 	%r226, %r214, %r225;
	ld.shared.f64 	%fd397, [%r226];
	add.f64 	%fd398, %fd396, %fd397;
	st.shared.f64 	[%r226], %fd398;
	ld.shared.f64 	%fd399, [%r223+8];
	ld.shared.f64 	%fd400, [%r226+8];
	add.f64 	%fd401, %fd399, %fd400;
	st.shared.f64 	[%r226+8], %fd401;
	ld.shared.f64 	%fd402, [%r223+16];
	ld.shared.f64 	%fd403, [%r226+16];
	add.f64 	%fd404, %fd402, %fd403;
	st.shared.f64 	[%r226+16], %fd404;
	ld.shared.f64 	%fd405, [%r223+24];
	ld.shared.f64 	%fd406, [%r226+24];
	add.f64 	%fd407, %fd405, %fd406;
	st.shared.f64 	[%r226+24], %fd407;
	add.s32 	%r309, %r309, 4;
$L__BB6_79:
	setp.eq.s32 	%p69, %r92, 0;
	@%p69 bra 	$L__BB6_84;
	setp.eq.s32 	%p70, %r92, 1;
	@%p70 bra 	$L__BB6_82;
	add.s32 	%r227, %r309, %r100;
	shl.b32 	%r228, %r227, 3;
	add.s32 	%r230, %r214, %r228;
	ld.shared.f64 	%fd408, [%r230];
	add.s32 	%r231, %r309, %r89;
	shl.b32 	%r232, %r231, 3;
	add.s32 	%r233, %r214, %r232;
	ld.shared.f64 	%fd409, [%r233];
	add.f64 	%fd410, %fd408, %fd409;
	st.shared.f64 	[%r233], %fd410;
	ld.shared.f64 	%fd411, [%r230+8];
	ld.shared.f64 	%fd412, [%r233+8];
	add.f64 	%fd413, %fd411, %fd412;
	st.shared.f64 	[%r233+8], %fd413;
	add.s32 	%r309, %r309, 2;
$L__BB6_82:
	setp.eq.s32 	%p71, %r94, 0;
	@%p71 bra 	$L__BB6_84;
	add.s32 	%r234, %r309, %r100;
	shl.b32 	%r235, %r234, 3;
	add.s32 	%r237, %r214, %r235;
	ld.shared.f64 	%fd414, [%r237];
	add.s32 	%r238, %r309, %r89;
	shl.b32 	%r239, %r238, 3;
	add.s32 	%r240, %r214, %r239;
	ld.shared.f64 	%fd415, [%r240];
	add.f64 	%fd416, %fd414, %fd415;
	st.shared.f64 	[%r240], %fd416;
$L__BB6_84:
	bar.sync 	0;
	add.s32 	%r241, %r98, 1;
	shr.u32 	%r304, %r241, 1;
	setp.gt.u32 	%p72, %r98, 2;
	@%p72 bra 	$L__BB6_72;
$L__BB6_85:
	setp.lt.s32 	%p73, %r5, 1;
	setp.ne.s32 	%p74, %r3, 0;
	or.pred  	%p75, %p74, %p73;
	@%p75 bra 	$L__BB6_97;
	mul.lo.s32 	%r114, %r5, %r2;
	and.b32  	%r115, %r5, 7;
	setp.lt.u32 	%p76, %r5, 8;
	mov.b32 	%r315, 0;
	@%p76 bra 	$L__BB6_89;
	and.b32  	%r315, %r5, 2147483640;
	neg.s32 	%r313, %r315;
	mov.u32 	%r244, localBlockCenters;
	add.s32 	%r311, %r244, 32;
	add.s32 	%r312, %r114, 3;
$L__BB6_88:
	.pragma "nounroll";
	ld.shared.v2.f64 	{%fd417, %fd418}, [%r311+-32];
	add.s32 	%r245, %r312, -3;
	mul.wide.u32 	%rd71, %r245, 8;
	add.s64 	%rd72, %rd2, %rd71;
	st.global.f64 	[%rd72], %fd417;
	add.s32 	%r246, %r312, -2;
	mul.wide.u32 	%rd73, %r246, 8;
	add.s64 	%rd74, %rd2, %rd73;
	st.global.f64 	[%rd74], %fd418;
	ld.shared.v2.f64 	{%fd419, %fd420}, [%r311+-16];
	add.s32 	%r247, %r312, -1;
	mul.wide.u32 	%rd75, %r247, 8;
	add.s64 	%rd76, %rd2, %rd75;
	st.global.f64 	[%rd76], %fd419;
	add.s32 	%r248, %r312, 4;
	mul.wide.u32 	%rd77, %r312, 8;
	add.s64 	%rd78, %rd2, %rd77;
	st.global.f64 	[%rd78], %fd420;
	ld.shared.v2.f64 	{%fd421, %fd422}, [%r311];
	add.s32 	%r249, %r312, 1;
	mul.wide.u32 	%rd79, %r249, 8;
	add.s64 	%rd80, %rd2, %rd79;
	st.global.f64 	[%rd80], %fd421;
	add.s32 	%r250, %r312, 2;
	mul.wide.u32 	%rd81, %r250, 8;
	add.s64 	%rd82, %rd2, %rd81;
	st.global.f64 	[%rd82], %fd422;
	ld.shared.v2.f64 	{%fd423, %fd424}, [%r311+16];
	add.s32 	%r251, %r312, 3;
	mul.wide.u32 	%rd83, %r251, 8;
	add.s64 	%rd84, %rd2, %rd83;
	st.global.f64 	[%rd84], %fd423;
	mul.wide.u32 	%rd85, %r248, 8;
	add.s64 	%rd86, %rd2, %rd85;
	st.global.f64 	[%rd86], %fd424;
	add.s32 	%r313, %r313, 8;
	add.s32 	%r312, %r312, 8;
	add.s32 	%r311, %r311, 64;
	setp.ne.s32 	%p77, %r313, 0;
	@%p77 bra 	$L__BB6_88;
$L__BB6_89:
	setp.eq.s32 	%p78, %r115, 0;
	@%p78 bra 	$L__BB6_97;
	and.b32  	%r126, %r5, 3;
	setp.lt.u32 	%p79, %r115, 4;
	@%p79 bra 	$L__BB6_92;
	shl.b32 	%r252, %r315, 3;
	mov.u32 	%r253, localBlockCenters;
	add.s32 	%r254, %r253, %r252;
	ld.shared.f64 	%fd425, [%r254];
	add.s32 	%r255, %r315, %r114;
	mul.wide.u32 	%rd87, %r255, 8;
	add.s64 	%rd88, %rd2, %rd87;
	st.global.f64 	[%rd88], %fd425;
	ld.shared.f64 	%fd426, [%r254+8];
	add.s32 	%r256, %r255, 1;
	mul.wide.u32 	%rd89, %r256, 8;
	add.s64 	%rd90, %rd2, %rd89;
	st.global.f64 	[%rd90], %fd426;
	ld.shared.f64 	%fd427, [%r254+16];
	add.s32 	%r257, %r255, 2;
	mul.wide.u32 	%rd91, %r257, 8;
	add.s64 	%rd92, %rd2, %rd91;
	st.global.f64 	[%rd92], %fd427;
	ld.shared.f64 	%fd428, [%r254+24];
	add.s32 	%r258, %r255, 3;
	mul.wide.u32 	%rd93, %r258, 8;
	add.s64 	%rd94, %rd2, %rd93;
	st.global.f64 	[%rd94], %fd428;
	add.s32 	%r315, %r315, 4;
$L__BB6_92:
	setp.eq.s32 	%p80, %r126, 0;
	@%p80 bra 	$L__BB6_97;
	setp.eq.s32 	%p81, %r126, 1;
	@%p81 bra 	$L__BB6_95;
	shl.b32 	%r259, %r315, 3;
	mov.u32 	%r260, localBlockCenters;
	add.s32 	%r261, %r260, %r259;
	ld.shared.f64 	%fd429, [%r261];
	add.s32 	%r262, %r315, %r114;
	mul.wide.u32 	%rd95, %r262, 8;
	add.s64 	%rd96, %rd2, %rd95;
	st.global.f64 	[%rd96], %fd429;
	ld.shared.f64 	%fd430, [%r261+8];
	add.s32 	%r263, %r262, 1;
	mul.wide.u32 	%rd97, %r263, 8;
	add.s64 	%rd98, %rd2, %rd97;
	st.global.f64 	[%rd98], %fd430;
	add.s32 	%r315, %r315, 2;
$L__BB6_95:
	and.b32  	%r264, %r5, 1;
	setp.eq.b32 	%p82, %r264, 1;
	not.pred 	%p83, %p82;
	@%p83 bra 	$L__BB6_97;
	shl.b32 	%r265, %r315, 3;
	mov.u32 	%r266, localBlockCenters;
	add.s32 	%r267, %r266, %r265;
	ld.shared.f64 	%fd431, [%r267];
	add.s32 	%r268, %r315, %r114;
	mul.wide.u32 	%rd99, %r268, 8;
	add.s64 	%rd100, %rd2, %rd99;
	st.global.f64 	[%rd100], %fd431;
$L__BB6_97:
	ret;

}
	// .globl	_Z13updateCenter3iiiPdiPbPiS1_
.visible .entry _Z13updateCenter3iiiPdiPbPiS1_(
	.param .u32 _Z13updateCenter3iiiPdiPbPiS1__param_0,
	.param .u32 _Z13updateCenter3iiiPdiPbPiS1__param_1,
	.param .u32 _Z13updateCenter3iiiPdiPbPiS1__param_2,
	.param .u64 .ptr .align 1 _Z13updateCenter3iiiPdiPbPiS1__param_3,
	.param .u32 _Z13updateCenter3iiiPdiPbPiS1__param_4,
	.param .u64 .ptr .align 1 _Z13updateCenter3iiiPdiPbPiS1__param_5,
	.param .u64 .ptr .align 1 _Z13updateCenter3iiiPdiPbPiS1__param_6,
	.param .u64 .ptr .align 1 _Z13updateCenter3iiiPdiPbPiS1__param_7
)
{
	.reg .pred 	%p<11>;
	.reg .b32 	%r<34>;
	.reg .b64 	%rd<20>;

	ld.param.u32 	%r17, [_Z13updateCenter3iiiPdiPbPiS1__param_0];
	ld.param.u32 	%r16, [_Z13updateCenter3iiiPdiPbPiS1__param_1];
	ld.param.u64 	%rd4, [_Z13updateCenter3iiiPdiPbPiS1__param_3];
	ld.param.u32 	%r18, [_Z13updateCenter3iiiPdiPbPiS1__param_4];
	ld.param.u64 	%rd3, [_Z13updateCenter3iiiPdiPbPiS1__param_7];
	cvta.to.global.u64 	%rd1, %rd4;
	mov.u32 	%r19, %ntid.x;
	mov.u32 	%r20, %ctaid.x;
	mov.u32 	%r21, %tid.x;
	mad.lo.s32 	%r22, %r19, %r20, %r21;
	add.s32 	%r1, %r22, %r17;
	setp.ge.s32 	%p1, %r1, %r18;
	@%p1 bra 	$L__BB7_14;
	setp.lt.s32 	%p2, %r16, 1;
	@%p2 bra 	$L__BB7_13;
	mul.lo.s32 	%r2, %r1, %r16;
	and.b32  	%r3, %r16, 7;
	setp.lt.u32 	%p3, %r16, 8;
	mov.b32 	%r32, 0;
	@%p3 bra 	$L__BB7_5;
	and.b32  	%r32, %r16, 2147483640;
	neg.s32 	%r30, %r32;
	add.s64 	%rd2, %rd1, 32;
	mov.u32 	%r29, %r2;
$L__BB7_4:
	.pragma "nounroll";
	mul.wide.s32 	%rd5, %r29, 8;
	add.s64 	%rd6, %rd2, %rd5;
	mov.b64 	%rd7, 0;
	st.global.u64 	[%rd6+-32], %rd7;
	st.global.u64 	[%rd6+-24], %rd7;
	st.global.u64 	[%rd6+-16], %rd7;
	st.global.u64 	[%rd6+-8], %rd7;
	st.global.u64 	[%rd6], %rd7;
	st.global.u64 	[%rd6+8], %rd7;
	st.global.u64 	[%rd6+16], %rd7;
	st.global.u64 	[%rd6+24], %rd7;
	add.s32 	%r30, %r30, 8;
	add.s32 	%r29, %r29, 8;
	setp.ne.s32 	%p4, %r30, 0;
	@%p4 bra 	$L__BB7_4;
$L__BB7_5:
	setp.eq.s32 	%p5, %r3, 0;
	@%p5 bra 	$L__BB7_13;
	and.b32  	%r11, %r16, 3;
	setp.lt.u32 	%p6, %r3, 4;
	@%p6 bra 	$L__BB7_8;
	add.s32 	%r24, %r32, %r2;
	mul.wide.s32 	%rd8, %r24, 8;
	add.s64 	%rd9, %rd1, %rd8;
	mov.b64 	%rd10, 0;
	st.global.u64 	[%rd9], %rd10;
	st.global.u64 	[%rd9+8], %rd10;
	st.global.u64 	[%rd9+16], %rd10;
	st.global.u64 	[%rd9+24], %rd10;
	add.s32 	%r32, %r32, 4;
$L__BB7_8:
	setp.eq.s32 	%p7, %r11, 0;
	@%p7 bra 	$L__BB7_13;
	setp.eq.s32 	%p8, %r11, 1;
	@%p8 bra 	$L__BB7_11;
	add.s32 	%r25, %r32, %r2;
	mul.wide.s32 	%rd11, %r25, 8;
	add.s64 	%rd12, %rd1, %rd11;
	mov.b64 	%rd13, 0;
	st.global.u64 	[%rd12], %rd13;
	st.global.u64 	[%rd12+8], %rd13;
	add.s32 	%r32, %r32, 2;
$L__BB7_11:
	and.b32  	%r26, %r16, 1;
	setp.eq.b32 	%p9, %r26, 1;
	not.pred 	%p10, %p9;
	@%p10 bra 	$L__BB7_13;
	add.s32 	%r27, %r32, %r2;
	mul.wide.s32 	%rd14, %r27, 8;
	add.s64 	%rd15, %rd1, %rd14;
	mov.b64 	%rd16, 0;
	st.global.u64 	[%rd15], %rd16;
$L__BB7_13:
	cvta.to.global.u64 	%rd17, %rd3;
	mul.wide.s32 	%rd18, %r1, 4;
	add.s64 	%rd19, %rd17, %rd18;
	mov.b32 	%r28, 0;
	st.global.u32 	[%rd19], %r28;
$L__BB7_14:
	ret;

}
	// .globl	_Z16updatebelonging4iPdiiS_PiiPbS1_
.visible .entry _Z16updatebelonging4iPdiiS_PiiPbS1_(
	.param .u32 _Z16updatebelonging4iPdiiS_PiiPbS1__param_0,
	.param .u64 .ptr .align 1 _Z16updatebelonging4iPdiiS_PiiPbS1__param_1,
	.param .u32 _Z16updatebelonging4iPdiiS_PiiPbS1__param_2,
	.param .u32 _Z16updatebelonging4iPdiiS_PiiPbS1__param_3,
	.param .u64 .ptr .align 1 _Z16updatebelonging4iPdiiS_PiiPbS1__param_4,
	.param .u64 .ptr .align 1 _Z16updatebelonging4iPdiiS_PiiPbS1__param_5,
	.param .u32 _Z16updatebelonging4iPdiiS_PiiPbS1__param_6,
	.param .u64 .ptr .align 1 _Z16updatebelonging4iPdiiS_PiiPbS1__param_7,
	.param .u64 .ptr .align 1 _Z16updatebelonging4iPdiiS_PiiPbS1__param_8
)
{
	.reg .pred 	%p<43>;
	.reg .b16 	%rs<9>;
	.reg .b32 	%r<118>;
	.reg .b64 	%rd<65>;
	.reg .b64 	%fd<307>;

	ld.param.u32 	%r58, [_Z16updatebelonging4iPdiiS_PiiPbS1__param_0];
	ld.param.u64 	%rd14, [_Z16updatebelonging4iPdiiS_PiiPbS1__param_1];
	ld.param.u32 	%r59, [_Z16updatebelonging4iPdiiS_PiiPbS1__param_2];
	ld.param.u32 	%r56, [_Z16updatebelonging4iPdiiS_PiiPbS1__param_3];
	ld.param.u64 	%rd17, [_Z16updatebelonging4iPdiiS_PiiPbS1__param_4];
	ld.param.u64 	%rd15, [_Z16updatebelonging4iPdiiS_PiiPbS1__param_5];
	ld.param.u32 	%r57, [_Z16updatebelonging4iPdiiS_PiiPbS1__param_6];
	ld.param.u64 	%rd18, [_Z16updatebelonging4iPdiiS_PiiPbS1__param_7];
	ld.param.u64 	%rd16, [_Z16updatebelonging4iPdiiS_PiiPbS1__param_8];
	cvta.to.global.u64 	%rd1, %rd17;
	cvta.to.global.u64 	%rd2, %rd18;
	mov.u32 	%r60, %ntid.x;
	mov.u32 	%r61, %ctaid.x;
	mov.u32 	%r62, %tid.x;
	mad.lo.s32 	%r63, %r60, %r61, %r62;
	add.s32 	%r1, %r63, %r58;
	setp.ge.s32 	%p1, %r1, %r59;
	@%p1 bra 	$L__BB8_45;
	cvta.to.global.u64 	%rd3, %rd14;
	mul.lo.s32 	%r2, %r56, %r1;
	setp.lt.s32 	%p2, %r57, 1;
	mov.b32 	%r117, 0;
	@%p2 bra 	$L__BB8_5;
	mov.b32 	%r95, 0;
$L__BB8_3:
	cvt.u64.u32 	%rd19, %r95;
	add.s64 	%rd20, %rd2, %rd19;
	ld.global.u8 	%rs1, [%rd20];
	setp.ne.s16 	%p3, %rs1, 0;
	mov.u32 	%r117, %r95;
	@%p3 bra 	$L__BB8_5;
	add.s32 	%r95, %r95, 1;
	setp.ne.s32 	%p4, %r95, %r57;
	mov.u32 	%r117, %r57;
	@%p4 bra 	$L__BB8_3;
$L__BB8_5:
	mul.wide.s32 	%rd21, %r2, 8;
	add.s64 	%rd4, %rd3, %rd21;
	setp.lt.s32 	%p5, %r56, 1;
	mov.f64 	%fd292, 0d0000000000000000;
	@%p5 bra 	$L__BB8_18;
	mul.lo.s32 	%r6, %r117, %r56;
	and.b32  	%r7, %r56, 15;
	setp.lt.u32 	%p6, %r56, 16;
	mov.f64 	%fd292, 0d0000000000000000;
	mov.b32 	%r97, 0;
	@%p6 bra 	$L__BB8_9;
	and.b32  	%r97, %r56, 2147483632;
	mov.f64 	%fd292, 0d0000000000000000;
	mov.b32 	%r114, 0;
$L__BB8_8:
	.pragma "nounroll";
	add.s32 	%r68, %r114, %r6;
	mul.wide.u32 	%rd22, %r68, 8;
	add.s64 	%rd23, %rd1, %rd22;
	ld.global.f64 	%fd40, [%rd23];
	mul.wide.u32 	%rd24, %r114, 8;
	add.s64 	%rd25, %rd4, %rd24;
	ld.global.f64 	%fd41, [%rd25];
	sub.f64 	%fd42, %fd40, %fd41;
	fma.rn.f64 	%fd43, %fd42, %fd42, %fd292;
	ld.global.f64 	%fd44, [%rd23+8];
	ld.global.f64 	%fd45, [%rd25+8];
	sub.f64 	%fd46, %fd44, %fd45;
	fma.rn.f64 	%fd47, %fd46, %fd46, %fd43;
	ld.global.f64 	%fd48, [%rd23+16];
	ld.global.f64 	%fd49, [%rd25+16];
	sub.f64 	%fd50, %fd48, %fd49;
	fma.rn.f64 	%fd51, %fd50, %fd50, %fd47;
	ld.global.f64 	%fd52, [%rd23+24];
	ld.global.f64 	%fd53, [%rd25+24];
	sub.f64 	%fd54, %fd52, %fd53;
	fma.rn.f64 	%fd55, %fd54, %fd54, %fd51;
	ld.global.f64 	%fd56, [%rd23+32];
	ld.global.f64 	%fd57, [%rd25+32];
	sub.f64 	%fd58, %fd56, %fd57;
	fma.rn.f64 	%fd59, %fd58, %fd58, %fd55;
	ld.global.f64 	%fd60, [%rd23+40];
	ld.global.f64 	%fd61, [%rd25+40];
	sub.f64 	%fd62, %fd60, %fd61;
	fma.rn.f64 	%fd63, %fd62, %fd62, %fd59;
	ld.global.f64 	%fd64, [%rd23+48];
	ld.global.f64 	%fd65, [%rd25+48];
	sub.f64 	%fd66, %fd64, %fd65;
	fma.rn.f64 	%fd67, %fd66, %fd66, %fd63;
	ld.global.f64 	%fd68, [%rd23+56];
	ld.global.f64 	%fd69, [%rd25+56];
	sub.f64 	%fd70, %fd68, %fd69;
	fma.rn.f64 	%fd71, %fd70, %fd70, %fd67;
	ld.global.f64 	%fd72, [%rd23+64];
	ld.global.f64 	%fd73, [%rd25+64];
	sub.f64 	%fd74, %fd72, %fd73;
	fma.rn.f64 	%fd75, %fd74, %fd74, %fd71;
	ld.global.f64 	%fd76, [%rd23+72];
	ld.global.f64 	%fd77, [%rd25+72];
	sub.f64 	%fd78, %fd76, %fd77;
	fma.rn.f64 	%fd79, %fd78, %fd78, %fd75;
	ld.global.f64 	%fd80, [%rd23+80];
	ld.global.f64 	%fd81, [%rd25+80];
	sub.f64 	%fd82, %fd80, %fd81;
	fma.rn.f64 	%fd83, %fd82, %fd82, %fd79;
	ld.global.f64 	%fd84, [%rd23+88];
	ld.global.f64 	%fd85, [%rd25+88];
	sub.f64 	%fd86, %fd84, %fd85;
	fma.rn.f64 	%fd87, %fd86, %fd86, %fd83;
	ld.global.f64 	%fd88, [%rd23+96];
	ld.global.f64 	%fd89, [%rd25+96];
	sub.f64 	%fd90, %fd88, %fd89;
	fma.rn.f64 	%fd91, %fd90, %fd90, %fd87;
	ld.global.f64 	%fd92, [%rd23+104];
	ld.global.f64 	%fd93, [%rd25+104];
	sub.f64 	%fd94, %fd92, %fd93;
	fma.rn.f64 	%fd95, %fd94, %fd94, %fd91;
	ld.global.f64 	%fd96, [%rd23+112];
	ld.global.f64 	%fd97, [%rd25+112];
	sub.f64 	%fd98, %fd96, %fd97;
	fma.rn.f64 	%fd99, %fd98, %fd98, %fd95;
	ld.global.f64 	%fd100, [%rd23+120];
	ld.global.f64 	%fd101, [%rd25+120];
	sub.f64 	%fd102, %fd100, %fd101;
	fma.rn.f64 	%fd292, %fd102, %fd102, %fd99;
	add.s32 	%r114, %r114, 16;
	setp.eq.s32 	%p7, %r114, %r97;
	@%p7 bra 	$L__BB8_9;
	bra.uni 	$L__BB8_8;
$L__BB8_9:
	setp.eq.s32 	%p8, %r7, 0;
	@%p8 bra 	$L__BB8_18;
	and.b32  	%r10, %r56, 7;
	setp.lt.u32 	%p9, %r7, 8;
	@%p9 bra 	$L__BB8_12;
	add.s32 	%r69, %r97, %r6;
	mul.wide.s32 	%rd26, %r69, 8;
	add.s64 	%rd27, %rd1, %rd26;
	ld.global.f64 	%fd104, [%rd27];
	mul.wide.u32 	%rd28, %r97, 8;
	add.s64 	%rd29, %rd4, %rd28;
	ld.global.f64 	%fd105, [%rd29];
	sub.f64 	%fd106, %fd104, %fd105;
	fma.rn.f64 	%fd107, %fd106, %fd106, %fd292;
	ld.global.f64 	%fd108, [%rd27+8];
	ld.global.f64 	%fd109, [%rd29+8];
	sub.f64 	%fd110, %fd108, %fd109;
	fma.rn.f64 	%fd111, %fd110, %fd110, %fd107;
	ld.global.f64 	%fd112, [%rd27+16];
	ld.global.f64 	%fd113, [%rd29+16];
	sub.f64 	%fd114, %fd112, %fd113;
	fma.rn.f64 	%fd115, %fd114, %fd114, %fd111;
	ld.global.f64 	%fd116, [%rd27+24];
	ld.global.f64 	%fd117, [%rd29+24];
	sub.f64 	%fd118, %fd116, %fd117;
	fma.rn.f64 	%fd119, %fd118, %fd118, %fd115;
	ld.global.f64 	%fd120, [%rd27+32];
	ld.global.f64 	%fd121, [%rd29+32];
	sub.f64 	%fd122, %fd120, %fd121;
	fma.rn.f64 	%fd123, %fd122, %fd122, %fd119;
	ld.global.f64 	%fd124, [%rd27+40];
	ld.global.f64 	%fd125, [%rd29+40];
	sub.f64 	%fd126, %fd124, %fd125;
	fma.rn.f64 	%fd127, %fd126, %fd126, %fd123;
	ld.global.f64 	%fd128, [%rd27+48];
	ld.global.f64 	%fd129, [%rd29+48];
	sub.f64 	%fd130, %fd128, %fd129;
	fma.rn.f64 	%fd131, %fd130, %fd130, %fd127;
	ld.global.f64 	%fd132, [%rd27+56];
	ld.global.f64 	%fd133, [%rd29+56];
	sub.f64 	%fd134, %fd132, %fd133;
	fma.rn.f64 	%fd292, %fd134, %fd134, %fd131;
	add.s32 	%r97, %r97, 8;
$L__BB8_12:
	setp.eq.s32 	%p10, %r10, 0;
	@%p10 bra 	$L__BB8_18;
	and.b32  	%r13, %r56, 3;
	setp.lt.u32 	%p11, %r10, 4;
	@%p11 bra 	$L__BB8_15;
	add.s32 	%r70, %r97, %r6;
	mul.wide.s32 	%rd30, %r70, 8;
	add.s64 	%rd31, %rd1, %rd30;
	ld.global.f64 	%fd136, [%rd31];
	mul.wide.u32 	%rd32, %r97, 8;
	add.s64 	%rd33, %rd4, %rd32;
	ld.global.f64 	%fd137, [%rd33];
	sub.f64 	%fd138, %fd136, %fd137;
	fma.rn.f64 	%fd139, %fd138, %fd138, %fd292;
	ld.global.f64 	%fd140, [%rd31+8];
	ld.global.f64 	%fd141, [%rd33+8];
	sub.f64 	%fd142, %fd140, %fd141;
	fma.rn.f64 	%fd143, %fd142, %fd142, %fd139;
	ld.global.f64 	%fd144, [%rd31+16];
	ld.global.f64 	%fd145, [%rd33+16];
	sub.f64 	%fd146, %fd144, %fd145;
	fma.rn.f64 	%fd147, %fd146, %fd146, %fd143;
	ld.global.f64 	%fd148, [%rd31+24];
	ld.global.f64 	%fd149, [%rd33+24];
	sub.f64 	%fd150, %fd148, %fd149;
	fma.rn.f64 	%fd292, %fd150, %fd150, %fd147;
	add.s32 	%r97, %r97, 4;
$L__BB8_15:
	setp.eq.s32 	%p12, %r13, 0;
	@%p12 bra 	$L__BB8_18;
	mov.b32 	%r101, 0;
$L__BB8_17:
	.pragma "nounroll";
	add.s32 	%r72, %r97, %r6;
	mul.wide.s32 	%rd34, %r72, 8;
	add.s64 	%rd35, %rd1, %rd34;
	ld.global.f64 	%fd151, [%rd35];
	mul.wide.u32 	%rd36, %r97, 8;
	add.s64 	%rd37, %rd4, %rd36;
	ld.global.f64 	%fd152, [%rd37];
	sub.f64 	%fd153, %fd151, %fd152;
	fma.rn.f64 	%fd292, %fd153, %fd153, %fd292;
	add.s32 	%r97, %r97, 1;
	add.s32 	%r101, %r101, 1;
	setp.ne.s32 	%p13, %r101, %r13;
	@%p13 bra 	$L__BB8_17;
$L__BB8_18:
	add.s32 	%r115, %r117, 1;
	setp.ge.s32 	%p14, %r115, %r57;
	@%p14 bra 	$L__BB8_42;
	setp.lt.s32 	%p15, %r56, 1;
	@%p15 bra 	$L__BB8_37;
	and.b32  	%r21, %r56, 15;
	add.s32 	%r22, %r21, -1;
	and.b32  	%r23, %r56, 7;
	add.s32 	%r24, %r23, -1;
	and.b32  	%r25, %r56, 2147483632;
	and.b32  	%r26, %r56, 3;
	neg.s32 	%r27, %r25;
	mul.wide.s32 	%rd42, %r2, 8;
	add.s64 	%rd43, %rd42, %rd3;
	add.s64 	%rd5, %rd43, 64;
$L__BB8_21:
	cvt.u64.u32 	%rd44, %r115;
	add.s64 	%rd45, %rd2, %rd44;
	ld.global.u8 	%rs7, [%rd45];
	setp.eq.s16 	%p30, %rs7, 0;
	@%p30 bra 	$L__BB8_22;
	bra.uni 	$L__BB8_23;
$L__BB8_22:
	add.s32 	%r115, %r115, 1;
	setp.eq.s32 	%p41, %r115, %r57;
	@%p41 bra 	$L__BB8_42;
	bra.uni 	$L__BB8_21;
$L__BB8_23:
	setp.lt.u32 	%p31, %r56, 16;
	mul.lo.s32 	%r34, %r115, %r56;
	mov.f64 	%fd302, 0d0000000000000000;
	mov.b32 	%r107, 0;
	@%p31 bra 	$L__BB8_26;
	mul.wide.u32 	%rd46, %r34, 8;
	add.s64 	%rd47, %rd1, %rd46;
	add.s64 	%rd64, %rd47, 64;
	mov.f64 	%fd302, 0d0000000000000000;
	mov.u64 	%rd63, %rd5;
	mov.u32 	%r104, %r27;
$L__BB8_25:
	.pragma "nounroll";
	ld.global.f64 	%fd165, [%rd64+-64];
	ld.global.f64 	%fd166, [%rd63+-64];
	sub.f64 	%fd167, %fd165, %fd166;
	fma.rn.f64 	%fd168, %fd167, %fd167, %fd302;
	ld.global.f64 	%fd169, [%rd64+-56];
	ld.global.f64 	%fd170, [%rd63+-56];
	sub.f64 	%fd171, %fd169, %fd170;
	fma.rn.f64 	%fd172, %fd171, %fd171, %fd168;
	ld.global.f64 	%fd173, [%rd64+-48];
	ld.global.f64 	%fd174, [%rd63+-48];
	sub.f64 	%fd175, %fd173, %fd174;
	fma.rn.f64 	%fd176, %fd175, %fd175, %fd172;
	ld.global.f64 	%fd177, [%rd64+-40];
	ld.global.f64 	%fd178, [%rd63+-40];
	sub.f64 	%fd179, %fd177, %fd178;
	fma.rn.f64 	%fd180, %fd179, %fd179, %fd176;
	ld.global.f64 	%fd181, [%rd64+-32];
	ld.global.f64 	%fd182, [%rd63+-32];
	sub.f64 	%fd183, %fd181, %fd182;
	fma.rn.f64 	%fd184, %fd183, %fd183, %fd180;
	ld.global.f64 	%fd185, [%rd64+-24];
	ld.global.f64 	%fd186, [%rd63+-24];
	sub.f64 	%fd187, %fd185, %fd186;
	fma.rn.f64 	%fd188, %fd187, %fd187, %fd184;
	ld.global.f64 	%fd189, [%rd64+-16];
	ld.global.f64 	%fd190, [%rd63+-16];
	sub.f64 	%fd191, %fd189, %fd190;
	fma.rn.f64 	%fd192, %fd191, %fd191, %fd188;
	ld.global.f64 	%fd193, [%rd64+-8];
	ld.global.f64 	%fd194, [%rd63+-8];
	sub.f64 	%fd195, %fd193, %fd194;
	fma.rn.f64 	%fd196, %fd195, %fd195, %fd192;
	ld.global.f64 	%fd197, [%rd64];
	ld.global.f64 	%fd198, [%rd63];
	sub.f64 	%fd199, %fd197, %fd198;
	fma.rn.f64 	%fd200, %fd199, %fd199, %fd196;
	ld.global.f64 	%fd201, [%rd64+8];
	ld.global.f64 	%fd202, [%rd63+8];
	sub.f64 	%fd203, %fd201, %fd202;
	fma.rn.f64 	%fd204, %fd203, %fd203, %fd200;
	ld.global.f64 	%fd205, [%rd64+16];
	ld.global.f64 	%fd206, [%rd63+16];
	sub.f64 	%fd207, %fd205, %fd206;
	fma.rn.f64 	%fd208, %fd207, %fd207, %fd204;
	ld.global.f64 	%fd209, [%rd64+24];
	ld.global.f64 	%fd210, [%rd63+24];
	sub.f64 	%fd211, %fd209, %fd210;
	fma.rn.f64 	%fd212, %fd211, %fd211, %fd208;
	ld.global.f64 	%fd213, [%rd64+32];
	ld.global.f64 	%fd214, [%rd63+32];
	sub.f64 	%fd215, %fd213, %fd214;
	fma.rn.f64 	%fd216, %fd215, %fd215, %fd212;
	ld.global.f64 	%fd217, [%rd64+40];
	ld.global.f64 	%fd218, [%rd63+40];
	sub.f64 	%fd219, %fd217, %fd218;
	fma.rn.f64 	%fd220, %fd219, %fd219, %fd216;
	ld.global.f64 	%fd221, [%rd64+48];
	ld.global.f64 	%fd222, [%rd63+48];
	sub.f64 	%fd223, %fd221, %fd222;
	fma.rn.f64 	%fd224, %fd223, %fd223, %fd220;
	ld.global.f64 	%fd225, [%rd64+56];
	ld.global.f64 	%fd226, [%rd63+56];
	sub.f64 	%fd227, %fd225, %fd226;
	fma.rn.f64 	%fd302, %fd227, %fd227, %fd224;
	add.s32 	%r104, %r104, 16;
	add.s64 	%rd64, %rd64, 128;
	add.s64 	%rd63, %rd63, 128;
	setp.eq.s32 	%p32, %r104, 0;
	mov.u32 	%r107, %r25;
	@%p32 bra 	$L__BB8_26;
	bra.uni 	$L__BB8_25;
$L__BB8_26:
	setp.eq.s32 	%p33, %r21, 0;
	@%p33 bra 	$L__BB8_36;
	setp.lt.u32 	%p34, %r22, 7;
	@%p34 bra 	$L__BB8_29;
	add.s32 	%r91, %r107, %r34;
	mul.wide.s32 	%rd48, %r91, 8;
	add.s64 	%rd49, %rd1, %rd48;
	ld.global.f64 	%fd229, [%rd49];
	mul.wide.u32 	%rd50, %r107, 8;
	add.s64 	%rd51, %rd4, %rd50;
	ld.global.f64 	%fd230, [%rd51];
	sub.f64 	%fd231, %fd229, %fd230;
	fma.rn.f64 	%fd232, %fd231, %fd231, %fd302;
	ld.global.f64 	%fd233, [%rd49+8];
	ld.global.f64 	%fd234, [%rd51+8];
	sub.f64 	%fd235, %fd233, %fd234;
	fma.rn.f64 	%fd236, %fd235, %fd235, %fd232;
	ld.global.f64 	%fd237, [%rd49+16];
	ld.global.f64 	%fd238, [%rd51+16];
	sub.f64 	%fd239, %fd237, %fd238;
	fma.rn.f64 	%fd240, %fd239, %fd239, %fd236;
	ld.global.f64 	%fd241, [%rd49+24];
	ld.global.f64 	%fd242, [%rd51+24];
	sub.f64 	%fd243, %fd241, %fd242;
	fma.rn.f64 	%fd244, %fd243, %fd243, %fd240;
	ld.global.f64 	%fd245, [%rd49+32];
	ld.global.f64 	%fd246, [%rd51+32];
	sub.f64 	%fd247, %fd245, %fd246;
	fma.rn.f64 	%fd248, %fd247, %fd247, %fd244;
	ld.global.f64 	%fd249, [%rd49+40];
	ld.global.f64 	%fd250, [%rd51+40];
	sub.f64 	%fd251, %fd249, %fd250;
	fma.rn.f64 	%fd252, %fd251, %fd251, %fd248;
	ld.global.f64 	%fd253, [%rd49+48];
	ld.global.f64 	%fd254, [%rd51+48];
	sub.f64 	%fd255, %fd253, %fd254;
	fma.rn.f64 	%fd256, %fd255, %fd255, %fd252;
	ld.global.f64 	%fd257, [%rd49+56];
	ld.global.f64 	%fd258, [%rd51+56];
	sub.f64 	%fd259, %fd257, %fd258;
	fma.rn.f64 	%fd302, %fd259, %fd259, %fd256;
	add.s32 	%r107, %r107, 8;
$L__BB8_29:
	setp.eq.s32 	%p35, %r23, 0;
	@%p35 bra 	$L__BB8_36;
	setp.lt.u32 	%p36, %r24, 3;
	@%p36 bra 	$L__BB8_32;
	add.s32 	%r92, %r107, %r34;
	mul.wide.s32 	%rd52, %r92, 8;
	add.s64 	%rd53, %rd1, %rd52;
	ld.global.f64 	%fd261, [%rd53];
	mul.wide.u32 	%rd54, %r107, 8;
	add.s64 	%rd55, %rd4, %rd54;
	ld.global.f64 	%fd262, [%rd55];
	sub.f64 	%fd263, %fd261, %fd262;
	fma.rn.f64 	%fd264, %fd263, %fd263, %fd302;
	ld.global.f64 	%fd265, [%rd53+8];
	ld.global.f64 	%fd266, [%rd55+8];
	sub.f64 	%fd267, %fd265, %fd266;
	fma.rn.f64 	%fd268, %fd267, %fd267, %fd264;
	ld.global.f64 	%fd269, [%rd53+16];
	ld.global.f64 	%fd270, [%rd55+16];
	sub.f64 	%fd271, %fd269, %fd270;
	fma.rn.f64 	%fd272, %fd271, %fd271, %fd268;
	ld.global.f64 	%fd273, [%rd53+24];
	ld.global.f64 	%fd274, [%rd55+24];
	sub.f64 	%fd275, %fd273, %fd274;
	fma.rn.f64 	%fd302, %fd275, %fd275, %fd272;
	add.s32 	%r107, %r107, 4;
$L__BB8_32:
	setp.eq.s32 	%p37, %r26, 0;
	@%p37 bra 	$L__BB8_36;
	setp.eq.s32 	%p38, %r26, 1;
	add.s32 	%r93, %r107, %r34;
	mul.wide.s32 	%rd56, %r93, 8;
	add.s64 	%rd11, %rd1, %rd56;
	ld.global.f64 	%fd276, [%rd11];
	mul.wide.u32 	%rd57, %r107, 8;
	add.s64 	%rd12, %rd4, %rd57;
	ld.global.f64 	%fd277, [%rd12];
	sub.f64 	%fd278, %fd276, %fd277;
	fma.rn.f64 	%fd302, %fd278, %fd278, %fd302;
	@%p38 bra 	$L__BB8_36;
	setp.eq.s32 	%p39, %r26, 2;
	ld.global.f64 	%fd279, [%rd11+8];
	ld.global.f64 	%fd280, [%rd12+8];
	sub.f64 	%fd281, %fd279, %fd280;
	fma.rn.f64 	%fd302, %fd281, %fd281, %fd302;
	@%p39 bra 	$L__BB8_36;
	ld.global.f64 	%fd282, [%rd11+16];
	ld.global.f64 	%fd283, [%rd12+16];
	sub.f64 	%fd284, %fd282, %fd283;
	fma.rn.f64 	%fd302, %fd284, %fd284, %fd302;
$L__BB8_36:
	setp.lt.f64 	%p40, %fd302, %fd292;
	selp.b32 	%r117, %r115, %r117, %p40;
	selp.f64 	%fd292, %fd302, %fd292, %p40;
	bra.uni 	$L__BB8_22;
$L__BB8_37:
	not.b32 	%r74, %r117;
	add.s32 	%r75, %r57, %r74;
	and.b32  	%r41, %r75, 3;
	setp.eq.s32 	%p16, %r41, 0;
	mov.u32 	%r112, %r117;
	@%p16 bra 	$L__BB8_40;
	mov.u32 	%r109, %r115;
	mov.u32 	%r112, %r117;
$L__BB8_39:
	.pragma "nounroll";
	cvt.u64.u32 	%rd38, %r109;
	add.s64 	%rd39, %rd2, %rd38;
	ld.global.u8 	%rs2, [%rd39];
	setp.eq.s16 	%p17, %rs2, 0;
	setp.gt.f64 	%p18, %fd292, 0d0000000000000000;
	selp.b32 	%r76, %r109, %r112, %p18;
	selp.f64 	%fd154, 0d0000000000000000, %fd292, %p18;
	selp.b32 	%r112, %r112, %r76, %p17;
	selp.f64 	%fd292, %fd292, %fd154, %p17;
	add.s32 	%r115, %r109, 1;
	sub.s32 	%r77, %r109, %r117;
	setp.ne.s32 	%p19, %r77, %r41;
	mov.u32 	%r109, %r115;
	@%p19 bra 	$L__BB8_39;
$L__BB8_40:
	sub.s32 	%r78, %r57, %r117;
	add.s32 	%r79, %r78, -2;
	setp.lt.u32 	%p20, %r79, 3;
	mov.u32 	%r117, %r112;
	@%p20 bra 	$L__BB8_42;
$L__BB8_41:
	cvt.u64.u32 	%rd40, %r115;
	add.s64 	%rd41, %rd2, %rd40;
	ld.global.u8 	%rs3, [%rd41];
	setp.eq.s16 	%p21, %rs3, 0;
	setp.gt.f64 	%p22, %fd292, 0d0000000000000000;
	selp.b32 	%r80, %r115, %r117, %p22;
	selp.f64 	%fd155, 0d0000000000000000, %fd292, %p22;
	selp.b32 	%r81, %r117, %r80, %p21;
	selp.f64 	%fd156, %fd292, %fd155, %p21;
	add.s32 	%r82, %r115, 1;
	ld.global.u8 	%rs4, [%rd41+1];
	setp.eq.s16 	%p23, %rs4, 0;
	setp.gt.f64 	%p24, %fd156, 0d0000000000000000;
	selp.b32 	%r83, %r82, %r81, %p24;
	selp.f64 	%fd157, 0d0000000000000000, %fd156, %p24;
	selp.b32 	%r84, %r81, %r83, %p23;
	selp.f64 	%fd158, %fd156, %fd157, %p23;
	add.s32 	%r85, %r115, 2;
	ld.global.u8 	%rs5, [%rd41+2];
	setp.eq.s16 	%p25, %rs5, 0;
	setp.gt.f64 	%p26, %fd158, 0d0000000000000000;
	selp.b32 	%r86, %r85, %r84, %p26;
	selp.f64 	%fd159, 0d0000000000000000, %fd158, %p26;
	selp.b32 	%r87, %r84, %r86, %p25;
	selp.f64 	%fd160, %fd158, %fd159, %p25;
	add.s32 	%r88, %r115, 3;
	ld.global.u8 	%rs6, [%rd41+3];
	setp.eq.s16 	%p27, %rs6, 0;
	setp.gt.f64 	%p28, %fd160, 0d0000000000000000;
	selp.b32 	%r89, %r88, %r87, %p28;
	selp.f64 	%fd161, 0d0000000000000000, %fd160, %p28;
	selp.b32 	%r117, %r87, %r89, %p27;
	selp.f64 	%fd292, %fd160, %fd161, %p27;
	add.s32 	%r115, %r115, 4;
	setp.ne.s32 	%p29, %r115, %r57;
	@%p29 bra 	$L__BB8_41;
$L__BB8_42:
	cvta.to.global.u64 	%rd58, %rd15;
	mul.wide.s32 	%rd59, %r1, 4;
	add.s64 	%rd13, %rd58, %rd59;
	ld.global.u32 	%r94, [%rd13];
	setp.eq.s32 	%p42, %r117, %r94;
	@%p42 bra 	$L__BB8_44;
	cvt.s64.s32 	%rd60, %r1;
	cvta.to.global.u64 	%rd61, %rd16;
	add.s64 	%rd62, %rd61, %rd60;
	mov.b16 	%rs8, 1;
	st.global.u8 	[%rd62], %rs8;
$L__BB8_44:
	st.global.u32 	[%rd13], %r117;
$L__BB8_45:
	ret;

}
	// .globl	_Z17updateCorrespondsPiiiS_PbS_S_S_S0_S0_
.visible .entry _Z17updateCorrespondsPiiiS_PbS_S_S_S0_S0_(
	.param .u64 .ptr .align 1 _Z17updateCorrespondsPiiiS_PbS_S_S_S0_S0__param_0,
	.param .u32 _Z17updateCorrespondsPiiiS_PbS_S_S_S0_S0__param_1,
	.param .u32 _Z17updateCorrespondsPiiiS_PbS_S_S_S0_S0__param_2,
	.param .u64 .ptr .align 1 _Z17updateCorrespondsPiiiS_PbS_S_S_S0_S0__param_3,
	.param .u64 .ptr .align 1 _Z17updateCorrespondsPiiiS_PbS_S_S_S0_S0__param_4,
	.param .u64 .ptr .align 1 _Z17updateCorrespondsPiiiS_PbS_S_S_S0_S0__param_5,
	.param .u64 .ptr .align 1 _Z17updateCorrespondsPiiiS_PbS_S_S_S0_S0__param_6,
	.param .u64 .ptr .align 1 _Z17updateCorrespondsPiiiS_PbS_S_S_S0_S0__param_7,
	.param .u64 .ptr .align 1 _Z17updateCorrespondsPiiiS_PbS_S_S_S0_S0__param_8,
	.param .u64 .ptr .align 1 _Z17updateCorrespondsPiiiS_PbS_S_S_S0_S0__param_9
)
{
	.reg .pred 	%p<71>;
	.reg .b16 	%rs<46>;
	.reg .b32 	%r<312>;
	.reg .b64 	%rd<199>;

	ld.param.u64 	%rd45, [_Z17updateCorrespondsPiiiS_PbS_S_S_S0_S0__param_0];
	ld.param.u32 	%r71, [_Z17updateCorrespondsPiiiS_PbS_S_S_S0_S0__param_2];
	ld.param.u64 	%rd46, [_Z17updateCorrespondsPiiiS_PbS_S_S_S0_S0__param_3];
	ld.param.u64 	%rd47, [_Z17updateCorrespondsPiiiS_PbS_S_S_S0_S0__param_4];
	ld.param.u64 	%rd48, [_Z17updateCorrespondsPiiiS_PbS_S_S_S0_S0__param_5];
	ld.param.u64 	%rd49, [_Z17updateCorrespondsPiiiS_PbS_S_S_S0_S0__param_6];
	ld.param.u64 	%rd50, [_Z17updateCorrespondsPiiiS_PbS_S_S_S0_S0__param_7];
	ld.param.u64 	%rd51, [_Z17updateCorrespondsPiiiS_PbS_S_S_S0_S0__param_8];
	ld.param.u64 	%rd52, [_Z17updateCorrespondsPiiiS_PbS_S_S_S0_S0__param_9];
	cvta.to.global.u64 	%rd1, %rd52;
	cvta.to.global.u64 	%rd2, %rd47;
	cvta.to.global.u64 	%rd3, %rd51;
	cvta.to.global.u64 	%rd4, %rd49;
	cvta.to.global.u64 	%rd5, %rd46;
	cvta.to.global.u64 	%rd6, %rd50;
	cvta.to.global.u64 	%rd7, %rd45;
	cvta.to.global.u64 	%rd8, %rd48;
	setp.lt.s32 	%p1, %r71, 1;
	@%p1 bra 	$L__BB9_12;
	and.b32  	%r1, %r71, 7;
	setp.lt.u32 	%p2, %r71, 8;
	mov.b32 	%r287, 0;
	@%p2 bra 	$L__BB9_4;
	and.b32  	%r287, %r71, 2147483640;
	neg.s32 	%r290, %r287;
	add.s64 	%rd192, %rd4, 16;
	add.s64 	%rd191, %rd6, 16;
$L__BB9_3:
	.pragma "nounroll";
	mov.b32 	%r73, 0;
	st.global.u32 	[%rd192+-16], %r73;
	st.global.u32 	[%rd191+-16], %r73;
	st.global.u32 	[%rd192+-12], %r73;
	st.global.u32 	[%rd191+-12], %r73;
	st.global.u32 	[%rd192+-8], %r73;
	st.global.u32 	[%rd191+-8], %r73;
	st.global.u32 	[%rd192+-4], %r73;
	st.global.u32 	[%rd191+-4], %r73;
	st.global.u32 	[%rd192], %r73;
	st.global.u32 	[%rd191], %r73;
	st.global.u32 	[%rd192+4], %r73;
	st.global.u32 	[%rd191+4], %r73;
	st.global.u32 	[%rd192+8], %r73;
	st.global.u32 	[%rd191+8], %r73;
	st.global.u32 	[%rd192+12], %r73;
	st.global.u32 	[%rd191+12], %r73;
	add.s32 	%r290, %r290, 8;
	add.s64 	%rd192, %rd192, 32;
	add.s64 	%rd191, %rd191, 32;
	setp.eq.s32 	%p3, %r290, 0;
	@%p3 bra 	$L__BB9_4;
	bra.uni 	$L__BB9_3;
$L__BB9_4:
	setp.eq.s32 	%p4, %r1, 0;
	@%p4 bra 	$L__BB9_12;
	and.b32  	%r5, %r71, 3;
	setp.lt.u32 	%p5, %r1, 4;
	@%p5 bra 	$L__BB9_7;
	mul.wide.u32 	%rd53, %r287, 4;
	add.s64 	%rd54, %rd4, %rd53;
	mov.b32 	%r74, 0;
	st.global.u32 	[%rd54], %r74;
	add.s64 	%rd55, %rd6, %rd53;
	st.global.u32 	[%rd55], %r74;
	st.global.u32 	[%rd54+4], %r74;
	st.global.u32 	[%rd55+4], %r74;
	st.global.u32 	[%rd54+8], %r74;
	st.global.u32 	[%rd55+8], %r74;
	st.global.u32 	[%rd54+12], %r74;
	st.global.u32 	[%rd55+12], %r74;
	add.s32 	%r287, %r287, 4;
$L__BB9_7:
	setp.eq.s32 	%p6, %r5, 0;
	@%p6 bra 	$L__BB9_12;
	setp.eq.s32 	%p7, %r5, 1;
	@%p7 bra 	$L__BB9_10;
	mul.wide.u32 	%rd56, %r287, 4;
	add.s64 	%rd57, %rd4, %rd56;
	mov.b32 	%r75, 0;
	st.global.u32 	[%rd57], %r75;
	add.s64 	%rd58, %rd6, %rd56;
	st.global.u32 	[%rd58], %r75;
	st.global.u32 	[%rd57+4], %r75;
	st.global.u32 	[%rd58+4], %r75;
	add.s32 	%r287, %r287, 2;
$L__BB9_10:
	and.b32  	%r76, %r71, 1;
	setp.eq.b32 	%p8, %r76, 1;
	not.pred 	%p9, %p8;
	@%p9 bra 	$L__BB9_12;
	mul.wide.u32 	%rd59, %r287, 4;
	add.s64 	%rd60, %rd4, %rd59;
	mov.b32 	%r77, 0;
	st.global.u32 	[%rd60], %r77;
	add.s64 	%rd61, %rd6, %rd59;
	st.global.u32 	[%rd61], %r77;
$L__BB9_12:
	ld.param.u32 	%r277, [_Z17updateCorrespondsPiiiS_PbS_S_S_S0_S0__param_1];
	setp.lt.s32 	%p10, %r277, 1;
	@%p10 bra 	$L__BB9_53;
	ld.param.u32 	%r278, [_Z17updateCorrespondsPiiiS_PbS_S_S_S0_S0__param_1];
	and.b32  	%r10, %r278, 7;
	setp.lt.u32 	%p11, %r278, 8;
	mov.b32 	%r292, 0;
	@%p11 bra 	$L__BB9_32;
	ld.param.u32 	%r279, [_Z17updateCorrespondsPiiiS_PbS_S_S_S0_S0__param_1];
	and.b32  	%r292, %r279, 2147483640;
	neg.s32 	%r291, %r292;
	add.s64 	%rd194, %rd7, 16;
	add.s64 	%rd193, %rd2, 3;
$L__BB9_15:
	.pragma "nounroll";
	ld.global.u32 	%r79, [%rd194+-16];
	mul.wide.s32 	%rd62, %r79, 4;
	add.s64 	%rd63, %rd4, %rd62;
	ld.global.u32 	%r80, [%rd63];
	add.s32 	%r81, %r80, 1;
	st.global.u32 	[%rd63], %r81;
	ld.global.u8 	%rs1, [%rd193+-3];
	setp.eq.s16 	%p12, %rs1, 0;
	@%p12 bra 	$L__BB9_17;
	mov.b16 	%rs2, 0;
	st.global.u8 	[%rd1], %rs2;
	st.global.u8 	[%rd193+-3], %rs2;
$L__BB9_17:
	ld.global.u32 	%r82, [%rd194+-12];
	mul.wide.s32 	%rd64, %r82, 4;
	add.s64 	%rd65, %rd4, %rd64;
	ld.global.u32 	%r83, [%rd65];
	add.s32 	%r84, %r83, 1;
	st.global.u32 	[%rd65], %r84;
	ld.global.u8 	%rs3, [%rd193+-2];
	setp.eq.s16 	%p13, %rs3, 0;
	@%p13 bra 	$L__BB9_19;
	mov.b16 	%rs4, 0;
	st.global.u8 	[%rd1], %rs4;
	st.global.u8 	[%rd193+-2], %rs4;
$L__BB9_19:
	ld.global.u32 	%r85, [%rd194+-8];
	mul.wide.s32 	%rd66, %r85, 4;
	add.s64 	%rd67, %rd4, %rd66;
	ld.global.u32 	%r86, [%rd67];
	add.s32 	%r87, %r86, 1;
	st.global.u32 	[%rd67], %r87;
	ld.global.u8 	%rs5, [%rd193+-1];
	setp.eq.s16 	%p14, %rs5, 0;
	@%p14 bra 	$L__BB9_21;
	mov.b16 	%rs6, 0;
	st.global.u8 	[%rd1], %rs6;
	st.global.u8 	[%rd193+-1], %rs6;
$L__BB9_21:
	ld.global.u32 	%r88, [%rd194+-4];
	mul.wide.s32 	%rd68, %r88, 4;
	add.s64 	%rd69, %rd4, %rd68;
	ld.global.u32 	%r89, [%rd69];
	add.s32 	%r90, %r89, 1;
	st.global.u32 	[%rd69], %r90;
	ld.global.u8 	%rs7, [%rd193];
	setp.eq.s16 	%p15, %rs7, 0;
	@%p15 bra 	$L__BB9_23;
	mov.b16 	%rs8, 0;
	st.global.u8 	[%rd1], %rs8;
	st.global.u8 	[%rd193], %rs8;
$L__BB9_23:
	ld.global.u32 	%r91, [%rd194];
	mul.wide.s32 	%rd70, %r91, 4;
	add.s64 	%rd71, %rd4, %rd70;
	ld.global.u32 	%r92, [%rd71];
	add.s32 	%r93, %r92, 1;
	st.global.u32 	[%rd71], %r93;
	ld.global.u8 	%rs9, [%rd193+1];
	setp.eq.s16 	%p16, %rs9, 0;
	@%p16 bra 	$L__BB9_25;
	mov.b16 	%rs10, 0;
	st.global.u8 	[%rd1], %rs10;
	st.global.u8 	[%rd193+1], %rs10;
$L__BB9_25:
	ld.global.u32 	%r94, [%rd194+4];
	mul.wide.s32 	%rd72, %r94, 4;
	add.s64 	%rd73, %rd4, %rd72;
	ld.global.u32 	%r95, [%rd73];
	add.s32 	%r96, %r95, 1;
	st.global.u32 	[%rd73], %r96;
	ld.global.u8 	%rs11, [%rd193+2];
	setp.eq.s16 	%p17, %rs11, 0;
	@%p17 bra 	$L__BB9_27;
	mov.b16 	%rs12, 0;
	st.global.u8 	[%rd1], %rs12;
	st.global.u8 	[%rd193+2], %rs12;
$L__BB9_27:
	ld.global.u32 	%r97, [%rd194+8];
	mul.wide.s32 	%rd74, %r97, 4;
	add.s64 	%rd75, %rd4, %rd74;
	ld.global.u32 	%r98, [%rd75];
	add.s32 	%r99, %r98, 1;
	st.global.u32 	[%rd75], %r99;
	ld.global.u8 	%rs13, [%rd193+3];
	setp.eq.s16 	%p18, %rs13, 0;
	@%p18 bra 	$L__BB9_29;
	mov.b16 	%rs14, 0;
	st.global.u8 	[%rd1], %rs14;
	st.global.u8 	[%rd193+3], %rs14;
$L__BB9_29:
	ld.global.u32 	%r100, [%rd194+12];
	mul.wide.s32 	%rd76, %r100, 4;
	add.s64 	%rd77, %rd4, %rd76;
	ld.global.u32 	%r101, [%rd77];
	add.s32 	%r102, %r101, 1;
	st.global.u32 	[%rd77], %r102;
	ld.global.u8 	%rs15, [%rd193+4];
	setp.eq.s16 	%p19, %rs15, 0;
	@%p19 bra 	$L__BB9_31;
	mov.b16 	%rs16, 0;
	st.global.u8 	[%rd1], %rs16;
	st.global.u8 	[%rd193+4], %rs16;
$L__BB9_31:
	add.s32 	%r291, %r291, 8;
	add.s64 	%rd194, %rd194, 32;
	add.s64 	%rd193, %rd193, 8;
	setp.ne.s32 	%p20, %r291, 0;
	@%p20 bra 	$L__BB9_15;
$L__BB9_32:
	setp.eq.s32 	%p21, %r10, 0;
	@%p21 bra 	$L__BB9_53;
	ld.param.u32 	%r280, [_Z17updateCorrespondsPiiiS_PbS_S_S_S0_S0__param_1];
	and.b32  	%r18, %r280, 3;
	setp.lt.u32 	%p22, %r10, 4;
	@%p22 bra 	$L__BB9_43;
	cvt.u64.u32 	%rd78, %r292;
	mul.wide.u32 	%rd79, %r292, 4;
	add.s64 	%rd21, %rd7, %rd79;
	ld.global.u32 	%r103, [%rd21];
	mul.wide.s32 	%rd80, %r103, 4;
	add.s64 	%rd81, %rd4, %rd80;
	ld.global.u32 	%r104, [%rd81];
	add.s32 	%r105, %r104, 1;
	st.global.u32 	[%rd81], %r105;
	add.s64 	%rd22, %rd2, %rd78;
	ld.global.u8 	%rs17, [%rd22];
	setp.eq.s16 	%p23, %rs17, 0;
	@%p23 bra 	$L__BB9_36;
	mov.b16 	%rs18, 0;
	st.global.u8 	[%rd1], %rs18;
	st.global.u8 	[%rd22], %rs18;
$L__BB9_36:
	ld.global.u32 	%r106, [%rd21+4];
	mul.wide.s32 	%rd82, %r106, 4;
	add.s64 	%rd83, %rd4, %rd82;
	ld.global.u32 	%r107, [%rd83];
	add.s32 	%r108, %r107, 1;
	st.global.u32 	[%rd83], %r108;
	ld.global.u8 	%rs19, [%rd22+1];
	setp.eq.s16 	%p24, %rs19, 0;
	@%p24 bra 	$L__BB9_38;
	mov.b16 	%rs20, 0;
	st.global.u8 	[%rd1], %rs20;
	st.global.u8 	[%rd22+1], %rs20;
$L__BB9_38:
	ld.global.u32 	%r109, [%rd21+8];
	mul.wide.s32 	%rd84, %r109, 4;
	add.s64 	%rd85, %rd4, %rd84;
	ld.global.u32 	%r110, [%rd85];
	add.s32 	%r111, %r110, 1;
	st.global.u32 	[%rd85], %r111;
	ld.global.u8 	%rs21, [%rd22+2];
	setp.eq.s16 	%p25, %rs21, 0;
	@%p25 bra 	$L__BB9_40;
	mov.b16 	%rs22, 0;
	st.global.u8 	[%rd1], %rs22;
	st.global.u8 	[%rd22+2], %rs22;
$L__BB9_40:
	ld.global.u32 	%r112, [%rd21+12];
	mul.wide.s32 	%rd86, %r112, 4;
	add.s64 	%rd87, %rd4, %rd86;
	ld.global.u32 	%r113, [%rd87];
	add.s32 	%r114, %r113, 1;
	st.global.u32 	[%rd87], %r114;
	ld.global.u8 	%rs23, [%rd22+3];
	setp.eq.s16 	%p26, %rs23, 0;
	@%p26 bra 	$L__BB9_42;
	mov.b16 	%rs24, 0;
	st.global.u8 	[%rd1], %rs24;
	st.global.u8 	[%rd22+3], %rs24;
$L__BB9_42:
	add.s32 	%r292, %r292, 4;
$L__BB9_43:
	setp.eq.s32 	%p27, %r18, 0;
	@%p27 bra 	$L__BB9_53;
	setp.eq.s32 	%p28, %r18, 1;
	@%p28 bra 	$L__BB9_50;
	cvt.u64.u32 	%rd88, %r292;
	mul.wide.u32 	%rd89, %r292, 4;
	add.s64 	%rd23, %rd7, %rd89;
	ld.global.u32 	%r115, [%rd23];
	mul.wide.s32 	%rd90, %r115, 4;
	add.s64 	%rd91, %rd4, %rd90;
	ld.global.u32 	%r116, [%rd91];
	add.s32 	%r117, %r116, 1;
	st.global.u32 	[%rd91], %r117;
	add.s64 	%rd24, %rd2, %rd88;
	ld.global.u8 	%rs25, [%rd24];
	setp.eq.s16 	%p29, %rs25, 0;
	@%p29 bra 	$L__BB9_47;
	mov.b16 	%rs26, 0;
	st.global.u8 	[%rd1], %rs26;
	st.global.u8 	[%rd24], %rs26;
$L__BB9_47:
	ld.global.u32 	%r118, [%rd23+4];
	mul.wide.s32 	%rd92, %r118, 4;
	add.s64 	%rd93, %rd4, %rd92;
	ld.global.u32 	%r119, [%rd93];
	add.s32 	%r120, %r119, 1;
	st.global.u32 	[%rd93], %r120;
	ld.global.u8 	%rs27, [%rd24+1];
	setp.eq.s16 	%p30, %rs27, 0;
	@%p30 bra 	$L__BB9_49;
	mov.b16 	%rs28, 0;
	st.global.u8 	[%rd1], %rs28;
	st.global.u8 	[%rd24+1], %rs28;
$L__BB9_49:
	add.s32 	%r292, %r292, 2;
$L__BB9_50:
	ld.param.u32 	%r281, [_Z17updateCorrespondsPiiiS_PbS_S_S_S0_S0__param_1];
	and.b32  	%r121, %r281, 1;
	setp.eq.b32 	%p31, %r121, 1;
	not.pred 	%p32, %p31;
	@%p32 bra 	$L__BB9_53;
	cvt.u64.u32 	%rd94, %r292;
	mul.wide.u32 	%rd95, %r292, 4;
	add.s64 	%rd96, %rd7, %rd95;
	ld.global.u32 	%r122, [%rd96];
	mul.wide.s32 	%rd97, %r122, 4;
	add.s64 	%rd98, %rd4, %rd97;
	ld.global.u32 	%r123, [%rd98];
	add.s32 	%r124, %r123, 1;
	st.global.u32 	[%rd98], %r124;
	add.s64 	%rd25, %rd2, %rd94;
	ld.global.u8 	%rs29, [%rd25];
	setp.eq.s16 	%p33, %rs29, 0;
	@%p33 bra 	$L__BB9_53;
	mov.b16 	%rs30, 0;
	st.global.u8 	[%rd1], %rs30;
	st.global.u8 	[%rd25], %rs30;
$L__BB9_53:
	setp.lt.s32 	%p34, %r71, 1;
	mov.b32 	%r125, 0;
	st.global.u32 	[%rd8], %r125;
	@%p34 bra 	$L__BB9_102;
	and.b32  	%r23, %r71, 7;
	setp.lt.u32 	%p35, %r71, 8;
	mov.b32 	%r295, 0;
	@%p35 bra 	$L__BB9_75;
	and.b32  	%r295, %r71, 2147483640;
	neg.s32 	%r300, %r295;
	add.s64 	%rd197, %rd4, 12;
	add.s64 	%rd196, %rd3, 3;
	add.s64 	%rd195, %rd8, 12;
	mov.b32 	%r301, 0;
$L__BB9_56:
	.pragma "nounroll";
	ld.global.u32 	%r128, [%rd197+-12];
	setp.ne.s32 	%p36, %r128, 0;
	@%p36 bra 	$L__BB9_58;
	mov.b16 	%rs31, 0;
	st.global.u8 	[%rd196+-3], %rs31;
$L__BB9_58:
	setp.eq.s32 	%p37, %r301, 0;
	@%p37 bra 	$L__BB9_60;
	ld.global.u32 	%r129, [%rd195+-16];
	ld.global.u32 	%r130, [%rd197+-16];
	add.s32 	%r131, %r130, %r129;
	st.global.u32 	[%rd195+-12], %r131;
$L__BB9_60:
	ld.global.u32 	%r132, [%rd197+-8];
	setp.ne.s32 	%p38, %r132, 0;
	@%p38 bra 	$L__BB9_62;
	mov.b16 	%rs32, 0;
	st.global.u8 	[%rd196+-2], %rs32;
$L__BB9_62:
	ld.global.u32 	%r133, [%rd195+-12];
	ld.global.u32 	%r134, [%rd197+-12];
	add.s32 	%r302, %r134, %r133;
	st.global.u32 	[%rd195+-8], %r302;
	ld.global.u32 	%r135, [%rd197+-4];
	setp.ne.s32 	%p39, %r135, 0;
	@%p39 bra 	$L__BB9_64;
	mov.b16 	%rs33, 0;
	st.global.u8 	[%rd196+-1], %rs33;
	ld.global.u32 	%r302, [%rd195+-8];
$L__BB9_64:
	ld.global.u32 	%r136, [%rd197+-8];
	add.s32 	%r303, %r136, %r302;
	st.global.u32 	[%rd195+-4], %r303;
	ld.global.u32 	%r137, [%rd197];
	setp.ne.s32 	%p40, %r137, 0;
	@%p40 bra 	$L__BB9_66;
	mov.b16 	%rs34, 0;
	st.global.u8 	[%rd196], %rs34;
	ld.global.u32 	%r303, [%rd195+-4];
$L__BB9_66:
	ld.global.u32 	%r138, [%rd197+-4];
	add.s32 	%r304, %r138, %r303;
	st.global.u32 	[%rd195], %r304;
	ld.global.u32 	%r139, [%rd197+4];
	setp.ne.s32 	%p41, %r139, 0;
	@%p41 bra 	$L__BB9_68;
	mov.b16 	%rs35, 0;
	st.global.u8 	[%rd196+1], %rs35;
	ld.global.u32 	%r304, [%rd195];
$L__BB9_68:
	ld.global.u32 	%r140, [%rd197];
	add.s32 	%r305, %r140, %r304;
	st.global.u32 	[%rd195+4], %r305;
	ld.global.u32 	%r141, [%rd197+8];
	setp.ne.s32 	%p42, %r141, 0;
	@%p42 bra 	$L__BB9_70;
	mov.b16 	%rs36, 0;
	st.global.u8 	[%rd196+2], %rs36;
	ld.global.u32 	%r305, [%rd195+4];
$L__BB9_70:
	ld.global.u32 	%r142, [%rd197+4];
	add.s32 	%r306, %r142, %r305;
	st.global.u32 	[%rd195+8], %r306;
	ld.global.u32 	%r143, [%rd197+12];
	setp.ne.s32 	%p43, %r143, 0;
	@%p43 bra 	$L__BB9_72;
	mov.b16 	%rs37, 0;
	st.global.u8 	[%rd196+3], %rs37;
	ld.global.u32 	%r306, [%rd195+8];
$L__BB9_72:
	ld.global.u32 	%r144, [%rd197+8];
	add.s32 	%r307, %r144, %r306;
	st.global.u32 	[%rd195+12], %r307;
	ld.global.u32 	%r145, [%rd197+16];
	setp.ne.s32 	%p44, %r145, 0;
	@%p44 bra 	$L__BB9_74;
	mov.b16 	%rs38, 0;
	st.global.u8 	[%rd196+4], %rs38;
	ld.global.u32 	%r307, [%rd195+12];
$L__BB9_74:
	ld.global.u32 	%r146, [%rd197+12];
	add.s32 	%r147, %r146, %r307;
	st.global.u32 	[%rd195+16], %r147;
	add.s32 	%r301, %r301, 8;
	add.s32 	%r300, %r300, 8;
	add.s64 	%rd197, %rd197, 32;
	add.s64 	%rd196, %rd196, 8;
	add.s64 	%rd195, %rd195, 32;
	setp.eq.s32 	%p45, %r300, 0;
	@%p45 bra 	$L__BB9_75;
	bra.uni 	$L__BB9_56;
$L__BB9_75:
	setp.eq.s32 	%p46, %r23, 0;
	@%p46 bra 	$L__BB9_102;
	and.b32  	%r27, %r71, 3;
	setp.lt.u32 	%p47, %r23, 4;
	@%p47 bra 	$L__BB9_88;
	cvt.u64.u32 	%rd99, %r295;
	mul.wide.u32 	%rd100, %r295, 4;
	add.s64 	%rd29, %rd4, %rd100;
	ld.global.u32 	%r148, [%rd29];
	setp.ne.s32 	%p48, %r148, 0;
	add.s64 	%rd30, %rd3, %rd99;
	@%p48 bra 	$L__BB9_79;
	mov.b16 	%rs39, 0;
	st.global.u8 	[%rd30], %rs39;
$L__BB9_79:
	setp.eq.s32 	%p49, %r295, 0;
	add.s64 	%rd31, %rd8, %rd100;
	@%p49 bra 	$L__BB9_81;
	ld.global.u32 	%r149, [%rd31+-4];
	ld.global.u32 	%r150, [%rd29+-4];
	add.s32 	%r151, %r150, %r149;
	st.global.u32 	[%rd31], %r151;
$L__BB9_81:
	ld.global.u32 	%r152, [%rd29+4];
	setp.ne.s32 	%p50, %r152, 0;
	@%p50 bra 	$L__BB9_83;
	mov.b16 	%rs40, 0;
	st.global.u8 	[%rd30+1], %rs40;
$L__BB9_83:
	ld.global.u32 	%r153, [%rd31];
	ld.global.u32 	%r154, [%rd29];
	add.s32 	%r296, %r154, %r153;
	st.global.u32 	[%rd31+4], %r296;
	ld.global.u32 	%r155, [%rd29+8];
	setp.ne.s32 	%p51, %r155, 0;
	@%p51 bra 	$L__BB9_85;
	mov.b16 	%rs41, 0;
	st.global.u8 	[%rd30+2], %rs41;
	ld.global.u32 	%r296, [%rd31+4];
$L__BB9_85:
	ld.global.u32 	%r156, [%rd29+4];
	add.s32 	%r297, %r156, %r296;
	st.global.u32 	[%rd31+8], %r297;
	ld.global.u32 	%r157, [%rd29+12];
	setp.ne.s32 	%p52, %r157, 0;
	@%p52 bra 	$L__BB9_87;
	mov.b16 	%rs42, 0;
	st.global.u8 	[%rd30+3], %rs42;
	ld.global.u32 	%r297, [%rd31+8];
$L__BB9_87:
	ld.global.u32 	%r158, [%rd29+8];
	add.s32 	%r159, %r158, %r297;
	st.global.u32 	[%rd31+12], %r159;
	add.s32 	%r295, %r295, 4;
$L__BB9_88:
	setp.eq.s32 	%p53, %r27, 0;
	@%p53 bra 	$L__BB9_102;
	setp.eq.s32 	%p54, %r27, 1;
	@%p54 bra 	$L__BB9_97;
	cvt.u64.u32 	%rd102, %r295;
	mul.wide.u32 	%rd103, %r295, 4;
	add.s64 	%rd32, %rd4, %rd103;
	ld.global.u32 	%r160, [%rd32];
	setp.ne.s32 	%p55, %r160, 0;
	add.s64 	%rd33, %rd3, %rd102;
	@%p55 bra 	$L__BB9_92;
	mov.b16 	%rs43, 0;
	st.global.u8 	[%rd33], %rs43;
$L__BB9_92:
	setp.eq.s32 	%p56, %r295, 0;
	mul.wide.s32 	%rd104, %r295, 4;
	add.s64 	%rd34, %rd8, %rd104;
	@%p56 bra 	$L__BB9_94;
	ld.global.u32 	%r161, [%rd34+-4];
	ld.global.u32 	%r162, [%rd32+-4];
	add.s32 	%r163, %r162, %r161;
	st.global.u32 	[%rd34], %r163;
$L__BB9_94:
	ld.global.u32 	%r164, [%rd32+4];
	setp.ne.s32 	%p57, %r164, 0;
	@%p57 bra 	$L__BB9_96;
	mov.b16 	%rs44, 0;
	st.global.u8 	[%rd33+1], %rs44;
$L__BB9_96:
	ld.global.u32 	%r165, [%rd34];
	ld.global.u32 	%r166, [%rd32];
	add.s32 	%r167, %r166, %r165;
	st.global.u32 	[%rd34+4], %r167;
	add.s32 	%r295, %r295, 2;
$L__BB9_97:
	and.b32  	%r168, %r71, 1;
	setp.eq.b32 	%p58, %r168, 1;
	not.pred 	%p59, %p58;
	@%p59 bra 	$L__BB9_102;
	mul.wide.u32 	%rd105, %r295, 4;
	add.s64 	%rd35, %rd4, %rd105;
	ld.global.u32 	%r169, [%rd35];
	setp.ne.s32 	%p60, %r169, 0;
	@%p60 bra 	$L__BB9_100;
	cvt.u64.u32 	%rd106, %r295;
	add.s64 	%rd107, %rd3, %rd106;
	mov.b16 	%rs45, 0;
	st.global.u8 	[%rd107], %rs45;
$L__BB9_100:
	setp.eq.s32 	%p61, %r295, 0;
	@%p61 bra 	$L__BB9_102;
	mul.wide.s32 	%rd108, %r295, 4;
	add.s64 	%rd109, %rd8, %rd108;
	ld.global.u32 	%r170, [%rd109+-4];
	ld.global.u32 	%r171, [%rd35+-4];
	add.s32 	%r172, %r171, %r170;
	st.global.u32 	[%rd109], %r172;
$L__BB9_102:
	ld.param.u32 	%r282, [_Z17updateCorrespondsPiiiS_PbS_S_S_S0_S0__param_1];
	setp.lt.s32 	%p62, %r282, 1;
	@%p62 bra 	$L__BB9_114;
	ld.param.u32 	%r283, [_Z17updateCorrespondsPiiiS_PbS_S_S_S0_S0__param_1];
	and.b32  	%r38, %r283, 7;
	setp.lt.u32 	%p63, %r283, 8;
	mov.b32 	%r309, 0;
	@%p63 bra 	$L__BB9_106;
	ld.param.u32 	%r284, [_Z17updateCorrespondsPiiiS_PbS_S_S_S0_S0__param_1];
	and.b32  	%r309, %r284, 2147483640;
	add.s64 	%rd198, %rd7, 16;
	mov.b32 	%r308, 0;
$L__BB9_105:
	.pragma "nounroll";
	ld.global.u32 	%r175, [%rd198+-16];
	mul.wide.s32 	%rd110, %r175, 4;
	add.s64 	%rd111, %rd8, %rd110;
	ld.global.u32 	%r176, [%rd111];
	add.s64 	%rd112, %rd6, %rd110;
	ld.global.u32 	%r177, [%rd112];
	add.s32 	%r178, %r177, %r176;
	mul.wide.s32 	%rd113, %r178, 4;
	add.s64 	%rd114, %rd5, %rd113;
	st.global.u32 	[%rd114], %r308;
	ld.global.u32 	%r179, [%rd112];
	add.s32 	%r180, %r179, 1;
	st.global.u32 	[%rd112], %r180;
	ld.global.u32 	%r181, [%rd198+-12];
	mul.wide.s32 	%rd115, %r181, 4;
	add.s64 	%rd116, %rd8, %rd115;
	ld.global.u32 	%r182, [%rd116];
	add.s64 	%rd117, %rd6, %rd115;
	ld.global.u32 	%r183, [%rd117];
	add.s32 	%r184, %r183, %r182;
	mul.wide.s32 	%rd118, %r184, 4;
	add.s64 	%rd119, %rd5, %rd118;
	add.s32 	%r185, %r308, 1;
	st.global.u32 	[%rd119], %r185;
	ld.global.u32 	%r186, [%rd117];
	add.s32 	%r187, %r186, 1;
	st.global.u32 	[%rd117], %r187;
	ld.global.u32 	%r188, [%rd198+-8];
	mul.wide.s32 	%rd120, %r188, 4;
	add.s64 	%rd121, %rd8, %rd120;
	ld.global.u32 	%r189, [%rd121];
	add.s64 	%rd122, %rd6, %rd120;
	ld.global.u32 	%r190, [%rd122];
	add.s32 	%r191, %r190, %r189;
	mul.wide.s32 	%rd123, %r191, 4;
	add.s64 	%rd124, %rd5, %rd123;
	add.s32 	%r192, %r308, 2;
	st.global.u32 	[%rd124], %r192;
	ld.global.u32 	%r193, [%rd122];
	add.s32 	%r194, %r193, 1;
	st.global.u32 	[%rd122], %r194;
	ld.global.u32 	%r195, [%rd198+-4];
	mul.wide.s32 	%rd125, %r195, 4;
	add.s64 	%rd126, %rd8, %rd125;
	ld.global.u32 	%r196, [%rd126];
	add.s64 	%rd127, %rd6, %rd125;
	ld.global.u32 	%r197, [%rd127];
	add.s32 	%r198, %r197, %r196;
	mul.wide.s32 	%rd128, %r198, 4;
	add.s64 	%rd129, %rd5, %rd128;
	add.s32 	%r199, %r308, 3;
	st.global.u32 	[%rd129], %r199;
	ld.global.u32 	%r200, [%rd127];
	add.s32 	%r201, %r200, 1;
	st.global.u32 	[%rd127], %r201;
	ld.global.u32 	%r202, [%rd198];
	mul.wide.s32 	%rd130, %r202, 4;
	add.s64 	%rd131, %rd8, %rd130;
	ld.global.u32 	%r203, [%rd131];
	add.s64 	%rd132, %rd6, %rd130;
	ld.global.u32 	%r204, [%rd132];
	add.s32 	%r205, %r204, %r203;
	mul.wide.s32 	%rd133, %r205, 4;
	add.s64 	%rd134, %rd5, %rd133;
	add.s32 	%r206, %r308, 4;
	st.global.u32 	[%rd134], %r206;
	ld.global.u32 	%r207, [%rd132];
	add.s32 	%r208, %r207, 1;
	st.global.u32 	[%rd132], %r208;
	ld.global.u32 	%r209, [%rd198+4];
	mul.wide.s32 	%rd135, %r209, 4;
	add.s64 	%rd136, %rd8, %rd135;
	ld.global.u32 	%r210, [%rd136];
	add.s64 	%rd137, %rd6, %rd135;
	ld.global.u32 	%r211, [%rd137];
	add.s32 	%r212, %r211, %r210;
	mul.wide.s32 	%rd138, %r212, 4;
	add.s64 	%rd139, %rd5, %rd138;
	add.s32 	%r213, %r308, 5;
	st.global.u32 	[%rd139], %r213;
	ld.global.u32 	%r214, [%rd137];
	add.s32 	%r215, %r214, 1;
	st.global.u32 	[%rd137], %r215;
	ld.global.u32 	%r216, [%rd198+8];
	mul.wide.s32 	%rd140, %r216, 4;
	add.s64 	%rd141, %rd8, %rd140;
	ld.global.u32 	%r217, [%rd141];
	add.s64 	%rd142, %rd6, %rd140;
	ld.global.u32 	%r218, [%rd142];
	add.s32 	%r219, %r218, %r217;
	mul.wide.s32 	%rd143, %r219, 4;
	add.s64 	%rd144, %rd5, %rd143;
	add.s32 	%r220, %r308, 6;
	st.global.u32 	[%rd144], %r220;
	ld.global.u32 	%r221, [%rd142];
	add.s32 	%r222, %r221, 1;
	st.global.u32 	[%rd142], %r222;
	ld.global.u32 	%r223, [%rd198+12];
	mul.wide.s32 	%rd145, %r223, 4;
	add.s64 	%rd146, %rd8, %rd145;
	ld.global.u32 	%r224, [%rd146];
	add.s64 	%rd147, %rd6, %rd145;
	ld.global.u32 	%r225, [%rd147];
	add.s32 	%r226, %r225, %r224;
	mul.wide.s32 	%rd148, %r226, 4;
	add.s64 	%rd149, %rd5, %rd148;
	add.s32 	%r227, %r308, 7;
	st.global.u32 	[%rd149], %r227;
	ld.global.u32 	%r228, [%rd147];
	add.s32 	%r229, %r228, 1;
	st.global.u32 	[%rd147], %r229;
	add.s64 	%rd198, %rd198, 32;
	add.s32 	%r308, %r308, 8;
	setp.ne.s32 	%p64, %r308, %r309;
	@%p64 bra 	$L__BB9_105;
$L__BB9_106:
	setp.eq.s32 	%p65, %r38, 0;
	@%p65 bra 	$L__BB9_114;
	ld.param.u32 	%r285, [_Z17updateCorrespondsPiiiS_PbS_S_S_S0_S0__param_1];
	and.b32  	%r65, %r285, 3;
	setp.lt.u32 	%p66, %r38, 4;
	@%p66 bra 	$L__BB9_109;
	mul.wide.u32 	%rd150, %r309, 4;
	add.s64 	%rd151, %rd7, %rd150;
	ld.global.u32 	%r230, [%rd151];
	mul.wide.s32 	%rd152, %r230, 4;
	add.s64 	%rd153, %rd8, %rd152;
	ld.global.u32 	%r231, [%rd153];
	add.s64 	%rd154, %rd6, %rd152;
	ld.global.u32 	%r232, [%rd154];
	add.s32 	%r233, %r232, %r231;
	mul.wide.s32 	%rd155, %r233, 4;
	add.s64 	%rd156, %rd5, %rd155;
	st.global.u32 	[%rd156], %r309;
	ld.global.u32 	%r234, [%rd154];
	add.s32 	%r235, %r234, 1;
	st.global.u32 	[%rd154], %r235;
	add.s32 	%r236, %r309, 1;
	ld.global.u32 	%r237, [%rd151+4];
	mul.wide.s32 	%rd157, %r237, 4;
	add.s64 	%rd158, %rd8, %rd157;
	ld.global.u32 	%r238, [%rd158];
	add.s64 	%rd159, %rd6, %rd157;
	ld.global.u32 	%r239, [%rd159];
	add.s32 	%r240, %r239, %r238;
	mul.wide.s32 	%rd160, %r240, 4;
	add.s64 	%rd161, %rd5, %rd160;
	st.global.u32 	[%rd161], %r236;
	ld.global.u32 	%r241, [%rd159];
	add.s32 	%r242, %r241, 1;
	st.global.u32 	[%rd159], %r242;
	add.s32 	%r243, %r309, 2;
	ld.global.u32 	%r244, [%rd151+8];
	mul.wide.s32 	%rd162, %r244, 4;
	add.s64 	%rd163, %rd8, %rd162;
	ld.global.u32 	%r245, [%rd163];
	add.s64 	%rd164, %rd6, %rd162;
	ld.global.u32 	%r246, [%rd164];
	add.s32 	%r247, %r246, %r245;
	mul.wide.s32 	%rd165, %r247, 4;
	add.s64 	%rd166, %rd5, %rd165;
	st.global.u32 	[%rd166], %r243;
	ld.global.u32 	%r248, [%rd164];
	add.s32 	%r249, %r248, 1;
	st.global.u32 	[%rd164], %r249;
	add.s32 	%r250, %r309, 3;
	ld.global.u32 	%r251, [%rd151+12];
	mul.wide.s32 	%rd167, %r251, 4;
	add.s64 	%rd168, %rd8, %rd167;
	ld.global.u32 	%r252, [%rd168];
	add.s64 	%rd169, %rd6, %rd167;
	ld.global.u32 	%r253, [%rd169];
	add.s32 	%r254, %r253, %r252;
	mul.wide.s32 	%rd170, %r254, 4;
	add.s64 	%rd171, %rd5, %rd170;
	st.global.u32 	[%rd171], %r250;
	ld.global.u32 	%r255, [%rd169];
	add.s32 	%r256, %r255, 1;
	st.global.u32 	[%rd169], %r256;
	add.s32 	%r309, %r309, 4;
$L__BB9_109:
	setp.eq.s32 	%p67, %r65, 0;
	@%p67 bra 	$L__BB9_114;
	setp.eq.s32 	%p68, %r65, 1;
	@%p68 bra 	$L__BB9_112;
	mul.wide.u32 	%rd172, %r309, 4;
	add.s64 	%rd173, %rd7, %rd172;
	ld.global.u32 	%r257, [%rd173];
	mul.wide.s32 	%rd174, %r257, 4;
	add.s64 	%rd175, %rd8, %rd174;
	ld.global.u32 	%r258, [%rd175];
	add.s64 	%rd176, %rd6, %rd174;
	ld.global.u32 	%r259, [%rd176];
	add.s32 	%r260, %r259, %r258;
	mul.wide.s32 	%rd177, %r260, 4;
	add.s64 	%rd178, %rd5, %rd177;
	st.global.u32 	[%rd178], %r309;
	ld.global.u32 	%r261, [%rd176];
	add.s32 	%r262, %r261, 1;
	st.global.u32 	[%rd176], %r262;
	add.s32 	%r263, %r309, 1;
	ld.global.u32 	%r264, [%rd173+4];
	mul.wide.s32 	%rd179, %r264, 4;
	add.s64 	%rd180, %rd8, %rd179;
	ld.global.u32 	%r265, [%rd180];
	add.s64 	%rd181, %rd6, %rd179;
	ld.global.u32 	%r266, [%rd181];
	add.s32 	%r267, %r266, %r265;
	mul.wide.s32 	%rd182, %r267, 4;
	add.s64 	%rd183, %rd5, %rd182;
	st.global.u32 	[%rd183], %r263;
	ld.global.u32 	%r268, [%rd181];
	add.s32 	%r269, %r268, 1;
	st.global.u32 	[%rd181], %r269;
	add.s32 	%r309, %r309, 2;
$L__BB9_112:
	ld.param.u32 	%r286, [_Z17updateCorrespondsPiiiS_PbS_S_S_S0_S0__param_1];
	and.b32  	%r270, %r286, 1;
	setp.eq.b32 	%p69, %r270, 1;
	not.pred 	%p70, %p69;
	@%p70 bra 	$L__BB9_114;
	mul.wide.u32 	%rd184, %r309, 4;
	add.s64 	%rd185, %rd7, %rd184;
	ld.global.u32 	%r271, [%rd185];
	mul.wide.s32 	%rd186, %r271, 4;
	add.s64 	%rd187, %rd8, %rd186;
	ld.global.u32 	%r272, [%rd187];
	add.s64 	%rd188, %rd6, %rd186;
	ld.global.u32 	%r273, [%rd188];
	add.s32 	%r274, %r273, %r272;
	mul.wide.s32 	%rd189, %r274, 4;
	add.s64 	%rd190, %rd5, %rd189;
	st.global.u32 	[%rd190], %r309;
	ld.global.u32 	%r275, [%rd188];
	add.s32 	%r276, %r275, 1;
	st.global.u32 	[%rd188], %r276;
$L__BB9_114:
	ret;

}
	// .globl	_Z14updateCenters4iPdiiS_iPiS0_S0_
.visible .entry _Z14updateCenters4iPdiiS_iPiS0_S0_(
	.param .u32 _Z14updateCenters4iPdiiS_iPiS0_S0__param_0,
	.param .u64 .ptr .align 1 _Z14updateCenters4iPdiiS_iPiS0_S0__param_1,
	.param .u32 _Z14updateCenters4iPdiiS_iPiS0_S0__param_2,
	.param .u32 _Z14updateCenters4iPdiiS_iPiS0_S0__param_3,
	.param .u64 .ptr .align 1 _Z14updateCenters4iPdiiS_iPiS0_S0__param_4,
	.param .u32 _Z14updateCenters4iPdiiS_iPiS0_S0__param_5,
	.param .u64 .ptr .align 1 _Z14updateCenters4iPdiiS_iPiS0_S0__param_6,
	.param .u64 .ptr .align 1 _Z14updateCenters4iPdiiS_iPiS0_S0__param_7,
	.param .u64 .ptr .align 1 _Z14updateCenters4iPdiiS_iPiS0_S0__param_8
)
{
	.reg .pred 	%p<22>;
	.reg .b32 	%r<88>;
	.reg .b64 	%rd<46>;
	.reg .b64 	%fd<76>;

	ld.param.u32 	%r34, [_Z14updateCenters4iPdiiS_iPiS0_S0__param_0];
	ld.param.u64 	%rd8, [_Z14updateCenters4iPdiiS_iPiS0_S0__param_1];
	ld.param.u32 	%r33, [_Z14updateCenters4iPdiiS_iPiS0_S0__param_3];
	ld.param.u64 	%rd9, [_Z14updateCenters4iPdiiS_iPiS0_S0__param_4];
	ld.param.u32 	%r35, [_Z14updateCenters4iPdiiS_iPiS0_S0__param_5];
	ld.param.u64 	%rd6, [_Z14updateCenters4iPdiiS_iPiS0_S0__param_7];
	ld.param.u64 	%rd7, [_Z14updateCenters4iPdiiS_iPiS0_S0__param_8];
	cvta.to.global.u64 	%rd1, %rd9;
	cvta.to.global.u64 	%rd2, %rd8;
	mov.u32 	%r36, %ntid.x;
	mov.u32 	%r37, %ctaid.x;
	mov.u32 	%r38, %tid.x;
	mad.lo.s32 	%r39, %r36, %r37, %r38;
	add.s32 	%r1, %r39, %r34;
	setp.ge.s32 	%p1, %r1, %r35;
	@%p1 bra 	$L__BB10_29;
	cvta.to.global.u64 	%rd10, %rd7;
	mul.wide.s32 	%rd11, %r1, 4;
	add.s64 	%rd3, %rd10, %rd11;
	ld.global.u32 	%r40, [%rd3];
	setp.lt.s32 	%p2, %r40, 1;
	@%p2 bra 	$L__BB10_29;
	setp.lt.s32 	%p3, %r33, 1;
	@%p3 bra 	$L__BB10_14;
	mul.lo.s32 	%r2, %r33, %r1;
	and.b32  	%r3, %r33, 7;
	setp.lt.u32 	%p4, %r33, 8;
	mov.b32 	%r77, 0;
	@%p4 bra 	$L__BB10_6;
	and.b32  	%r77, %r33, 2147483640;
	mov.b32 	%r87, 0;
$L__BB10_5:
	.pragma "nounroll";
	add.s32 	%r43, %r87, %r2;
	mul.wide.s32 	%rd12, %r43, 8;
	add.s64 	%rd13, %rd1, %rd12;
	mov.b64 	%rd14, 0;
	st.global.u64 	[%rd13], %rd14;
	st.global.u64 	[%rd13+8], %rd14;
	st.global.u64 	[%rd13+16], %rd14;
	st.global.u64 	[%rd13+24], %rd14;
	st.global.u64 	[%rd13+32], %rd14;
	st.global.u64 	[%rd13+40], %rd14;
	st.global.u64 	[%rd13+48], %rd14;
	st.global.u64 	[%rd13+56], %rd14;
	add.s32 	%r87, %r87, 8;
	setp.eq.s32 	%p5, %r87, %r77;
	@%p5 bra 	$L__BB10_6;
	bra.uni 	$L__BB10_5;
$L__BB10_6:
	setp.eq.s32 	%p6, %r3, 0;
	@%p6 bra 	$L__BB10_14;
	and.b32  	%r6, %r33, 3;
	setp.lt.u32 	%p7, %r3, 4;
	@%p7 bra 	$L__BB10_9;
	add.s32 	%r44, %r77, %r2;
	mul.wide.s32 	%rd15, %r44, 8;
	add.s64 	%rd16, %rd1, %rd15;
	mov.b64 	%rd17, 0;
	st.global.u64 	[%rd16], %rd17;
	st.global.u64 	[%rd16+8], %rd17;
	st.global.u64 	[%rd16+16], %rd17;
	st.global.u64 	[%rd16+24], %rd17;
	add.s32 	%r77, %r77, 4;
$L__BB10_9:
	setp.eq.s32 	%p8, %r6, 0;
	@%p8 bra 	$L__BB10_14;
	setp.eq.s32 	%p9, %r6, 1;
	@%p9 bra 	$L__BB10_12;
	add.s32 	%r45, %r77, %r2;
	mul.wide.s32 	%rd18, %r45, 8;
	add.s64 	%rd19, %rd1, %rd18;
	mov.b64 	%rd20, 0;
	st.global.u64 	[%rd19], %rd20;
	st.global.u64 	[%rd19+8], %rd20;
	add.s32 	%r77, %r77, 2;
$L__BB10_12:
	and.b32  	%r46, %r33, 1;
	setp.eq.b32 	%p10, %r46, 1;
	not.pred 	%p11, %p10;
	@%p11 bra 	$L__BB10_14;
	add.s32 	%r47, %r77, %r2;
	mul.wide.s32 	%rd21, %r47, 8;
	add.s64 	%rd22, %rd1, %rd21;
	mov.b64 	%rd23, 0;
	st.global.u64 	[%rd22], %rd23;
$L__BB10_14:
	ld.global.u32 	%r48, [%rd3];
	setp.lt.s32 	%p12, %r48, 1;
	@%p12 bra 	$L__BB10_29;
	setp.lt.s32 	%p13, %r33, 1;
	cvta.to.global.u64 	%rd24, %rd6;
	add.s64 	%rd4, %rd24, %rd11;
	mul.lo.s32 	%r11, %r33, %r1;
	@%p13 bra 	$L__BB10_29;
	and.b32  	%r12, %r33, 7;
	and.b32  	%r13, %r33, 3;
	and.b32  	%r14, %r33, 2147483640;
	and.b32  	%r15, %r33, 1;
	neg.s32 	%r16, %r14;
	mov.b32 	%r80, 0;
$L__BB10_17:
	ld.param.u64 	%rd45, [_Z14updateCenters4iPdiiS_iPiS0_S0__param_6];
	setp.lt.u32 	%p14, %r33, 8;
	ld.global.u32 	%r51, [%rd4];
	add.s32 	%r52, %r51, %r80;
	cvta.to.global.u64 	%rd26, %rd45;
	mul.wide.s32 	%rd27, %r52, 4;
	add.s64 	%rd28, %rd26, %rd27;
	ld.global.u32 	%r53, [%rd28];
	mul.lo.s32 	%r18, %r53, %r33;
	mov.b32 	%r85, 0;
	@%p14 bra 	$L__BB10_20;
	mov.u32 	%r81, %r11;
	mov.u32 	%r82, %r18;
	mov.u32 	%r83, %r16;
$L__BB10_19:
	.pragma "nounroll";
	mul.wide.s32 	%rd29, %r82, 8;
	add.s64 	%rd30, %rd2, %rd29;
	mul.wide.s32 	%rd31, %r81, 8;
	add.s64 	%rd32, %rd1, %rd31;
	ld.global.f64 	%fd1, [%rd30];
	ld.global.u32 	%r54, [%rd3];
	cvt.rn.f64.s32 	%fd2, %r54;
	div.rn.f64 	%fd3, %fd1, %fd2;
	ld.global.f64 	%fd4, [%rd32];
	add.f64 	%fd5, %fd4, %fd3;
	st.global.f64 	[%rd32], %fd5;
	ld.global.f64 	%fd6, [%rd30+8];
	ld.global.u32 	%r55, [%rd3];
	cvt.rn.f64.s32 	%fd7, %r55;
	div.rn.f64 	%fd8, %fd6, %fd7;
	ld.global.f64 	%fd9, [%rd32+8];
	add.f64 	%fd10, %fd9, %fd8;
	st.global.f64 	[%rd32+8], %fd10;
	ld.global.f64 	%fd11, [%rd30+16];
	ld.global.u32 	%r56, [%rd3];
	cvt.rn.f64.s32 	%fd12, %r56;
	div.rn.f64 	%fd13, %fd11, %fd12;
	ld.global.f64 	%fd14, [%rd32+16];
	add.f64 	%fd15, %fd14, %fd13;
	st.global.f64 	[%rd32+16], %fd15;
	ld.global.f64 	%fd16, [%rd30+24];
	ld.global.u32 	%r57, [%rd3];
	cvt.rn.f64.s32 	%fd17, %r57;
	div.rn.f64 	%fd18, %fd16, %fd17;
	ld.global.f64 	%fd19, [%rd32+24];
	add.f64 	%fd20, %fd19, %fd18;
	st.global.f64 	[%rd32+24], %fd20;
	ld.global.f64 	%fd21, [%rd30+32];
	ld.global.u32 	%r58, [%rd3];
	cvt.rn.f64.s32 	%fd22, %r58;
	div.rn.f64 	%fd23, %fd21, %fd22;
	ld.global.f64 	%fd24, [%rd32+32];
	add.f64 	%fd25, %fd24, %fd23;
	st.global.f64 	[%rd32+32], %fd25;
	ld.global.f64 	%fd26, [%rd30+40];
	ld.global.u32 	%r59, [%rd3];
	cvt.rn.f64.s32 	%fd27, %r59;
	div.rn.f64 	%fd28, %fd26, %fd27;
	ld.global.f64 	%fd29, [%rd32+40];
	add.f64 	%fd30, %fd29, %fd28;
	st.global.f64 	[%rd32+40], %fd30;
	ld.global.f64 	%fd31, [%rd30+48];
	ld.global.u32 	%r60, [%rd3];
	cvt.rn.f64.s32 	%fd32, %r60;
	div.rn.f64 	%fd33, %fd31, %fd32;
	ld.global.f64 	%fd34, [%rd32+48];
	add.f64 	%fd35, %fd34, %fd33;
	st.global.f64 	[%rd32+48], %fd35;
	ld.global.f64 	%fd36, [%rd30+56];
	ld.global.u32 	%r61, [%rd3];
	cvt.rn.f64.s32 	%fd37, %r61;
	div.rn.f64 	%fd38, %fd36, %fd37;
	ld.global.f64 	%fd39, [%rd32+56];
	add.f64 	%fd40, %fd39, %fd38;
	st.global.f64 	[%rd32+56], %fd40;
	add.s32 	%r83, %r83, 8;
	add.s32 	%r82, %r82, 8;
	add.s32 	%r81, %r81, 8;
	setp.ne.s32 	%p15, %r83, 0;
	mov.u32 	%r85, %r14;
	@%p15 bra 	$L__BB10_19;
$L__BB10_20:
	setp.eq.s32 	%p16, %r12, 0;
	@%p16 bra 	$L__BB10_28;
	add.s32 	%r62, %r12, -1;
	setp.lt.u32 	%p17, %r62, 3;
	@%p17 bra 	$L__BB10_23;
	add.s32 	%r63, %r85, %r18;
	mul.wide.s32 	%rd33, %r63, 8;
	add.s64 	%rd34, %rd2, %rd33;
	ld.global.f64 	%fd41, [%rd34];
	ld.global.u32 	%r64, [%rd3];
	cvt.rn.f64.s32 	%fd42, %r64;
	div.rn.f64 	%fd43, %fd41, %fd42;
	add.s32 	%r65, %r85, %r11;
	mul.wide.s32 	%rd35, %r65, 8;
	add.s64 	%rd36, %rd1, %rd35;
	ld.global.f64 	%fd44, [%rd36];
	add.f64 	%fd45, %fd44, %fd43;
	st.global.f64 	[%rd36], %fd45;
	ld.global.f64 	%fd46, [%rd34+8];
	ld.global.u32 	%r66, [%rd3];
	cvt.rn.f64.s32 	%fd47, %r66;
	div.rn.f64 	%fd48, %fd46, %fd47;
	ld.global.f64 	%fd49, [%rd36+8];
	add.f64 	%fd50, %fd49, %fd48;
	st.global.f64 	[%rd36+8], %fd50;
	ld.global.f64 	%fd51, [%rd34+16];
	ld.global.u32 	%r67, [%rd3];
	cvt.rn.f64.s32 	%fd52, %r67;
	div.rn.f64 	%fd53, %fd51, %fd52;
	ld.global.f64 	%fd54, [%rd36+16];
	add.f64 	%fd55, %fd54, %fd53;
	st.global.f64 	[%rd36+16], %fd55;
	ld.global.f64 	%fd56, [%rd34+24];
	ld.global.u32 	%r68, [%rd3];
	cvt.rn.f64.s32 	%fd57, %r68;
	div.rn.f64 	%fd58, %fd56, %fd57;
	ld.global.f64 	%fd59, [%rd36+24];
	add.f64 	%fd60, %fd59, %fd58;
	st.global.f64 	[%rd36+24], %fd60;
	add.s32 	%r85, %r85, 4;
$L__BB10_23:
	setp.eq.s32 	%p18, %r13, 0;
	@%p18 bra 	$L__BB10_28;
	setp.eq.s32 	%p19, %r13, 1;
	@%p19 bra 	$L__BB10_26;
	add.s32 	%r69, %r85, %r18;
	mul.wide.s32 	%rd37, %r69, 8;
	add.s64 	%rd38, %rd2, %rd37;
	ld.global.f64 	%fd61, [%rd38];
	ld.global.u32 	%r70, [%rd3];
	cvt.rn.f64.s32 	%fd62, %r70;
	div.rn.f64 	%fd63, %fd61, %fd62;
	add.s32 	%r71, %r85, %r11;
	mul.wide.s32 	%rd39, %r71, 8;
	add.s64 	%rd40, %rd1, %rd39;
	ld.global.f64 	%fd64, [%rd40];
	add.f64 	%fd65, %fd64, %fd63;
	st.global.f64 	[%rd40], %fd65;
	ld.global.f64 	%fd66, [%rd38+8];
	ld.global.u32 	%r72, [%rd3];
	cvt.rn.f64.s32 	%fd67, %r72;
	div.rn.f64 	%fd68, %fd66, %fd67;
	ld.global.f64 	%fd69, [%rd40+8];
	add.f64 	%fd70, %fd69, %fd68;
	st.global.f64 	[%rd40+8], %fd70;
	add.s32 	%r85, %r85, 2;
$L__BB10_26:
	setp.eq.s32 	%p20, %r15, 0;
	@%p20 bra 	$L__BB10_28;
	add.s32 	%r73, %r85, %r18;
	mul.wide.s32 	%rd41, %r73, 8;
	add.s64 	%rd42, %rd2, %rd41;
	ld.global.f64 	%fd71, [%rd42];
	ld.global.u32 	%r74, [%rd3];
	cvt.rn.f64.s32 	%fd72, %r74;
	div.rn.f64 	%fd73, %fd71, %fd72;
	add.s32 	%r75, %r85, %r11;
	mul.wide.s32 	%rd43, %r75, 8;
	add.s64 	%rd44, %rd1, %rd43;
	ld.global.f64 	%fd74, [%rd44];
	add.f64 	%fd75, %fd74, %fd73;
	st.global.f64 	[%rd44], %fd75;
$L__BB10_28:
	add.s32 	%r80, %r80, 1;
	ld.global.u32 	%r76, [%rd3];
	setp.lt.s32 	%p21, %r80, %r76;
	@%p21 bra 	$L__BB10_17;
$L__BB10_29:
	ret;

}


// ===== COMPILED SASS (sm_100) =====

	.target	sm_100

	.elftype	@"ET_EXEC"


//--------------------- .note.nv.tkinfo           --------------------------
	.section	.note.nv.tkinfo,"",@"SHT_NOTE"
	.sectionflags	@"SHF_NOTE_NV_TKINFO"
	.tkinfo
        /*0018*/ 	.word	0x00000002
        /*0030*/ 	.string	""
        /*0030*/ 	.string	"ptxas"
        /*0030*/ 	.string	"Cuda compilation tools, release 13.0, V13.0.88"
        /*0030*/ 	.string	"Build cuda_13.0.r13.0/compiler.36424714_0"
        /*0030*/ 	.string	"-arch sm_100 -m 64 "



//--------------------- .note.nv.cuinfo           --------------------------
	.section	.note.nv.cuinfo,"",@"SHT_NOTE"
	.sectionflags	@"SHF_NOTE_NV_CUINFO"
        /*0018*/ 	.short	0x0002
        /*001a*/ 	.short	0x0064
        /*001c*/ 	.short	0x0082
	.zero		2


//--------------------- .nv.info                  --------------------------
	.section	.nv.info,"",@"SHT_CUDA_INFO"
	.align	4


	//----- nvinfo : EIATTR_REGCOUNT
	.align		4
        /*0000*/ 	.byte	0x04, 0x2f
        /*0002*/ 	.short	(.L_1 - .L_0)
	.align		4
.L_0:
        /*0004*/ 	.word	index@(_Z4addaiPdS_S_i)
        /*0008*/ 	.word	0x0000000e


	//----- nvinfo : EIATTR_FRAME_SIZE
	.align		4
.L_1:
        /*000c*/ 	.byte	0x04, 0x11
        /*000e*/ 	.short	(.L_3 - .L_2)
	.align		4
.L_2:
        /*0010*/ 	.word	index@(_Z4addaiPdS_S_i)
        /*0014*/ 	.word	0x00000000


	//----- nvinfo : EIATTR_REGCOUNT
	.align		4
.L_3:
        /*0018*/ 	.byte	0x04, 0x2f
        /*001a*/ 	.short	(.L_5 - .L_4)
	.align		4
.L_4:
        /*001c*/ 	.word	index@(_Z2mmiPdi)
        /*0020*/ 	.word	0x00000008


	//----- nvinfo : EIATTR_FRAME_SIZE
	.align		4
.L_5:
        /*0024*/ 	.byte	0x04, 0x11
        /*0026*/ 	.short	(.L_7 - .L_6)
	.align		4
.L_6:
        /*0028*/ 	.word	index@(_Z2mmiPdi)
        /*002c*/ 	.word	0x00000000


	//----- nvinfo : EIATTR_REGCOUNT
	.align		4
.L_7:
        /*0030*/ 	.byte	0x04, 0x2f
        /*0032*/ 	.short	(.L_9 - .L_8)
	.align		4
.L_8:
        /*0034*/ 	.word	index@(_Z15updatebelongingiPdiiS_PiiPbS0_S_S1_)
        /*0038*/ 	.word	0x00000020


	//----- nvinfo : EIATTR_FRAME_SIZE
	.align		4
.L_9:
        /*003c*/ 	.byte	0x04, 0x11
        /*003e*/ 	.short	(.L_11 - .L_10)
	.align		4
.L_10:
        /*0040*/ 	.word	index@(_Z15updatebelongingiPdiiS_PiiPbS0_S_S1_)
        /*0044*/ 	.word	0x00000000


	//----- nvinfo : EIATTR_REGCOUNT
	.align		4
.L_11:
        /*0048*/ 	.byte	0x04, 0x2f
        /*004a*/ 	.short	(.L_13 - .L_12)
	.align		4
.L_12:
        /*004c*/ 	.word	index@(_Z12updateCenteriiiPdiPbPiS_S1_)
        /*0050*/ 	.word	0x00000020


	//----- nvinfo : EIATTR_FRAME_SIZE
	.align		4
.L_13:
        /*0054*/ 	.byte	0x04, 0x11
        /*0056*/ 	.short	(.L_15 - .L_14)
	.align		4
.L_14:
        /*0058*/ 	.word	index@($__internal_2_$__cuda_sm20_div_rn_f64_full)
        /*005c*/ 	.word	0x00000000


	//----- nvinfo : EIATTR_FRAME_SIZE
	.align		4
.L_15:
        /*0060*/ 	.byte	0x04, 0x11
        /*0062*/ 	.short	(.L_17 - .L_16)
	.align		4
.L_16:
        /*0064*/ 	.word	index@(_Z12updateCenteriiiPdiPbPiS_S1_)
        /*0068*/ 	.word	0x00000000


	//----- nvinfo : EIATTR_REGCOUNT
	.align		4
.L_17:
        /*006c*/ 	.byte	0x04, 0x2f
        /*006e*/ 	.short	(.L_19 - .L_18)
	.align		4
.L_18:
        /*0070*/ 	.word	index@(_Z16updatebelonging2iPdiiS_PiiPbS0_S1_)
        /*0074*/ 	.word	0x00000020


	//----- nvinfo : EIATTR_FRAME_SIZE
	.align		4
.L_19:
        /*0078*/ 	.byte	0x04, 0x11
        /*007a*/ 	.short	(.L_21 - .L_20)
	.align		4
.L_20:
        /*007c*/ 	.word	index@(_Z16updatebelonging2iPdiiS_PiiPbS0_S1_)
        /*0080*/ 	.word	0x00000000


	//----- nvinfo : EIATTR_REGCOUNT
	.align		4
.L_21:
        /*0084*/ 	.byte	0x04, 0x2f
        /*0086*/ 	.short	(.L_23 - .L_22)
	.align		4
.L_22:
        /*0088*/ 	.word	index@(_Z13updateCenter2iiiPdiPbPiS1_)
        /*008c*/ 	.word	0x00000020


	//----- nvinfo : EIATTR_FRAME_SIZE
	.align		4
.L_23:
        /*0090*/ 	.byte	0x04, 0x11
        /*0092*/ 	.short	(.L_25 - .L_24)
	.align		4
.L_24:
        /*0094*/ 	.word	index@($__internal_1_$__cuda_sm20_div_rn_f64_full)
        /*0098*/ 	.word	0x00000000


	//----- nvinfo : EIATTR_FRAME_SIZE
	.align		4
.L_25:
        /*009c*/ 	.byte	0x04, 0x11
        /*009e*/ 	.short	(.L_27 - .L_26)
	.align		4
.L_26:
        /*00a0*/ 	.word	index@(_Z13updateCenter2iiiPdiPbPiS1_)
        /*00a4*/ 	.word	0x00000000


	//----- nvinfo : EIATTR_REGCOUNT
	.align		4
.L_27:
        /*00a8*/ 	.byte	0x04, 0x2f
        /*00aa*/ 	.short	(.L_29 - .L_28)
	.align		4
.L_28:
        /*00ac*/ 	.word	index@(_Z16updatebelonging3iPdiiS_PiiPbS_S1_)
        /*00b0*/ 	.word	0x00000020


	//----- nvinfo : EIATTR_FRAME_SIZE
	.align		4
.L_29:
        /*00b4*/ 	.byte	0x04, 0x11
        /*00b6*/ 	.short	(.L_31 - .L_30)
	.align		4
.L_30:
        /*00b8*/ 	.word	index@(_Z16updatebelonging3iPdiiS_PiiPbS_S1_)
        /*00bc*/ 	.word	0x00000000


	//----- nvinfo : EIATTR_REGCOUNT
	.align		4
.L_31:
        /*00c0*/ 	.byte	0x04, 0x2f
        /*00c2*/ 	.short	(.L_33 - .L_32)
	.align		4
.L_32:
        /*00c4*/ 	.word	index@(_Z13updateCenter3iiiPdiPbPiS1_)
        /*00c8*/ 	.word	0x0000000e


	//----- nvinfo : EIATTR_FRAME_SIZE
	.align		4
.L_33:
        /*00cc*/ 	.byte	0x04, 0x11
        /*00ce*/ 	.short	(.L_35 - .L_34)
	.align		4
.L_34:
        /*00d0*/ 	.word	index@(_Z13updateCenter3iiiPdiPbPiS1_)
        /*00d4*/ 	.word	0x00000000


	//----- nvinfo : EIATTR_REGCOUNT
	.align		4
.L_35:
        /*00d8*/ 	.byte	0x04, 0x2f
        /*00da*/ 	.short	(.L_37 - .L_36)
	.align		4
.L_36:
        /*00dc*/ 	.word	index@(_Z16updatebelonging4iPdiiS_PiiPbS1_)
        /*00e0*/ 	.word	0x00000020


	//----- nvinfo : EIATTR_FRAME_SIZE
	.align		4
.L_37:
        /*00e4*/ 	.byte	0x04, 0x11
        /*00e6*/ 	.short	(.L_39 - .L_38)
	.align		4
.L_38:
        /*00e8*/ 	.word	index@(_Z16updatebelonging4iPdiiS_PiiPbS1_)
        /*00ec*/ 	.word	0x00000000


	//----- nvinfo : EIATTR_REGCOUNT
	.align		4
.L_39:
        /*00f0*/ 	.byte	0x04, 0x2f
        /*00f2*/ 	.short	(.L_41 - .L_40)
	.align		4
.L_40:
        /*00f4*/ 	.word	index@(_Z17updateCorrespondsPiiiS_PbS_S_S_S0_S0_)
        /*00f8*/ 	.word	0x0000001e


	//----- nvinfo : EIATTR_FRAME_SIZE
	.align		4
.L_41:
        /*00fc*/ 	.byte	0x04, 0x11
        /*00fe*/ 	.short	(.L_43 - .L_42)
	.align		4
.L_42:
        /*0100*/ 	.word	index@(_Z17updateCorrespondsPiiiS_PbS_S_S_S0_S0_)
        /*0104*/ 	.word	0x00000000


	//----- nvinfo : EIATTR_REGCOUNT
	.align		4
.L_43:
        /*0108*/ 	.byte	0x04, 0x2f
        /*010a*/ 	.short	(.L_45 - .L_44)
	.align		4
.L_44:
        /*010c*/ 	.word	index@(_Z14updateCenters4iPdiiS_iPiS0_S0_)
        /*0110*/ 	.word	0x0000002a


	//----- nvinfo : EIATTR_FRAME_SIZE
	.align		4
.L_45:
        /*0114*/ 	.byte	0x04, 0x11
        /*0116*/ 	.short	(.L_47 - .L_46)
	.align		4
.L_46:
        /*0118*/ 	.word	index@($__internal_0_$__cuda_sm20_div_rn_f64_full)
        /*011c*/ 	.word	0x00000000


	//----- nvinfo : EIATTR_FRAME_SIZE
	.align		4
.L_47:
        /*0120*/ 	.byte	0x04, 0x11
        /*0122*/ 	.short	(.L_49 - .L_48)
	.align		4
.L_48:
        /*0124*/ 	.word	index@(_Z14updateCenters4iPdiiS_iPiS0_S0_)
        /*0128*/ 	.word	0x00000000


	//----- nvinfo : EIATTR_MIN_STACK_SIZE
	.align		4
.L_49:
        /*012c*/ 	.byte	0x04, 0x12
        /*012e*/ 	.short	(.L_51 - .L_50)
	.align		4
.L_50:
        /*0130*/ 	.word	index@(_Z14updateCenters4iPdiiS_iPiS0_S0_)
        /*0134*/ 	.word	0x00000000


	//----- nvinfo : EIATTR_MIN_STACK_SIZE
	.align		4
.L_51:
        /*0138*/ 	.byte	0x04, 0x12
        /*013a*/ 	.short	(.L_53 - .L_52)
	.align		4
.L_52:
        /*013c*/ 	.word	index@(_Z17updateCorrespondsPiiiS_PbS_S_S_S0_S0_)
        /*0140*/ 	.word	0x00000000


	//----- nvinfo : EIATTR_MIN_STACK_SIZE
	.align		4
.L_53:
        /*0144*/ 	.byte	0x04, 0x12
        /*0146*/ 	.short	(.L_55 - .L_54)
	.align		4
.L_54:
        /*0148*/ 	.word	index@(_Z16updatebelonging4iPdiiS_PiiPbS1_)
        /*014c*/ 	.word	0x00000000


	//----- nvinfo : EIATTR_MIN_STACK_SIZE
	.align		4
.L_55:
        /*0150*/ 	.byte	0x04, 0x12
        /*0152*/ 	.short	(.L_57 - .L_56)
	.align		4
.L_56:
        /*0154*/ 	.word	index@(_Z13updateCenter3iiiPdiPbPiS1_)
        /*0158*/ 	.word	0x00000000


	//----- nvinfo : EIATTR_MIN_STACK_SIZE
	.align		4
.L_57:
        /*015c*/ 	.byte	0x04, 0x12
        /*015e*/ 	.short	(.L_59 - .L_58)
	.align		4
.L_58:
        /*0160*/ 	.word	index@(_Z16updatebelonging3iPdiiS_PiiPbS_S1_)
        /*0164*/ 	.word	0x00000000


	//----- nvinfo : EIATTR_MIN_STACK_SIZE
	.align		4
.L_59:
        /*0168*/ 	.byte	0x04, 0x12
        /*016a*/ 	.short	(.L_61 - .L_60)
	.align		4
.L_60:
        /*016c*/ 	.word	index@(_Z13updateCenter2iiiPdiPbPiS1_)
        /*0170*/ 	.word	0x00000000


	//----- nvinfo : EIATTR_MIN_STACK_SIZE
	.align		4
.L_61:
        /*0174*/ 	.byte	0x04, 0x12
        /*0176*/ 	.short	(.L_63 - .L_62)
	.align		4
.L_62:
        /*0178*/ 	.word	index@(_Z16updatebelonging2iPdiiS_PiiPbS0_S1_)
        /*017c*/ 	.word	0x00000000


	//----- nvinfo : EIATTR_MIN_STACK_SIZE
	.align		4
.L_63:
        /*0180*/ 	.byte	0x04, 0x12
        /*0182*/ 	.short	(.L_65 - .L_64)
	.align		4
.L_64:
        /*0184*/ 	.word	index@(_Z12updateCenteriiiPdiPbPiS_S1_)
        /*0188*/ 	.word	0x00000000


	//----- nvinfo : EIATTR_MIN_STACK_SIZE
	.align		4
.L_65:
        /*018c*/ 	.byte	0x04, 0x12
        /*018e*/ 	.short	(.L_67 - .L_66)
	.align		4
.L_66:
        /*0190*/ 	.word	index@(_Z15updatebelongingiPdiiS_PiiPbS0_S_S1_)
        /*0194*/ 	.word	0x00000000


	//----- nvinfo : EIATTR_MIN_STACK_SIZE
	.align		4
.L_67:
        /*0198*/ 	.byte	0x04, 0x12
        /*019a*/ 	.short	(.L_69 - .L_68)
	.align		4
.L_68:
        /*019c*/ 	.word	index@(_Z2mmiPdi)
        /*01a0*/ 	.word	0x00000000


	//----- nvinfo : EIATTR_MIN_STACK_SIZE
	.align		4
.L_69:
        /*01a4*/ 	.byte	0x04, 0x12
        /*01a6*/ 	.short	(.L_71 - .L_70)
	.align		4
.L_70:
        /*01a8*/ 	.word	index@(_Z4addaiPdS_S_i)
        /*01ac*/ 	.word	0x00000000
.L_71:


//--------------------- .nv.compat                --------------------------
	.section	.nv.compat,"",@"SHT_CUDA_COMPAT_INFO"
	.align	4
        /*0000*/ 	.byte	0x02, 0x09, 0x00, 0x00, 0x02, 0x02, 0x01, 0x00, 0x02, 0x05, 0x05, 0x00, 0x03, 0x07, 0x01, 0x01
        /*0010*/ 	.byte	0x02, 0x03, 0x00, 0x00, 0x02, 0x06, 0x01, 0x00, 0x04, 0x0b, 0x08, 0x00, 0x01, 0x00, 0x00, 0x00
        /*0020*/ 	.byte	0x00, 0x00, 0x00, 0x00


//--------------------- .nv.info._Z14updateCenters4iPdiiS_iPiS0_S0_ --------------------------
	.section	.nv.info._Z14updateCenters4iPdiiS_iPiS0_S0_,"",@"SHT_CUDA_INFO"
	.sectionflags	@""
	.align	4


	//----- nvinfo : EIATTR_CUDA_API_VERSION
	.align		4
        /*0000*/ 	.byte	0x04, 0x37
        /*0002*/ 	.short	(.L_73 - .L_72)
.L_72:
        /*0004*/ 	.word	0x00000082


	//----- nvinfo : EIATTR_KPARAM_INFO
	.align		4
.L_73:
        /*0008*/ 	.byte	0x04, 0x17
        /*000a*/ 	.short	(.L_75 - .L_74)
.L_74:
        /*000c*/ 	.word	0x00000000
        /*0010*/ 	.short	0x0008
        /*0012*/ 	.short	0x0038
        /*0014*/ 	.byte	0x00, 0xf5, 0x21, 0x00


	//----- nvinfo : EIATTR_KPARAM_INFO
	.align		4
.L_75:
        /*0018*/ 	.byte	0x04, 0x17
        /*001a*/ 	.short	(.L_77 - .L_76)
.L_76:
        /*001c*/ 	.word	0x00000000
        /*0020*/ 	.short	0x0007
        /*0022*/ 	.short	0x0030
        /*0024*/ 	.byte	0x00, 0xf5, 0x21, 0x00


	//----- nvinfo : EIATTR_KPARAM_INFO
	.align		4
.L_77:
        /*0028*/ 	.byte	0x04, 0x17
        /*002a*/ 	.short	(.L_79 - .L_78)
.L_78:
        /*002c*/ 	.word	0x00000000
        /*0030*/ 	.short	0x0006
        /*0032*/ 	.short	0x0028
        /*0034*/ 	.byte	0x00, 0xf5, 0x21, 0x00


	//----- nvinfo : EIATTR_KPARAM_INFO
	.align		4
.L_79:
        /*0038*/ 	.byte	0x04, 0x17
        /*003a*/ 	.short	(.L_81 - .L_80)
.L_80:
        /*003c*/ 	.word	0x00000000
        /*0040*/ 	.short	0x0005
        /*0042*/ 	.short	0x0020
        /*0044*/ 	.byte	0x00, 0xf0, 0x11, 0x00


	//----- nvinfo : EIATTR_KPARAM_INFO
	.align		4
.L_81:
        /*0048*/ 	.byte	0x04, 0x17
        /*004a*/ 	.short	(.L_83 - .L_82)
.L_82:
        /*004c*/ 	.word	0x00000000
        /*0050*/ 	.short	0x0004
        /*0052*/ 	.short	0x0018
        /*0054*/ 	.byte	0x00, 0xf5, 0x21, 0x00


	//----- nvinfo : EIATTR_KPARAM_INFO
	.align		4
.L_83:
        /*0058*/ 	.byte	0x04, 0x17
        /*005a*/ 	.short	(.L_85 - .L_84)
.L_84:
        /*005c*/ 	.word	0x00000000
        /*0060*/ 	.short	0x0003
        /*0062*/ 	.short	0x0014
        /*0064*/ 	.byte	0x00, 0xf0, 0x11, 0x00


	//----- nvinfo : EIATTR_KPARAM_INFO
	.align		4
.L_85:
        /*0068*/ 	.byte	0x04, 0x17
        /*006a*/ 	.short	(.L_87 - .L_86)
.L_86:
        /*006c*/ 	.word	0x00000000
        /*0070*/ 	.short	0x0002
        /*0072*/ 	.short	0x0010
        /*0074*/ 	.byte	0x00, 0xf0, 0x11, 0x00


	//----- nvinfo : EIATTR_KPARAM_INFO
	.align		4
.L_87:
        /*0078*/ 	.byte	0x04, 0x17
        /*007a*/ 	.short	(.L_89 - .L_88)
.L_88:
        /*007c*/ 	.word	0x00000000
        /*0080*/ 	.short	0x0001
        /*0082*/ 	.short	0x0008
        /*0084*/ 	.byte	0x00, 0xf5, 0x21, 0x00


	//----- nvinfo : EIATTR_KPARAM_INFO
	.align		4
.L_89:
        /*0088*/ 	.byte	0x04, 0x17
        /*008a*/ 	.short	(.L_91 - .L_90)
.L_90:
        /*008c*/ 	.word	0x00000000
        /*0090*/ 	.short	0x0000
        /*0092*/ 	.short	0x0000
        /*0094*/ 	.byte	0x00, 0xf0, 0x11, 0x00


	//----- nvinfo : EIATTR_SPARSE_MMA_MASK
	.align		4
.L_91:
        /*0098*/ 	.byte	0x03, 0x50
        /*009a*/ 	.short	0x0000


	//----- nvinfo : EIATTR_MAXREG_COUNT
	.align		4
        /*009c*/ 	.byte	0x03, 0x1b
        /*009e*/ 	.short	0x00ff


	//----- nvinfo : EIATTR_MERCURY_ISA_VERSION
	.align		4
        /*00a0*/ 	.byte	0x03, 0x5f
        /*00a2*/ 	.short	0x0101


	//----- nvinfo : EIATTR_VRC_CTA_INIT_COUNT
	.align		4
        /*00a4*/ 	.byte	0x02, 0x4a
	.zero		1
	.zero		1


	//----- nvinfo : EIATTR_EXIT_INSTR_OFFSETS
	.align		4
        /*00a8*/ 	.byte	0x04, 0x1c
        /*00aa*/ 	.short	(.L_93 - .L_92)


	//   ....[0]....
.L_92:
        /*00ac*/ 	.word	0x00000090


	//   ....[1]....
        /*00b0*/ 	.word	0x000000f0


	//   ....[2]....
        /*00b4*/ 	.word	0x00000450


	//   ....[3]....
        /*00b8*/ 	.word	0x00000460


	//   ....[4]....
        /*00bc*/ 	.word	0x00002100


	//----- nvinfo : EIATTR_CRS_STACK_SIZE
	.align		4
.L_93:
        /*00c0*/ 	.byte	0x04, 0x1e
        /*00c2*/ 	.short	(.L_95 - .L_94)
.L_94:
        /*00c4*/ 	.word	0x00000000


	//----- nvinfo : EIATTR_CBANK_PARAM_SIZE
	.align		4
.L_95:
        /*00c8*/ 	.byte	0x03, 0x19
        /*00ca*/ 	.short	0x0040


	//----- nvinfo : EIATTR_PARAM_CBANK
	.align		4
        /*00cc*/ 	.byte	0x04, 0x0a
        /*00ce*/ 	.short	(.L_97 - .L_96)
	.align		4
.L_96:
        /*00d0*/ 	.word	index@(.nv.constant0._Z14updateCenters4iPdiiS_iPiS0_S0_)
        /*00d4*/ 	.short	0x0380
        /*00d6*/ 	.short	0x0040


	//----- nvinfo : EIATTR_SW_WAR
	.align		4
.L_97:
        /*00d8*/ 	.byte	0x04, 0x36
        /*00da*/ 	.short	(.L_99 - .L_98)
.L_98:
        /*00dc*/ 	.word	0x00000008
.L_99:


//--------------------- .nv.info._Z17updateCorrespondsPiiiS_PbS_S_S_S0_S0_ --------------------------
	.section	.nv.info._Z17updateCorrespondsPiiiS_PbS_S_S_S0_S0_,"",@"SHT_CUDA_INFO"
	.sectionflags	@""
	.align	4


	//----- nvinfo : EIATTR_CUDA_API_VERSION
	.align		4
        /*0000*/ 	.byte	0x04, 0x37
        /*0002*/ 	.short	(.L_101 - .L_100)
.L_100:
        /*0004*/ 	.word	0x00000082


	//----- nvinfo : EIATTR_KPARAM_INFO
	.align		4
.L_101:
        /*0008*/ 	.byte	0x04, 0x17
        /*000a*/ 	.short	(.L_103 - .L_102)
.L_102:
        /*000c*/ 	.word	0x00000000
        /*0010*/ 	.short	0x0009
        /*0012*/ 	.short	0x0040
        /*0014*/ 	.byte	0x00, 0xf5, 0x21, 0x00


	//----- nvinfo : EIATTR_KPARAM_INFO
	.align		4
.L_103:
        /*0018*/ 	.byte	0x04, 0x17
        /*001a*/ 	.short	(.L_105 - .L_104)
.L_104:
        /*001c*/ 	.word	0x00000000
        /*0020*/ 	.short	0x0008
        /*0022*/ 	.short	0x0038
        /*0024*/ 	.byte	0x00, 0xf5, 0x21, 0x00


	//----- nvinfo : EIATTR_KPARAM_INFO
	.align		4
.L_105:
        /*0028*/ 	.byte	0x04, 0x17
        /*002a*/ 	.short	(.L_107 - .L_106)
.L_106:
        /*002c*/ 	.word	0x00000000
        /*0030*/ 	.short	0x0007
        /*0032*/ 	.short	0x0030
        /*0034*/ 	.byte	0x00, 0xf5, 0x21, 0x00


	//----- nvinfo : EIATTR_KPARAM_INFO
	.align		4
.L_107:
        /*0038*/ 	.byte	0x04, 0x17
        /*003a*/ 	.short	(.L_109 - .L_108)
.L_108:
        /*003c*/ 	.word	0x00000000
        /*0040*/ 	.short	0x0006
        /*0042*/ 	.short	0x0028
        /*0044*/ 	.byte	0x00, 0xf5, 0x21, 0x00


	//----- nvinfo : EIATTR_KPARAM_INFO
	.align		4
.L_109:
        /*0048*/ 	.byte	0x04, 0x17
        /*004a*/ 	.short	(.L_111 - .L_110)
.L_110:
        /*004c*/ 	.word	0x00000000
        /*0050*/ 	.short	0x0005
        /*0052*/ 	.short	0x0020
        /*0054*/ 	.byte	0x00, 0xf5, 0x21, 0x00


	//----- nvinfo : EIATTR_KPARAM_INFO
	.align		4
.L_111:
        /*0058*/ 	.byte	0x04, 0x17
        /*005a*/ 	.short	(.L_113 - .L_112)
.L_112:
        /*005c*/ 	.word	0x00000000
        /*0060*/ 	.short	0x0004
        /*0062*/ 	.short	0x0018
        /*0064*/ 	.byte	0x00, 0xf5, 0x21, 0x00


	//----- nvinfo : EIATTR_KPARAM_INFO
	.align		4
.L_113:
        /*0068*/ 	.byte	0x04, 0x17
        /*006a*/ 	.short	(.L_115 - .L_114)
.L_114:
        /*006c*/ 	.word	0x00000000
        /*0070*/ 	.short	0x0003
        /*0072*/ 	.short	0x0010
        /*0074*/ 	.byte	0x00, 0xf5, 0x21, 0x00


	//----- nvinfo : EIATTR_KPARAM_INFO
	.align		4
.L_115:
        /*0078*/ 	.byte	0x04, 0x17
        /*007a*/ 	.short	(.L_117 - .L_116)
.L_116:
        /*007c*/ 	.word	0x00000000
        /*0080*/ 	.short	0x0002
        /*0082*/ 	.short	0x000c
        /*0084*/ 	.byte	0x00, 0xf0, 0x11, 0x00


	//----- nvinfo : EIATTR_KPARAM_INFO
	.align		4
.L_117:
        /*0088*/ 	.byte	0x04, 0x17
        /*008a*/ 	.short	(.L_119 - .L_118)
.L_118:
        /*008c*/ 	.word	0x00000000
        /*0090*/ 	.short	0x0001
        /*0092*/ 	.short	0x0008
        /*0094*/ 	.byte	0x00, 0xf0, 0x11, 0x00


	//----- nvinfo : EIATTR_KPARAM_INFO
	.align		4
.L_119:
        /*0098*/ 	.byte	0x04, 0x17
        /*009a*/ 	.short	(.L_121 - .L_120)
.L_120:
        /*009c*/ 	.word	0x00000000
        /*00a0*/ 	.short	0x0000
        /*00a2*/ 	.short	0x0000
        /*00a4*/ 	.byte	0x00, 0xf5, 0x21, 0x00


	//----- nvinfo : EIATTR_SPARSE_MMA_MASK
	.align		4
.L_121:
        /*00a8*/ 	.byte	0x03, 0x50
        /*00aa*/ 	.short	0x0000


	//----- nvinfo : EIATTR_MAXREG_COUNT
	.align		4
        /*00ac*/ 	.byte	0x03, 0x1b
        /*00ae*/ 	.short	0x00ff


	//----- nvinfo : EIATTR_MERCURY_ISA_VERSION
	.align		4
        /*00b0*/ 	.byte	0x03, 0x5f
        /*00b2*/ 	.short	0x0101


	//----- nvinfo : EIATTR_VRC_CTA_INIT_COUNT
	.align		4
        /*00b4*/ 	.byte	0x02, 0x4a
	.zero		1
	.zero		1


	//----- nvinfo : EIATTR_EXIT_INSTR_OFFSETS
	.align		4
        /*00b8*/ 	.byte	0x04, 0x1c
        /*00ba*/ 	.short	(.L_123 - .L_122)


	//   ....[0]....
.L_122:
        /*00bc*/ 	.word	0x000022c0


	//   ....[1]....
        /*00c0*/ 	.word	0x00002a00


	//   ....[2]....
        /*00c4*/ 	.word	0x00002da0


	//   ....[3]....
        /*00c8*/ 	.word	0x00002fc0


	//   ....[4]....
        /*00cc*/ 	.word	0x000030d0


	//----- nvinfo : EIATTR_CBANK_PARAM_SIZE
	.align		4
.L_123:
        /*00d0*/ 	.byte	0x03, 0x19
        /*00d2*/ 	.short	0x0048


	//----- nvinfo : EIATTR_PARAM_CBANK
	.align		4
        /*00d4*/ 	.byte	0x04, 0x0a
        /*00d6*/ 	.short	(.L_125 - .L_124)
	.align		4
.L_124:
        /*00d8*/ 	.word	index@(.nv.constant0._Z17updateCorrespondsPiiiS_PbS_S_S_S0_S0_)
        /*00dc*/ 	.short	0x0380
        /*00de*/ 	.short	0x0048


	//----- nvinfo : EIATTR_SW_WAR
	.align		4
.L_125:
        /*00e0*/ 	.byte	0x04, 0x36
        /*00e2*/ 	.short	(.L_127 - .L_126)
.L_126:
        /*00e4*/ 	.word	0x00000008
.L_127:


//--------------------- .nv.info._Z16updatebelonging4iPdiiS_PiiPbS1_ --------------------------
	.section	.nv.info._Z16updatebelonging4iPdiiS_PiiPbS1_,"",@"SHT_CUDA_INFO"
	.sectionflags	@""
	.align	4


	//----- nvinfo : EIATTR_CUDA_API_VERSION
	.align		4
        /*0000*/ 	.byte	0x04, 0x37
        /*0002*/ 	.short	(.L_129 - .L_128)
.L_128:
        /*0004*/ 	.word	0x00000082


	//----- nvinfo : EIATTR_KPARAM_INFO
	.align		4
.L_129:
        /*0008*/ 	.byte	0x04, 0x17
        /*000a*/ 	.short	(.L_131 - .L_130)
.L_130:
        /*000c*/ 	.word	0x00000000
        /*0010*/ 	.short	0x0008
        /*0012*/ 	.short	0x0038
        /*0014*/ 	.byte	0x00, 0xf5, 0x21, 0x00


	//----- nvinfo : EIATTR_KPARAM_INFO
	.align		4
.L_131:
        /*0018*/ 	.byte	0x04, 0x17
        /*001a*/ 	.short	(.L_133 - .L_132)
.L_132:
        /*001c*/ 	.word	0x00000000
        /*0020*/ 	.short	0x0007
        /*0022*/ 	.short	0x0030
        /*0024*/ 	.byte	0x00, 0xf5, 0x21, 0x00


	//----- nvinfo : EIATTR_KPARAM_INFO
	.align		4
.L_133:
        /*0028*/ 	.byte	0x04, 0x17
        /*002a*/ 	.short	(.L_135 - .L_134)
.L_134:
        /*002c*/ 	.word	0x00000000
        /*0030*/ 	.short	0x0006
        /*0032*/ 	.short	0x0028
        /*0034*/ 	.byte	0x00, 0xf0, 0x11, 0x00


	//----- nvinfo : EIATTR_KPARAM_INFO
	.align		4
.L_135:
        /*0038*/ 	.byte	0x04, 0x17
        /*003a*/ 	.short	(.L_137 - .L_136)
.L_136:
        /*003c*/ 	.word	0x00000000
        /*0040*/ 	.short	0x0005
        /*0042*/ 	.short	0x0020
        /*0044*/ 	.byte	0x00, 0xf5, 0x21, 0x00


	//----- nvinfo : EIATTR_KPARAM_INFO
	.align		4
.L_137:
        /*0048*/ 	.byte	0x04, 0x17
        /*004a*/ 	.short	(.L_139 - .L_138)
.L_138:
        /*004c*/ 	.word	0x00000000
        /*0050*/ 	.short	0x0004
        /*0052*/ 	.short	0x0018
        /*0054*/ 	.byte	0x00, 0xf5, 0x21, 0x00


	//----- nvinfo : EIATTR_KPARAM_INFO
	.align		4
.L_139:
        /*0058*/ 	.byte	0x04, 0x17
        /*005a*/ 	.short	(.L_141 - .L_140)
.L_140:
        /*005c*/ 	.word	0x00000000
        /*0060*/ 	.short	0x0003
        /*0062*/ 	.short	0x0014
        /*0064*/ 	.byte	0x00, 0xf0, 0x11, 0x00


	//----- nvinfo : EIATTR_KPARAM_INFO
	.align		4
.L_141:
        /*0068*/ 	.byte	0x04, 0x17
        /*006a*/ 	.short	(.L_143 - .L_142)
.L_142:
        /*006c*/ 	.word	0x00000000
        /*0070*/ 	.short	0x0002
        /*0072*/ 	.short	0x0010
        /*0074*/ 	.byte	0x00, 0xf0, 0x11, 0x00


	//----- nvinfo : EIATTR_KPARAM_INFO
	.align		4
.L_143:
        /*0078*/ 	.byte	0x04, 0x17
        /*007a*/ 	.short	(.L_145 - .L_144)
.L_144:
        /*007c*/ 	.word	0x00000000
        /*0080*/ 	.short	0x0001
        /*0082*/ 	.short	0x0008
        /*0084*/ 	.byte	0x00, 0xf5, 0x21, 0x00


	//----- nvinfo : EIATTR_KPARAM_INFO
	.align		4
.L_145:
        /*0088*/ 	.byte	0x04, 0x17
        /*008a*/ 	.short	(.L_147 - .L_146)
.L_146:
        /*008c*/ 	.word	0x00000000
        /*0090*/ 	.short	0x0000
        /*0092*/ 	.short	0x0000
        /*0094*/ 	.byte	0x00, 0xf0, 0x11, 0x00


	//----- nvinfo : EIATTR_SPARSE_MMA_MASK
	.align		4
.L_147:
        /*0098*/ 	.byte	0x03, 0x50
        /*009a*/ 	.short	0x0000


	//----- nvinfo : EIATTR_MAXREG_COUNT
	.align		4
        /*009c*/ 	.byte	0x03, 0x1b
        /*009e*/ 	.short	0x00ff


	//----- nvinfo : EIATTR_MERCURY_ISA_VERSION
	.align		4
        /*00a0*/ 	.byte	0x03, 0x5f
        /*00a2*/ 	.short	0x0101


	//----- nvinfo : EIATTR_VRC_CTA_INIT_COUNT
	.align		4
        /*00a4*/ 	.byte	0x02, 0x4a
	.zero		1
	.zero		1


	//----- nvinfo : EIATTR_EXIT_INSTR_OFFSETS
	.align		4
        /*00a8*/ 	.byte	0x04, 0x1c
        /*00aa*/ 	.short	(.L_149 - .L_148)


	//   ....[0]....
.L_148:
        /*00ac*/ 	.word	0x00000090


	//   ....[1]....
        /*00b0*/ 	.word	0x00002c70


	//----- nvinfo : EIATTR_CBANK_PARAM_SIZE
	.align		4
.L_149:
        /*00b4*/ 	.byte	0x03, 0x19
        /*00b6*/ 	.short	0x0040


	//----- nvinfo : EIATTR_PARAM_CBANK
	.align		4
        /*00b8*/ 	.byte	0x04, 0x0a
        /*00ba*/ 	.short	(.L_151 - .L_150)
	.align		4
.L_150:
        /*00bc*/ 	.word	index@(.nv.constant0._Z16updatebelonging4iPdiiS_PiiPbS1_)
        /*00c0*/ 	.short	0x0380
        /*00c2*/ 	.short	0x0040


	//----- nvinfo : EIATTR_SW_WAR
	.align		4
.L_151:
        /*00c4*/ 	.byte	0x04, 0x36
        /*00c6*/ 	.short	(.L_153 - .L_152)
.L_152:
        /*00c8*/ 	.word	0x00000008
.L_153:


//--------------------- .nv.info._Z13updateCenter3iiiPdiPbPiS1_ --------------------------
	.section	.nv.info._Z13updateCenter3iiiPdiPbPiS1_,"",@"SHT_CUDA_INFO"
	.sectionflags	@""
	.align	4


	//----- nvinfo : EIATTR_CUDA_API_VERSION
	.align		4
        /*0000*/ 	.byte	0x04, 0x37
        /*0002*/ 	.short	(.L_155 - .L_154)
.L_154:
        /*0004*/ 	.word	0x00000082


	//----- nvinfo : EIATTR_KPARAM_INFO
	.align		4
.L_155:
        /*0008*/ 	.byte	0x04, 0x17
        /*000a*/ 	.short	(.L_157 - .L_156)
.L_156:
        /*000c*/ 	.word	0x00000000
        /*0010*/ 	.short	0x0007
        /*0012*/ 	.short	0x0030
        /*0014*/ 	.byte	0x00, 0xf5, 0x21, 0x00


	//----- nvinfo : EIATTR_KPARAM_INFO
	.align		4
.L_157:
        /*0018*/ 	.byte	0x04, 0x17
        /*001a*/ 	.short	(.L_159 - .L_158)
.L_158:
        /*001c*/ 	.word	0x00000000
        /*0020*/ 	.short	0x0006
        /*0022*/ 	.short	0x0028
        /*0024*/ 	.byte	0x00, 0xf5, 0x21, 0x00


	//----- nvinfo : EIATTR_KPARAM_INFO
	.align		4
.L_159:
        /*0028*/ 	.byte	0x04, 0x17
        /*002a*/ 	.short	(.L_161 - .L_160)
.L_160:
        /*002c*/ 	.word	0x00000000
        /*0030*/ 	.short	0x0005
        /*0032*/ 	.short	0x0020
        /*0034*/ 	.byte	0x00, 0xf5, 0x21, 0x00


	//----- nvinfo : EIATTR_KPARAM_INFO
	.align		4
.L_161:
        /*0038*/ 	.byte	0x04, 0x17
        /*003a*/ 	.short	(.L_163 - .L_162)
.L_162:
        /*003c*/ 	.word	0x00000000
        /*0040*/ 	.short	0x0004
        /*0042*/ 	.short	0x0018
        /*0044*/ 	.byte	0x00, 0xf0, 0x11, 0x00


	//----- nvinfo : EIATTR_KPARAM_INFO
	.align		4
.L_163:
        /*0048*/ 	.byte	0x04, 0x17
        /*004a*/ 	.short	(.L_165 - .L_164)
.L_164:
        /*004c*/ 	.word	0x00000000
        /*0050*/ 	.short	0x0003
        /*0052*/ 	.short	0x0010
        /*0054*/ 	.byte	0x00, 0xf5, 0x21, 0x00


	//----- nvinfo : EIATTR_KPARAM_INFO
	.align		4
.L_165:
        /*0058*/ 	.byte	0x04, 0x17
        /*005a*/ 	.short	(.L_167 - .L_166)
.L_166:
        /*005c*/ 	.word	0x00000000
        /*0060*/ 	.short	0x0002
        /*0062*/ 	.short	0x0008
        /*0064*/ 	.byte	0x00, 0xf0, 0x11, 0x00


	//----- nvinfo : EIATTR_KPARAM_INFO
	.align		4
.L_167:
        /*0068*/ 	.byte	0x04, 0x17
        /*006a*/ 	.short	(.L_169 - .L_168)
.L_168:
        /*006c*/ 	.word	0x00000000
        /*0070*/ 	.short	0x0001
        /*0072*/ 	.short	0x0004
        /*0074*/ 	.byte	0x00, 0xf0, 0x11, 0x00


	//----- nvinfo : EIATTR_KPARAM_INFO
	.align		4
.L_169:
        /*0078*/ 	.byte	0x04, 0x17
        /*007a*/ 	.short	(.L_171 - .L_170)
.L_170:
        /*007c*/ 	.word	0x00000000
        /*0080*/ 	.short	0x0000
        /*0082*/ 	.short	0x0000
        /*0084*/ 	.byte	0x00, 0xf0, 0x11, 0x00


	//----- nvinfo : EIATTR_SPARSE_MMA_MASK
	.align		4
.L_171:
        /*0088*/ 	.byte	0x03, 0x50
        /*008a*/ 	.short	0x0000


	//----- nvinfo : EIATTR_MAXREG_COUNT
	.align		4
        /*008c*/ 	.byte	0x03, 0x1b
        /*008e*/ 	.short	0x00ff


	//----- nvinfo : EIATTR_MERCURY_ISA_VERSION
	.align		4
        /*0090*/ 	.byte	0x03, 0x5f
        /*0092*/ 	.short	0x0101


	//----- nvinfo : EIATTR_VRC_CTA_INIT_COUNT
	.align		4
        /*0094*/ 	.byte	0x02, 0x4a
	.zero		1
	.zero		1


	//----- nvinfo : EIATTR_EXIT_INSTR_OFFSETS
	.align		4
        /*0098*/ 	.byte	0x04, 0x1c
        /*009a*/ 	.short	(.L_173 - .L_172)


	//   ....[0]....
.L_172:
        /*009c*/ 	.word	0x00000090


	//   ....[1]....
        /*00a0*/ 	.word	0x00000470


	//----- nvinfo : EIATTR_CBANK_PARAM_SIZE
	.align		4
.L_173:
        /*00a4*/ 	.byte	0x03, 0x19
        /*00a6*/ 	.short	0x0038


	//----- nvinfo : EIATTR_PARAM_CBANK
	.align		4
        /*00a8*/ 	.byte	0x04, 0x0a
        /*00aa*/ 	.short	(.L_175 - .L_174)
	.align		4
.L_174:
        /*00ac*/ 	.word	index@(.nv.constant0._Z13updateCenter3iiiPdiPbPiS1_)
        /*00b0*/ 	.short	0x0380
        /*00b2*/ 	.short	0x0038


	//----- nvinfo : EIATTR_SW_WAR
	.align		4
.L_175:
        /*00b4*/ 	.byte	0x04, 0x36
        /*00b6*/ 	.short	(.L_177 - .L_176)
.L_176:
        /*00b8*/ 	.word	0x00000008
.L_177:


//--------------------- .nv.info._Z16updatebelonging3iPdiiS_PiiPbS_S1_ --------------------------
	.section	.nv.info._Z16updatebelonging3iPdiiS_PiiPbS_S1_,"",@"SHT_CUDA_INFO"
	.sectionflags	@""
	.align	4


	//----- nvinfo : EIATTR_CUDA_API_VERSION
	.align		4
        /*0000*/ 	.byte	0x04, 0x37
        /*0002*/ 	.short	(.L_179 - .L_178)
.L_178:
        /*0004*/ 	.word	0x00000082


	//----- nvinfo : EIATTR_KPARAM_INFO
	.align		4
.L_179:
        /*0008*/ 	.byte	0x04, 0x17
        /*000a*/ 	.short	(.L_181 - .L_180)
.L_180:
        /*000c*/ 	.word	0x00000000
        /*0010*/ 	.short	0x0009
        /*0012*/ 	.short	0x0040
        /*0014*/ 	.byte	0x00, 0xf5, 0x21, 0x00


	//----- nvinfo : EIATTR_KPARAM_INFO
	.align		4
.L_181:
        /*0018*/ 	.byte	0x04, 0x17
        /*001a*/ 	.short	(.L_183 - .L_182)
.L_182:
        /*001c*/ 	.word	0x00000000
        /*0020*/ 	.short	0x0008
        /*0022*/ 	.short	0x0038
        /*0024*/ 	.byte	0x00, 0xf5, 0x21, 0x00


	//----- nvinfo : EIATTR_KPARAM_INFO
	.align		4
.L_183:
        /*0028*/ 	.byte	0x04, 0x17
        /*002a*/ 	.short	(.L_185 - .L_184)
.L_184:
        /*002c*/ 	.word	0x00000000
        /*0030*/ 	.short	0x0007
        /*0032*/ 	.short	0x0030
        /*0034*/ 	.byte	0x00, 0xf5, 0x21, 0x00


	//----- nvinfo : EIATTR_KPARAM_INFO
	.align		4
.L_185:
        /*0038*/ 	.byte	0x04, 0x17
        /*003a*/ 	.short	(.L_187 - .L_186)
.L_186:
        /*003c*/ 	.word	0x00000000
        /*0040*/ 	.short	0x0006
        /*0042*/ 	.short	0x0028
        /*0044*/ 	.byte	0x00, 0xf0, 0x11, 0x00


	//----- nvinfo : EIATTR_KPARAM_INFO
	.align		4
.L_187:
        /*0048*/ 	.byte	0x04, 0x17
        /*004a*/ 	.short	(.L_189 - .L_188)
.L_188:
        /*004c*/ 	.word	0x00000000
        /*0050*/ 	.short	0x0005
        /*0052*/ 	.short	0x0020
        /*0054*/ 	.byte	0x00, 0xf5, 0x21, 0x00


	//----- nvinfo : EIATTR_KPARAM_INFO
	.align		4
.L_189:
        /*0058*/ 	.byte	0x04, 0x17
        /*005a*/ 	.short	(.L_191 - .L_190)
.L_190:
        /*005c*/ 	.word	0x00000000
        /*0060*/ 	.short	0x0004
        /*0062*/ 	.short	0x0018
        /*0064*/ 	.byte	0x00, 0xf5, 0x21, 0x00


	//----- nvinfo : EIATTR_KPARAM_INFO
	.align		4
.L_191:
        /*0068*/ 	.byte	0x04, 0x17
        /*006a*/ 	.short	(.L_193 - .L_192)
.L_192:
        /*006c*/ 	.word	0x00000000
        /*0070*/ 	.short	0x0003
        /*0072*/ 	.short	0x0014
        /*0074*/ 	.byte	0x00, 0xf0, 0x11, 0x00


	//----- nvinfo : EIATTR_KPARAM_INFO
	.align		4
.L_193:
        /*0078*/ 	.byte	0x04, 0x17
        /*007a*/ 	.short	(.L_195 - .L_194)
.L_194:
        /*007c*/ 	.word	0x00000000
        /*0080*/ 	.short	0x0002
        /*0082*/ 	.short	0x0010
        /*0084*/ 	.byte	0x00, 0xf0, 0x11, 0x00


	//----- nvinfo : EIATTR_KPARAM_INFO
	.align		4
.L_195:
        /*0088*/ 	.byte	0x04, 0x17
        /*008a*/ 	.short	(.L_197 - .L_196)
.L_196:
        /*008c*/ 	.word	0x00000000
        /*0090*/ 	.short	0x0001
        /*0092*/ 	.short	0x0008
        /*0094*/ 	.byte	0x00, 0xf5, 0x21, 0x00


	//----- nvinfo : EIATTR_KPARAM_INFO
	.align		4
.L_197:
        /*0098*/ 	.byte	0x04, 0x17
        /*009a*/ 	.short	(.L_199 - .L_198)
.L_198:
        /*009c*/ 	.word	0x00000000
        /*00a0*/ 	.short	0x0000
        /*00a2*/ 	.short	0x0000
        /*00a4*/ 	.byte	0x00, 0xf0, 0x11, 0x00


	//----- nvinfo : EIATTR_SPARSE_MMA_MASK
	.align		4
.L_199:
        /*00a8*/ 	.byte	0x03, 0x50
        /*00aa*/ 	.short	0x0000


	//----- nvinfo : EIATTR_MAXREG_COUNT
	.align		4
        /*00ac*/ 	.byte	0x03, 0x1b
        /*00ae*/ 	.short	0x00ff


	//----- nvinfo : EIATTR_NUM_BARRIERS
	.align		4
        /*00b0*/ 	.byte	0x02, 0x4c
        /*00b2*/ 	.byte	0x01
	.zero		1


	//----- nvinfo : EIATTR_MERCURY_ISA_VERSION
	.align		4
        /*00b4*/ 	.byte	0x03, 0x5f
        /*00b6*/ 	.short	0x0101


	//----- nvinfo : EIATTR_VRC_CTA_INIT_COUNT
	.align		4
        /*00b8*/ 	.byte	0x02, 0x4a
	.zero		1
	.zero		1


	//----- nvinfo : EIATTR_EXIT_INSTR_OFFSETS
	.align		4
        /*00bc*/ 	.byte	0x04, 0x1c
        /*00be*/ 	.short	(.L_201 - .L_200)


	//   ....[0]....
.L_200:
        /*00c0*/ 	.word	0x00004240


	//   ....[1]....
        /*00c4*/ 	.word	0x00004530


	//   ....[2]....
        /*00c8*/ 	.word	0x000046c0


	//   ....[3]....
        /*00cc*/ 	.word	0x000047e0


	//   ....[4]....
        /*00d0*/ 	.word	0x00004880


	//----- nvinfo : EIATTR_CRS_STACK_SIZE
	.align		4
.L_201:
        /*00d4*/ 	.byte	0x04, 0x1e
        /*00d6*/ 	.short	(.L_203 - .L_202)
.L_202:
        /*00d8*/ 	.word	0x00000000


	//----- nvinfo : EIATTR_CBANK_PARAM_SIZE
	.align		4
.L_203:
        /*00dc*/ 	.byte	0x03, 0x19
        /*00de*/ 	.short	0x0048


	//----- nvinfo : EIATTR_PARAM_CBANK
	.align		4
        /*00e0*/ 	.byte	0x04, 0x0a
        /*00e2*/ 	.short	(.L_205 - .L_204)
	.align		4
.L_204:
        /*00e4*/ 	.word	index@(.nv.constant0._Z16updatebelonging3iPdiiS_PiiPbS_S1_)
        /*00e8*/ 	.short	0x0380
        /*00ea*/ 	.short	0x0048


	//----- nvinfo : EIATTR_SW_WAR
	.align		4
.L_205:
        /*00ec*/ 	.byte	0x04, 0x36
        /*00ee*/ 	.short	(.L_207 - .L_206)
.L_206:
        /*00f0*/ 	.word	0x00000008
.L_207:


//--------------------- .nv.info._Z13updateCenter2iiiPdiPbPiS1_ --------------------------
	.section	.nv.info._Z13updateCenter2iiiPdiPbPiS1_,"",@"SHT_CUDA_INFO"
	.sectionflags	@""
	.align	4


	//----- nvinfo : EIATTR_CUDA_API_VERSION
	.align		4
        /*0000*/ 	.byte	0x04, 0x37
        /*0002*/ 	.short	(.L_209 - .L_208)
.L_208:
        /*0004*/ 	.word	0x00000082


	//----- nvinfo : EIATTR_KPARAM_INFO
	.align		4
.L_209:
        /*0008*/ 	.byte	0x04, 0x17
        /*000a*/ 	.short	(.L_211 - .L_210)
.L_210:
        /*000c*/ 	.word	0x00000000
        /*0010*/ 	.short	0x0007
        /*0012*/ 	.short	0x0030
        /*0014*/ 	.byte	0x00, 0xf5, 0x21, 0x00


	//----- nvinfo : EIATTR_KPARAM_INFO
	.align		4
.L_211:
        /*0018*/ 	.byte	0x04, 0x17
        /*001a*/ 	.short	(.L_213 - .L_212)
.L_212:
        /*001c*/ 	.word	0x00000000
        /*0020*/ 	.short	0x0006
        /*0022*/ 	.short	0x0028
        /*0024*/ 	.byte	0x00, 0xf5, 0x21, 0x00


	//----- nvinfo : EIATTR_KPARAM_INFO
	.align		4
.L_213:
        /*0028*/ 	.byte	0x04, 0x17
        /*002a*/ 	.short	(.L_215 - .L_214)
.L_214:
        /*002c*/ 	.word	0x00000000
        /*0030*/ 	.short	0x0005
        /*0032*/ 	.short	0x0020
        /*0034*/ 	.byte	0x00, 0xf5, 0x21, 0x00


	//----- nvinfo : EIATTR_KPARAM_INFO
	.align		4
.L_215:
        /*0038*/ 	.byte	0x04, 0x17
        /*003a*/ 	.short	(.L_217 - .L_216)
.L_216:
        /*003c*/ 	.word	0x00000000
        /*0040*/ 	.short	0x0004
        /*0042*/ 	.short	0x0018
        /*0044*/ 	.byte	0x00, 0xf0, 0x11, 0x00


	//----- nvinfo : EIATTR_KPARAM_INFO
	.align		4
.L_217:
        /*0048*/ 	.byte	0x04, 0x17
        /*004a*/ 	.short	(.L_219 - .L_218)
.L_218:
        /*004c*/ 	.word	0x00000000
        /*0050*/ 	.short	0x0003
        /*0052*/ 	.short	0x0010
        /*0054*/ 	.byte	0x00, 0xf5, 0x21, 0x00


	//----- nvinfo : EIATTR_KPARAM_INFO
	.align		4
.L_219:
        /*0058*/ 	.byte	0x04, 0x17
        /*005a*/ 	.short	(.L_221 - .L_220)
.L_220:
        /*005c*/ 	.word	0x00000000
        /*0060*/ 	.short	0x0002
        /*0062*/ 	.short	0x0008
        /*0064*/ 	.byte	0x00, 0xf0, 0x11, 0x00


	//----- nvinfo : EIATTR_KPARAM_INFO
	.align		4
.L_221:
        /*0068*/ 	.byte	0x04, 0x17
        /*006a*/ 	.short	(.L_223 - .L_222)
.L_222:
        /*006c*/ 	.word	0x00000000
        /*0070*/ 	.short	0x0001
        /*0072*/ 	.short	0x0004
        /*0074*/ 	.byte	0x00, 0xf0, 0x11, 0x00


	//----- nvinfo : EIATTR_KPARAM_INFO
	.align		4
.L_223:
        /*0078*/ 	.byte	0x04, 0x17
        /*007a*/ 	.short	(.L_225 - .L_224)
.L_224:
        /*007c*/ 	.word	0x00000000
        /*0080*/ 	.short	0x0000
        /*0082*/ 	.short	0x0000
        /*0084*/ 	.byte	0x00, 0xf0, 0x11, 0x00


	//----- nvinfo : EIATTR_SPARSE_MMA_MASK
	.align		4
.L_225:
        /*0088*/ 	.byte	0x03, 0x50
        /*008a*/ 	.short	0x0000


	//----- nvinfo : EIATTR_MAXREG_COUNT
	.align		4
        /*008c*/ 	.byte	0x03, 0x1b
        /*008e*/ 	.short	0x00ff


	//----- nvinfo : EIATTR_MERCURY_ISA_VERSION
	.align		4
        /*0090*/ 	.byte	0x03, 0x5f
        /*0092*/ 	.short	0x0101


	//----- nvinfo : EIATTR_VRC_CTA_INIT_COUNT
	.align		4
        /*0094*/ 	.byte	0x02, 0x4a
	.zero		1
	.zero		1


	//----- nvinfo : EIATTR_EXIT_INSTR_OFFSETS
	.align		4
        /*0098*/ 	.byte	0x04, 0x1c
        /*009a*/ 	.short	(.L_227 - .L_226)


	//   ....[0]....
.L_226:
        /*009c*/ 	.word	0x00000090


	//   ....[1]....
        /*00a0*/ 	.word	0x00001200


	//   ....[2]....
        /*00a4*/ 	.word	0x000020a0


	//   ....[3]....
        /*00a8*/ 	.word	0x00002780


	//   ....[4]....
        /*00ac*/ 	.word	0x00002b40


	//   ....[5]....
        /*00b0*/ 	.word	0x00002d00


	//   ....[6]....
        /*00b4*/ 	.word	0x00002d50


	//----- nvinfo : EIATTR_CRS_STACK_SIZE
	.align		4
.L_227:
        /*00b8*/ 	.byte	0x04, 0x1e
        /*00ba*/ 	.short	(.L_229 - .L_228)
.L_228:
        /*00bc*/ 	.word	0x00000000


	//----- nvinfo : EIATTR_CBANK_PARAM_SIZE
	.align		4
.L_229:
        /*00c0*/ 	.byte	0x03, 0x19
        /*00c2*/ 	.short	0x0038


	//----- nvinfo : EIATTR_PARAM_CBANK
	.align		4
        /*00c4*/ 	.byte	0x04, 0x0a
        /*00c6*/ 	.short	(.L_231 - .L_230)
	.align		4
.L_230:
        /*00c8*/ 	.word	index@(.nv.constant0._Z13updateCenter2iiiPdiPbPiS1_)
        /*00cc*/ 	.short	0x0380
        /*00ce*/ 	.short	0x0038


	//----- nvinfo : EIATTR_SW_WAR
	.align		4
.L_231:
        /*00d0*/ 	.byte	0x04, 0x36
        /*00d2*/ 	.short	(.L_233 - .L_232)
.L_232:
        /*00d4*/ 	.word	0x00000008
.L_233:


//--------------------- .nv.info._Z16updatebelonging2iPdiiS_PiiPbS0_S1_ --------------------------
	.section	.nv.info._Z16updatebelonging2iPdiiS_PiiPbS0_S1_,"",@"SHT_CUDA_INFO"
	.sectionflags	@""
	.align	4


	//----- nvinfo : EIATTR_CUDA_API_VERSION
	.align		4
        /*0000*/ 	.byte	0x04, 0x37
        /*0002*/ 	.short	(.L_235 - .L_234)
.L_234:
        /*0004*/ 	.word	0x00000082


	//----- nvinfo : EIATTR_KPARAM_INFO
	.align		4
.L_235:
        /*0008*/ 	.byte	0x04, 0x17
        /*000a*/ 	.short	(.L_237 - .L_236)
.L_236:
        /*000c*/ 	.word	0x00000000
        /*0010*/ 	.short	0x0009
        /*0012*/ 	.short	0x0040
        /*0014*/ 	.byte	0x00, 0xf5, 0x21, 0x00


	//----- nvinfo : EIATTR_KPARAM_INFO
	.align		4
.L_237:
        /*0018*/ 	.byte	0x04, 0x17
        /*001a*/ 	.short	(.L_239 - .L_238)
.L_238:
        /*001c*/ 	.word	0x00000000
        /*0020*/ 	.short	0x0008
        /*0022*/ 	.short	0x0038
        /*0024*/ 	.byte	0x00, 0xf5, 0x21, 0x00


	//----- nvinfo : EIATTR_KPARAM_INFO
	.align		4
.L_239:
        /*0028*/ 	.byte	0x04, 0x17
        /*002a*/ 	.short	(.L_241 - .L_240)
.L_240:
        /*002c*/ 	.word	0x00000000
        /*0030*/ 	.short	0x0007
        /*0032*/ 	.short	0x0030
        /*0034*/ 	.byte	0x00, 0xf5, 0x21, 0x00


	//----- nvinfo : EIATTR_KPARAM_INFO
	.align		4
.L_241:
        /*0038*/ 	.byte	0x04, 0x17
        /*003a*/ 	.short	(.L_243 - .L_242)
.L_242:
        /*003c*/ 	.word	0x00000000
        /*0040*/ 	.short	0x0006
        /*0042*/ 	.short	0x0028
        /*0044*/ 	.byte	0x00, 0xf0, 0x11, 0x00


	//----- nvinfo : EIATTR_KPARAM_INFO
	.align		4
.L_243:
        /*0048*/ 	.byte	0x04, 0x17
        /*004a*/ 	.short	(.L_245 - .L_244)
.L_244:
        /*004c*/ 	.word	0x00000000
        /*0050*/ 	.short	0x0005
        /*0052*/ 	.short	0x0020
        /*0054*/ 	.byte	0x00, 0xf5, 0x21, 0x00


	//----- nvinfo : EIATTR_KPARAM_INFO
	.align		4
.L_245:
        /*0058*/ 	.byte	0x04, 0x17
        /*005a*/ 	.short	(.L_247 - .L_246)
.L_246:
        /*005c*/ 	.word	0x00000000
        /*0060*/ 	.short	0x0004
        /*0062*/ 	.short	0x0018
        /*0064*/ 	.byte	0x00, 0xf5, 0x21, 0x00


	//----- nvinfo : EIATTR_KPARAM_INFO
	.align		4
.L_247:
        /*0068*/ 	.byte	0x04, 0x17
        /*006a*/ 	.short	(.L_249 - .L_248)
.L_248:
        /*006c*/ 	.word	0x00000000
        /*0070*/ 	.short	0x0003
        /*0072*/ 	.short	0x0014
        /*0074*/ 	.byte	0x00, 0xf0, 0x11, 0x00


	//----- nvinfo : EIATTR_KPARAM_INFO
	.align		4
.L_249:
        /*0078*/ 	.byte	0x04, 0x17
        /*007a*/ 	.short	(.L_251 - .L_250)
.L_250:
        /*007c*/ 	.word	0x00000000
        /*0080*/ 	.short	0x0002
        /*0082*/ 	.short	0x0010
        /*0084*/ 	.byte	0x00, 0xf0, 0x11, 0x00


	//----- nvinfo : EIATTR_KPARAM_INFO
	.align		4
.L_251:
        /*0088*/ 	.byte	0x04, 0x17
        /*008a*/ 	.short	(.L_253 - .L_252)
.L_252:
        /*008c*/ 	.word	0x00000000
        /*0090*/ 	.short	0x0001
        /*0092*/ 	.short	0x0008
        /*0094*/ 	.byte	0x00, 0xf5, 0x21, 0x00


	//----- nvinfo : EIATTR_KPARAM_INFO
	.align		4
.L_253:
        /*0098*/ 	.byte	0x04, 0x17
        /*009a*/ 	.short	(.L_255 - .L_254)
.L_254:
        /*009c*/ 	.word	0x00000000
        /*00a0*/ 	.short	0x0000
        /*00a2*/ 	.short	0x0000
        /*00a4*/ 	.byte	0x00, 0xf0, 0x11, 0x00


	//----- nvinfo : EIATTR_SPARSE_MMA_MASK
	.align		4
.L_255:
        /*00a8*/ 	.byte	0x03, 0x50
        /*00aa*/ 	.short	0x0000


	//----- nvinfo : EIATTR_MAXREG_COUNT
	.align		4
        /*00ac*/ 	.byte	0x03, 0x1b
        /*00ae*/ 	.short	0x00ff


	//----- nvinfo : EIATTR_MERCURY_ISA_VERSION
	.align		4
        /*00b0*/ 	.byte	0x03, 0x5f
        /*00b2*/ 	.short	0x0101


	//----- nvinfo : EIATTR_VRC_CTA_INIT_COUNT
	.align		4
        /*00b4*/ 	.byte	0x02, 0x4a
	.zero		1
	.zero		1


	//----- nvinfo : EIATTR_EXIT_INSTR_OFFSETS
	.align		4
        /*00b8*/ 	.byte	0x04, 0x1c
        /*00ba*/ 	.short	(.L_257 - .L_256)


	//   ....[0]....
.L_256:
        /*00bc*/ 	.word	0x00000090


	//   ....[1]....
        /*00c0*/ 	.word	0x00002310


	//----- nvinfo : EIATTR_CBANK_PARAM_SIZE
	.align		4
.L_257:
        /*00c4*/ 	.byte	0x03, 0x19
        /*00c6*/ 	.short	0x0048


	//----- nvinfo : EIATTR_PARAM_CBANK
	.align		4
        /*00c8*/ 	.byte	0x04, 0x0a
        /*00ca*/ 	.short	(.L_259 - .L_258)
	.align		4
.L_258:
        /*00cc*/ 	.word	index@(.nv.constant0._Z16updatebelonging2iPdiiS_PiiPbS0_S1_)
        /*00d0*/ 	.short	0x0380
        /*00d2*/ 	.short	0x0048


	//----- nvinfo : EIATTR_SW_WAR
	.align		4
.L_259:
        /*00d4*/ 	.byte	0x04, 0x36
        /*00d6*/ 	.short	(.L_261 - .L_260)
.L_260:
        /*00d8*/ 	.word	0x00000008
.L_261:


//--------------------- .nv.info._Z12updateCenteriiiPdiPbPiS_S1_ --------------------------
	.section	.nv.info._Z12updateCenteriiiPdiPbPiS_S1_,"",@"SHT_CUDA_INFO"
	.sectionflags	@""
	.align	4


	//----- nvinfo : EIATTR_CUDA_API_VERSION
	.align		4
        /*0000*/ 	.byte	0x04, 0x37
        /*0002*/ 	.short	(.L_263 - .L_262)
.L_262:
        /*0004*/ 	.word	0x00000082


	//----- nvinfo : EIATTR_KPARAM_INFO
	.align		4
.L_263:
        /*0008*/ 	.byte	0x04, 0x17
        /*000a*/ 	.short	(.L_265 - .L_264)
.L_264:
        /*000c*/ 	.word	0x00000000
        /*0010*/ 	.short	0x0008
        /*0012*/ 	.short	0x0038
        /*0014*/ 	.byte	0x00, 0xf5, 0x21, 0x00


	//----- nvinfo : EIATTR_KPARAM_INFO
	.align		4
.L_265:
        /*0018*/ 	.byte	0x04, 0x17
        /*001a*/ 	.short	(.L_267 - .L_266)
.L_266:
        /*001c*/ 	.word	0x00000000
        /*0020*/ 	.short	0x0007
        /*0022*/ 	.short	0x0030
        /*0024*/ 	.byte	0x00, 0xf5, 0x21, 0x00


	//----- nvinfo : EIATTR_KPARAM_INFO
	.align		4
.L_267:
        /*0028*/ 	.byte	0x04, 0x17
        /*002a*/ 	.short	(.L_269 - .L_268)
.L_268:
        /*002c*/ 	.word	0x00000000
        /*0030*/ 	.short	0x0006
        /*0032*/ 	.short	0x0028
        /*0034*/ 	.byte	0x00, 0xf5, 0x21, 0x00


	//----- nvinfo : EIATTR_KPARAM_INFO
	.align		4
.L_269:
        /*0038*/ 	.byte	0x04, 0x17
        /*003a*/ 	.short	(.L_271 - .L_270)
.L_270:
        /*003c*/ 	.word	0x00000000
        /*0040*/ 	.short	0x0005
        /*0042*/ 	.short	0x0020
        /*0044*/ 	.byte	0x00, 0xf5, 0x21, 0x00


	//----- nvinfo : EIATTR_KPARAM_INFO
	.align		4
.L_271:
        /*0048*/ 	.byte	0x04, 0x17
        /*004a*/ 	.short	(.L_273 - .L_272)
.L_272:
        /*004c*/ 	.word	0x00000000
        /*0050*/ 	.short	0x0004
        /*0052*/ 	.short	0x0018
        /*0054*/ 	.byte	0x00, 0xf0, 0x11, 0x00


	//----- nvinfo : EIATTR_KPARAM_INFO
	.align		4
.L_273:
        /*0058*/ 	.byte	0x04, 0x17
        /*005a*/ 	.short	(.L_275 - .L_274)
.L_274:
        /*005c*/ 	.word	0x00000000
        /*0060*/ 	.short	0x0003
        /*0062*/ 	.short	0x0010
        /*0064*/ 	.byte	0x00, 0xf5, 0x21, 0x00


	//----- nvinfo : EIATTR_KPARAM_INFO
	.align		4
.L_275:
        /*0068*/ 	.byte	0x04, 0x17
        /*006a*/ 	.short	(.L_277 - .L_276)
.L_276:
        /*006c*/ 	.word	0x00000000
        /*0070*/ 	.short	0x0002
        /*0072*/ 	.short	0x0008
        /*0074*/ 	.byte	0x00, 0xf0, 0x11, 0x00


	//----- nvinfo : EIATTR_KPARAM_INFO
	.align		4
.L_277:
        /*0078*/ 	.byte	0x04, 0x17
        /*007a*/ 	.short	(.L_279 - .L_278)
.L_278:
        /*007c*/ 	.word	0x00000000
        /*0080*/ 	.short	0x0001
        /*0082*/ 	.short	0x0004
        /*0084*/ 	.byte	0x00, 0xf0, 0x11, 0x00


	//----- nvinfo : EIATTR_KPARAM_INFO
	.align		4
.L_279:
        /*0088*/ 	.byte	0x04, 0x17
        /*008a*/ 	.short	(.L_281 - .L_280)
.L_280:
        /*008c*/ 	.word	0x00000000
        /*0090*/ 	.short	0x0000
        /*0092*/ 	.short	0x0000
        /*0094*/ 	.byte	0x00, 0xf0, 0x11, 0x00


	//----- nvinfo : EIATTR_SPARSE_MMA_MASK
	.align		4
.L_281:
        /*0098*/ 	.byte	0x03, 0x50
        /*009a*/ 	.short	0x0000


	//----- nvinfo : EIATTR_MAXREG_COUNT
	.align		4
        /*009c*/ 	.byte	0x03, 0x1b
        /*009e*/ 	.short	0x00ff


	//----- nvinfo : EIATTR_MERCURY_ISA_VERSION
	.align		4
        /*00a0*/ 	.byte	0x03, 0x5f
        /*00a2*/ 	.short	0x0101


	//----- nvinfo : EIATTR_VRC_CTA_INIT_COUNT
	.align		4
        /*00a4*/ 	.byte	0x02, 0x4a
	.zero		1
	.zero		1


	//----- nvinfo : EIATTR_EXIT_INSTR_OFFSETS
	.align		4
        /*00a8*/ 	.byte	0x04, 0x1c
        /*00aa*/ 	.short	(.L_283 - .L_282)


	//   ....[0]....
.L_282:
        /*00ac*/ 	.word	0x00000090


	//   ....[1]....
        /*00b0*/ 	.word	0x00001ab0


	//   ....[2]....
        /*00b4*/ 	.word	0x00002950


	//   ....[3]....
        /*00b8*/ 	.word	0x00003030


	//   ....[4]....
        /*00bc*/ 	.word	0x000033f0


	//   ....[5]....
        /*00c0*/ 	.word	0x000035b0


	//   ....[6]....
        /*00c4*/ 	.word	0x00003600


	//----- nvinfo : EIATTR_CRS_STACK_SIZE
	.align		4
.L_283:
        /*00c8*/ 	.byte	0x04, 0x1e
        /*00ca*/ 	.short	(.L_285 - .L_284)
.L_284:
        /*00cc*/ 	.word	0x00000000


	//----- nvinfo : EIATTR_CBANK_PARAM_SIZE
	.align		4
.L_285:
        /*00d0*/ 	.byte	0x03, 0x19
        /*00d2*/ 	.short	0x0040


	//----- nvinfo : EIATTR_PARAM_CBANK
	.align		4
        /*00d4*/ 	.byte	0x04, 0x0a
        /*00d6*/ 	.short	(.L_287 - .L_286)
	.align		4
.L_286:
        /*00d8*/ 	.word	index@(.nv.constant0._Z12updateCenteriiiPdiPbPiS_S1_)
        /*00dc*/ 	.short	0x0380
        /*00de*/ 	.short	0x0040


	//----- nvinfo : EIATTR_SW_WAR
	.align		4
.L_287:
        /*00e0*/ 	.byte	0x04, 0x36
        /*00e2*/ 	.short	(.L_289 - .L_288)
.L_288:
        /*00e4*/ 	.word	0x00000008
.L_289:


//--------------------- .nv.info._Z15updatebelongingiPdiiS_PiiPbS0_S_S1_ --------------------------
	.section	.nv.info._Z15updatebelongingiPdiiS_PiiPbS0_S_S1_,"",@"SHT_CUDA_INFO"
	.sectionflags	@""
	.align	4


	//----- nvinfo : EIATTR_CUDA_API_VERSION
	.align		4
        /*0000*/ 	.byte	0x04, 0x37
        /*0002*/ 	.short	(.L_291 - .L_290)
.L_290:
        /*0004*/ 	.word	0x00000082


	//----- nvinfo : EIATTR_KPARAM_INFO
	.align		4
.L_291:
        /*0008*/ 	.byte	0x04, 0x17
        /*000a*/ 	.short	(.L_293 - .L_292)
.L_292:
        /*000c*/ 	.word	0x00000000
        /*0010*/ 	.short	0x000a
        /*0012*/ 	.short	0x0048
        /*0014*/ 	.byte	0x00, 0xf5, 0x21, 0x00


	//----- nvinfo : EIATTR_KPARAM_INFO
	.align		4
.L_293:
        /*0018*/ 	.byte	0x04, 0x17
        /*001a*/ 	.short	(.L_295 - .L_294)
.L_294:
        /*001c*/ 	.word	0x00000000
        /*0020*/ 	.short	0x0009
        /*0022*/ 	.short	0x0040
        /*0024*/ 	.byte	0x00, 0xf5, 0x21, 0x00


	//----- nvinfo : EIATTR_KPARAM_INFO
	.align		4
.L_295:
        /*0028*/ 	.byte	0x04, 0x17
        /*002a*/ 	.short	(.L_297 - .L_296)
.L_296:
        /*002c*/ 	.word	0x00000000
        /*0030*/ 	.short	0x0008
        /*0032*/ 	.short	0x0038
        /*0034*/ 	.byte	0x00, 0xf5, 0x21, 0x00


	//----- nvinfo : EIATTR_KPARAM_INFO
	.align		4
.L_297:
        /*0038*/ 	.byte	0x04, 0x17
        /*003a*/ 	.short	(.L_299 - .L_298)
.L_298:
        /*003c*/ 	.word	0x00000000
        /*0040*/ 	.short	0x0007
        /*0042*/ 	.short	0x0030
        /*0044*/ 	.byte	0x00, 0xf5, 0x21, 0x00


	//----- nvinfo : EIATTR_KPARAM_INFO
	.align		4
.L_299:
        /*0048*/ 	.byte	0x04, 0x17
        /*004a*/ 	.short	(.L_301 - .L_300)
.L_300:
        /*004c*/ 	.word	0x00000000
        /*0050*/ 	.short	0x0006
        /*0052*/ 	.short	0x0028
        /*0054*/ 	.byte	0x00, 0xf0, 0x11, 0x00


	//----- nvinfo : EIATTR_KPARAM_INFO
	.align		4
.L_301:
        /*0058*/ 	.byte	0x04, 0x17
        /*005a*/ 	.short	(.L_303 - .L_302)
.L_302:
        /*005c*/ 	.word	0x00000000
        /*0060*/ 	.short	0x0005
        /*0062*/ 	.short	0x0020
        /*0064*/ 	.byte	0x00, 0xf5, 0x21, 0x00


	//----- nvinfo : EIATTR_KPARAM_INFO
	.align		4
.L_303:
        /*0068*/ 	.byte	0x04, 0x17
        /*006a*/ 	.short	(.L_305 - .L_304)
.L_304:
        /*006c*/ 	.word	0x00000000
        /*0070*/ 	.short	0x0004
        /*0072*/ 	.short	0x0018
        /*0074*/ 	.byte	0x00, 0xf5, 0x21, 0x00


	//----- nvinfo : EIATTR_KPARAM_INFO
	.align		4
.L_305:
        /*0078*/ 	.byte	0x04, 0x17
        /*007a*/ 	.short	(.L_307 - .L_306)
.L_306:
        /*007c*/ 	.word	0x00000000
        /*0080*/ 	.short	0x0003
        /*0082*/ 	.short	0x0014
        /*0084*/ 	.byte	0x00, 0xf0, 0x11, 0x00


	//----- nvinfo : EIATTR_KPARAM_INFO
	.align		4
.L_307:
        /*0088*/ 	.byte	0x04, 0x17
        /*008a*/ 	.short	(.L_309 - .L_308)
.L_308:
        /*008c*/ 	.word	0x00000000
        /*0090*/ 	.short	0x0002
        /*0092*/ 	.short	0x0010
        /*0094*/ 	.byte	0x00, 0xf0, 0x11, 0x00


	//----- nvinfo : EIATTR_KPARAM_INFO
	.align		4
.L_309:
        /*0098*/ 	.byte	0x04, 0x17
        /*009a*/ 	.short	(.L_311 - .L_310)
.L_310:
        /*009c*/ 	.word	0x00000000
        /*00a0*/ 	.short	0x0001
        /*00a2*/ 	.short	0x0008
        /*00a4*/ 	.byte	0x00, 0xf5, 0x21, 0x00


	//----- nvinfo : EIATTR_KPARAM_INFO
	.align		4
.L_311:
        /*00a8*/ 	.byte	0x04, 0x17
        /*00aa*/ 	.short	(.L_313 - .L_312)
.L_312:
        /*00ac*/ 	.word	0x00000000
        /*00b0*/ 	.short	0x0000
        /*00b2*/ 	.short	0x0000
        /*00b4*/ 	.byte	0x00, 0xf0, 0x11, 0x00


	//----- nvinfo : EIATTR_SPARSE_MMA_MASK
	.align		4
.L_313:
        /*00b8*/ 	.byte	0x03, 0x50
        /*00ba*/ 	.short	0x0000


	//----- nvinfo : EIATTR_MAXREG_COUNT
	.align		4
        /*00bc*/ 	.byte	0x03, 0x1b
        /*00be*/ 	.short	0x00ff


	//----- nvinfo : EIATTR_MERCURY_ISA_VERSION
	.align		4
        /*00c0*/ 	.byte	0x03, 0x5f
        /*00c2*/ 	.short	0x0101


	//----- nvinfo : EIATTR_VRC_CTA_INIT_COUNT
	.align		4
        /*00c4*/ 	.byte	0x02, 0x4a
	.zero		1
	.zero		1


	//----- nvinfo : EIATTR_EXIT_INSTR_OFFSETS
	.align		4
        /*00c8*/ 	.byte	0x04, 0x1c
        /*00ca*/ 	.short	(.L_315 - .L_314)


	//   ....[0]....
.L_314:
        /*00cc*/ 	.word	0x00000090


	//   ....[1]....
        /*00d0*/ 	.word	0x00002330


	//   ....[2]....
        /*00d4*/ 	.word	0x00002900


	//   ....[3]....
        /*00d8*/ 	.word	0x00002bc0


	//   ....[4]....
        /*00dc*/ 	.word	0x00002d80


	//   ....[5]....
        /*00e0*/ 	.word	0x00002e90


	//----- nvinfo : EIATTR_CBANK_PARAM_SIZE
	.align		4
.L_315:
        /*00e4*/ 	.byte	0x03, 0x19
        /*00e6*/ 	.short	0x0050


	//----- nvinfo : EIATTR_PARAM_CBANK
	.align		4
        /*00e8*/ 	.byte	0x04, 0x0a
        /*00ea*/ 	.short	(.L_317 - .L_316)
	.align		4
.L_316:
        /*00ec*/ 	.word	index@(.nv.constant0._Z15updatebelongingiPdiiS_PiiPbS0_S_S1_)
        /*00f0*/ 	.short	0x0380
        /*00f2*/ 	.short	0x0050


	//----- nvinfo : EIATTR_SW_WAR
	.align		4
.L_317:
        /*00f4*/ 	.byte	0x04, 0x36
        /*00f6*/ 	.short	(.L_319 - .L_318)
.L_318:
        /*00f8*/ 	.word	0x00000008
.L_319:


//--------------------- .nv.info._Z2mmiPdi        --------------------------
	.section	.nv.info._Z2mmiPdi,"",@"SHT_CUDA_INFO"
	.sectionflags	@""
	.align	4


	//----- nvinfo : EIATTR_CUDA_API_VERSION
	.align		4
        /*0000*/ 	.byte	0x04, 0x37
        /*0002*/ 	.short	(.L_321 - .L_320)
.L_320:
        /*0004*/ 	.word	0x00000082


	//----- nvinfo : EIATTR_KPARAM_INFO
	.align		4
.L_321:
        /*0008*/ 	.byte	0x04, 0x17
        /*000a*/ 	.short	(.L_323 - .L_322)
.L_322:
        /*000c*/ 	.word	0x00000000
        /*0010*/ 	.short	0x0002
        /*0012*/ 	.short	0x0010
        /*0014*/ 	.byte	0x00, 0xf0, 0x11, 0x00


	//----- nvinfo : EIATTR_KPARAM_INFO
	.align		4
.L_323:
        /*0018*/ 	.byte	0x04, 0x17
        /*001a*/ 	.short	(.L_325 - .L_324)
.L_324:
        /*001c*/ 	.word	0x00000000
        /*0020*/ 	.short	0x0001
        /*0022*/ 	.short	0x0008
        /*0024*/ 	.byte	0x00, 0xf5, 0x21, 0x00


	//----- nvinfo : EIATTR_KPARAM_INFO
	.align		4
.L_325:
        /*0028*/ 	.byte	0x04, 0x17
        /*002a*/ 	.short	(.L_327 - .L_326)
.L_326:
        /*002c*/ 	.word	0x00000000
        /*0030*/ 	.short	0x0000
        /*0032*/ 	.short	0x0000
        /*0034*/ 	.byte	0x00, 0xf0, 0x11, 0x00


	//----- nvinfo : EIATTR_SPARSE_MMA_MASK
	.align		4
.L_327:
        /*0038*/ 	.byte	0x03, 0x50
        /*003a*/ 	.short	0x0000


	//----- nvinfo : EIATTR_MAXREG_COUNT
	.align		4
        /*003c*/ 	.byte	0x03, 0x1b
        /*003e*/ 	.short	0x00ff


	//----- nvinfo : EIATTR_MERCURY_ISA_VERSION
	.align		4
        /*0040*/ 	.byte	0x03, 0x5f
        /*0042*/ 	.short	0x0101


	//----- nvinfo : EIATTR_VRC_CTA_INIT_COUNT
	.align		4
        /*0044*/ 	.byte	0x02, 0x4a
	.zero		1
	.zero		1


	//----- nvinfo : EIATTR_EXIT_INSTR_OFFSETS
	.align		4
        /*0048*/ 	.byte	0x04, 0x1c
        /*004a*/ 	.short	(.L_329 - .L_328)


	//   ....[0]....
.L_328:
        /*004c*/ 	.word	0x00000090


	//   ....[1]....
        /*0050*/ 	.word	0x00000100


	//----- nvinfo : EIATTR_CBANK_PARAM_SIZE
	.align		4
.L_329:
        /*0054*/ 	.byte	0x03, 0x19
        /*0056*/ 	.short	0x0014


	//----- nvinfo : EIATTR_PARAM_CBANK
	.align		4
        /*0058*/ 	.byte	0x04, 0x0a
        /*005a*/ 	.short	(.L_331 - .L_330)
	.align		4
.L_330:
        /*005c*/ 	.word	index@(.nv.constant0._Z2mmiPdi)
        /*0060*/ 	.short	0x0380
        /*0062*/ 	.short	0x0014


	//----- nvinfo : EIATTR_SW_WAR
	.align		4
.L_331:
        /*0064*/ 	.byte	0x04, 0x36
        /*0066*/ 	.short	(.L_333 - .L_332)
.L_332:
        /*0068*/ 	.word	0x00000008
.L_333:


//--------------------- .nv.info._Z4addaiPdS_S_i  --------------------------
	.section	.nv.info._Z4addaiPdS_S_i,"",@"SHT_CUDA_INFO"
	.sectionflags	@""
	.align	4


	//----- nvinfo : EIATTR_CUDA_API_VERSION
	.align		4
        /*0000*/ 	.byte	0x04, 0x37
        /*0002*/ 	.short	(.L_335 - .L_334)
.L_334:
        /*0004*/ 	.word	0x00000082


	//----- nvinfo : EIATTR_KPARAM_INFO
	.align		4
.L_335:
        /*0008*/ 	.byte	0x04, 0x17
        /*000a*/ 	.short	(.L_337 - .L_336)
.L_336:
        /*000c*/ 	.word	0x00000000
        /*0010*/ 	.short	0x0004
        /*0012*/ 	.short	0x0020
        /*0014*/ 	.byte	0x00, 0xf0, 0x11, 0x00


	//----- nvinfo : EIATTR_KPARAM_INFO
	.align		4
.L_337:
        /*0018*/ 	.byte	0x04, 0x17
        /*001a*/ 	.short	(.L_339 - .L_338)
.L_338:
        /*001c*/ 	.word	0x00000000
        /*0020*/ 	.short	0x0003
        /*0022*/ 	.short	0x0018
        /*0024*/ 	.byte	0x00, 0xf5, 0x21, 0x00


	//----- nvinfo : EIATTR_KPARAM_INFO
	.align		4
.L_339:
        /*0028*/ 	.byte	0x04, 0x17
        /*002a*/ 	.short	(.L_341 - .L_340)
.L_340:
        /*002c*/ 	.word	0x00000000
        /*0030*/ 	.short	0x0002
        /*0032*/ 	.short	0x0010
        /*0034*/ 	.byte	0x00, 0xf5, 0x21, 0x00


	//----- nvinfo : EIATTR_KPARAM_INFO
	.align		4
.L_341:
        /*0038*/ 	.byte	0x04, 0x17
        /*003a*/ 	.short	(.L_343 - .L_342)
.L_342:
        /*003c*/ 	.word	0x00000000
        /*0040*/ 	.short	0x0001
        /*0042*/ 	.short	0x0008
        /*0044*/ 	.byte	0x00, 0xf5, 0x21, 0x00


	//----- nvinfo : EIATTR_KPARAM_INFO
	.align		4
.L_343:
        /*0048*/ 	.byte	0x04, 0x17
        /*004a*/ 	.short	(.L_345 - .L_344)
.L_344:
        /*004c*/ 	.word	0x00000000
        /*0050*/ 	.short	0x0000
        /*0052*/ 	.short	0x0000
        /*0054*/ 	.byte	0x00, 0xf0, 0x11, 0x00


	//----- nvinfo : EIATTR_SPARSE_MMA_MASK
	.align		4
.L_345:
        /*0058*/ 	.byte	0x03, 0x50
        /*005a*/ 	.short	0x0000


	//----- nvinfo : EIATTR_MAXREG_COUNT
	.align		4
        /*005c*/ 	.byte	0x03, 0x1b
        /*005e*/ 	.short	0x00ff


	//----- nvinfo : EIATTR_MERCURY_ISA_VERSION
	.align		4
        /*0060*/ 	.byte	0x03, 0x5f
        /*0062*/ 	.short	0x0101


	//----- nvinfo : EIATTR_VRC_CTA_INIT_COUNT
	.align		4
        /*0064*/ 	.byte	0x02, 0x4a
	.zero		1
	.zero		1


	//----- nvinfo : EIATTR_EXIT_INSTR_OFFSETS
	.align		4
        /*0068*/ 	.byte	0x04, 0x1c
        /*006a*/ 	.short	(.L_347 - .L_346)


	//   ....[0]....
.L_346:
        /*006c*/ 	.word	0x00000090


	//   ....[1]....
        /*0070*/ 	.word	0x00000150


	//----- nvinfo : EIATTR_CBANK_PARAM_SIZE
	.align		4
.L_347:
        /*0074*/ 	.byte	0x03, 0x19
        /*0076*/ 	.short	0x0024


	//----- nvinfo : EIATTR_PARAM_CBANK
	.align		4
        /*0078*/ 	.byte	0x04, 0x0a
        /*007a*/ 	.short	(.L_349 - .L_348)
	.align		4
.L_348:
        /*007c*/ 	.word	index@(.nv.constant0._Z4addaiPdS_S_i)
        /*0080*/ 	.short	0x0380
        /*0082*/ 	.short	0x0024


	//----- nvinfo : EIATTR_SW_WAR
	.align		4
.L_349:
        /*0084*/ 	.byte	0x04, 0x36
        /*0086*/ 	.short	(.L_351 - .L_350)
.L_350:
        /*0088*/ 	.word	0x00000008
.L_351:


//--------------------- .nv.callgraph             --------------------------
	.section	.nv.callgraph,"",@"SHT_CUDA_CALLGRAPH"
	.align	4
	.sectionentsize	8
	.align		4
        /*0000*/ 	.word	0x00000000
	.align		4
        /*0004*/ 	.word	0xffffffff
	.align		4
        /*0008*/ 	.word	0x00000000
	.align		4
        /*000c*/ 	.word	0xfffffffe
	.align		4
        /*0010*/ 	.word	0x00000000
	.align		4
        /*0014*/ 	.word	0xfffffffd
	.align		4
        /*0018*/ 	.word	0x00000000
	.align		4
        /*001c*/ 	.word	0xfffffffc


//--------------------- .text._Z14updateCenters4iPdiiS_iPiS0_S0_ --------------------------
	.section	.text._Z14updateCenters4iPdiiS_iPiS0_S0_,"ax",@progbits
	.align	128
        .global         _Z14updateCenters4iPdiiS_iPiS0_S0_
        .type           _Z14updateCenters4iPdiiS_iPiS0_S0_,@function
        .size           _Z14updateCenters4iPdiiS_iPiS0_S0_,(.L_x_301 - _Z14updateCenters4iPdiiS_iPiS0_S0_)
        .other          _Z14updateCenters4iPdiiS_iPiS0_S0_,@"STO_CUDA_ENTRY STV_DEFAULT"
_Z14updateCenters4iPdiiS_iPiS0_S0_:
.text._Z14updateCenters4iPdiiS_iPiS0_S0_:
[----:B------:R-:W-:Y:S01]  /*0000*/  LDC R1, c[0x0][0x37c] ;  /* 0x0000df00ff017b82 */ /* 0x000fe20000000800 */
[----:B------:R-:W0:Y:S01]  /*0010*/  S2R R0, SR_CTAID.X ;  /* 0x0000000000007919 */ /* 0x000e220000002500 */
[----:B------:R-:W0:Y:S01]  /*0020*/  LDCU UR4, c[0x0][0x360] ;  /* 0x00006c00ff0477ac */ /* 0x000e220008000800 */
[----:B------:R-:W0:Y:S01]  /*0030*/  S2R R3, SR_TID.X ;  /* 0x0000000000037919 */ /* 0x000e220000002100 */
[----:B------:R-:W1:Y:S01]  /*0040*/  LDCU UR5, c[0x0][0x380] ;  /* 0x00007000ff0577ac */ /* 0x000e620008000800 */
[----:B------:R-:W2:Y:S01]  /*0050*/  LDCU UR6, c[0x0][0x3a0] ;  /* 0x00007400ff0677ac */ /* 0x000ea20008000800 */
[----:B0-----:R-:W-:-:S04]  /*0060*/  IMAD R0, R0, UR4, R3 ;  /* 0x0000000400007c24 */ /* 0x001fc8000f8e0203 */
[----:B-1----:R-:W-:-:S05]  /*0070*/  VIADD R9, R0, UR5 ;  /* 0x0000000500097c36 */ /* 0x002fca0008000000 */
[----:B--2---:R-:W-:-:S13]  /*0080*/  ISETP.GE.AND P0, PT, R9, UR6, PT ;  /* 0x0000000609007c0c */ /* 0x004fda000bf06270 */
[----:B------:R-:W-:Y:S05]  /*0090*/  @P0 EXIT ;  /* 0x000000000000094d */ /* 0x000fea0003800000 */
[----:B------:R-:W0:Y:S01]  /*00a0*/  LDC.64 R12, c[0x0][0x3b8] ;  /* 0x0000ee00ff0c7b82 */ /* 0x000e220000000a00 */
[----:B------:R-:W1:Y:S01]  /*00b0*/  LDCU.64 UR6, c[0x0][0x358] ;  /* 0x00006b00ff0677ac */ /* 0x000e620008000a00 */
[----:B0-----:R-:W-:-:S05]  /*00c0*/  IMAD.WIDE R12, R9, 0x4, R12 ;  /* 0x00000004090c7825 */ /* 0x001fca00078e020c */
[----:B-1----:R-:W2:Y:S02]  /*00d0*/  LDG.E R0, desc[UR6][R12.64] ;  /* 0x000000060c007981 */ /* 0x002ea4000c1e1900 */
[----:B--2---:R-:W-:-:S13]  /*00e0*/  ISETP.GE.AND P0, PT, R0, 0x1, PT ;  /* 0x000000010000780c */ /* 0x004fda0003f06270 */
[----:B------:R-:W-:Y:S05]  /*00f0*/  @!P0 EXIT ;  /* 0x000000000000894d */ /* 0x000fea0003800000 */
[----:B------:R-:W0:Y:S02]  /*0100*/  LDC R8, c[0x0][0x394] ;  /* 0x0000e500ff087b82 */ /* 0x000e240000000800 */
[----:B0-----:R-:W-:-:S13]  /*0110*/  ISETP.GE.AND P0, PT, R8, 0x1, PT ;  /* 0x000000010800780c */ /* 0x001fda0003f06270 */
[----:B------:R-:W-:Y:S05]  /*0120*/  @!P0 BRA `(.L_x_0) ;  /* 0x0000000000c08947 */ /* 0x000fea0003800000 */
[C---:B------:R-:W-:Y:S01]  /*0130*/  ISETP.GE.U32.AND P1, PT, R8.reuse, 0x8, PT ;  /* 0x000000080800780c */ /* 0x040fe20003f26070 */
[----:B------:R-:W-:Y:S01]  /*0140*/  IMAD.MOV.U32 R0, RZ, RZ, RZ ;  /* 0x000000ffff007224 */ /* 0x000fe200078e00ff */
[----:B------:R-:W-:-:S04]  /*0150*/  LOP3.LUT R6, R8, 0x7, RZ, 0xc0, !PT ;  /* 0x0000000708067812 */ /* 0x000fc800078ec0ff */
[----:B------:R-:W-:-:S07]  /*0160*/  ISETP.NE.AND P2, PT, R6, RZ, PT ;  /* 0x000000ff0600720c */ /* 0x000fce0003f45270 */
[----:B------:R-:W-:Y:S06]  /*0170*/  @!P1 BRA `(.L_x_1) ;  /* 0x0000000000409947 */ /* 0x000fec0003800000 */
[----:B------:R-:W0:Y:S01]  /*0180*/  LDC.64 R4, c[0x0][0x398] ;  /* 0x0000e600ff047b82 */ /* 0x000e220000000a00 */
[----:B------:R-:W-:Y:S01]  /*0190*/  LOP3.LUT R0, R8, 0x7ffffff8, RZ, 0xc0, !PT ;  /* 0x7ffffff808007812 */ /* 0x000fe200078ec0ff */
[----:B------:R-:W-:-:S06]  /*01a0*/  UMOV UR4, URZ ;  /* 0x000000ff00047c82 */ /* 0x000fcc0008000000 */
.L_x_2:
[----:B-1----:R-:W-:Y:S01]  /*01b0*/  IMAD R3, R9, R8, UR4 ;  /* 0x0000000409037e24 */ /* 0x002fe2000f8e0208 */
[----:B------:R-:W-:-:S03]  /*01c0*/  UIADD3 UR4, UPT, UPT, UR4, 0x8, URZ ;  /* 0x0000000804047890 */ /* 0x000fc6000fffe0ff */
[----:B0-----:R-:W-:-:S03]  /*01d0*/  IMAD.WIDE R2, R3, 0x8, R4 ;  /* 0x0000000803027825 */ /* 0x001fc600078e0204 */
[----:B------:R-:W-:Y:S02]  /*01e0*/  ISETP.NE.AND P1, PT, R0, UR4, PT ;  /* 0x0000000400007c0c */ /* 0x000fe4000bf25270 */
[----:B------:R1:W-:Y:S04]  /*01f0*/  STG.E.64 desc[UR6][R2.64], RZ ;  /* 0x000000ff02007986 */ /* 0x0003e8000c101b06 */
[----:B------:R1:W-:Y:S04]  /*0200*/  STG.E.64 desc[UR6][R2.64+0x8], RZ ;  /* 0x000008ff02007986 */ /* 0x0003e8000c101b06 */
[----:B------:R1:W-:Y:S04]  /*0210*/  STG.E.64 desc[UR6][R2.64+0x10], RZ ;  /* 0x000010ff02007986 */ /* 0x0003e8000c101b06 */
[----:B------:R1:W-:Y:S04]  /*0220*/  STG.E.64 desc[UR6][R2.64+0x18], RZ ;  /* 0x000018ff02007986 */ /* 0x0003e8000c101b06 */
[----:B------:R1:W-:Y:S04]  /*0230*/  STG.E.64 desc[UR6][R2.64+0x20], RZ ;  /* 0x000020ff02007986 */ /* 0x0003e8000c101b06 */
[----:B------:R1:W-:Y:S04]  /*0240*/  STG.E.64 desc[UR6][R2.64+0x28], RZ ;  /* 0x000028ff02007986 */ /* 0x0003e8000c101b06 */
[----:B------:R1:W-:Y:S04]  /*0250*/  STG.E.64 desc[UR6][R2.64+0x30], RZ ;  /* 0x000030ff02007986 */ /* 0x0003e8000c101b06 */
[----:B------:R1:W-:Y:S01]  /*0260*/  STG.E.64 desc[UR6][R2.64+0x38], RZ ;  /* 0x000038ff02007986 */ /* 0x0003e2000c101b06 */
[----:B------:R-:W-:Y:S05]  /*0270*/  @P1 BRA `(.L_x_2) ;  /* 0xfffffffc00cc1947 */ /* 0x000fea000383ffff */
.L_x_1:
[----:B------:R-:W-:Y:S05]  /*0280*/  @!P2 BRA `(.L_x_0) ;  /* 0x000000000068a947 */ /* 0x000fea0003800000 */
[----:B------:R-:W-:Y:S02]  /*0290*/  ISETP.GE.U32.AND P1, PT, R6, 0x4, PT ;  /* 0x000000040600780c */ /* 0x000fe40003f26070 */
[----:B------:R-:W-:-:S04]  /*02a0*/  LOP3.LUT R4, R8, 0x3, RZ, 0xc0, !PT ;  /* 0x0000000308047812 */ /* 0x000fc800078ec0ff */
[----:B------:R-:W-:-:S07]  /*02b0*/  ISETP.NE.AND P2, PT, R4, RZ, PT ;  /* 0x000000ff0400720c */ /* 0x000fce0003f45270 */
[----:B------:R-:W-:Y:S06]  /*02c0*/  @!P1 BRA `(.L_x_3) ;  /* 0x0000000000209947 */ /* 0x000fec0003800000 */
[----:B-1----:R-:W0:Y:S01]  /*02d0*/  LDC.64 R2, c[0x0][0x398] ;  /* 0x0000e600ff027b82 */ /* 0x002e220000000a00 */
[----:B------:R-:W-:Y:S02]  /*02e0*/  IMAD R5, R9, R8, R0 ;  /* 0x0000000809057224 */ /* 0x000fe400078e0200 */
[----:B------:R-:W-:Y:S02]  /*02f0*/  VIADD R0, R0, 0x4 ;  /* 0x0000000400007836 */ /* 0x000fe40000000000 */
[----:B0-----:R-:W-:-:S05]  /*0300*/  IMAD.WIDE R2, R5, 0x8, R2 ;  /* 0x0000000805027825 */ /* 0x001fca00078e0202 */
[----:B------:R0:W-:Y:S04]  /*0310*/  STG.E.64 desc[UR6][R2.64], RZ ;  /* 0x000000ff02007986 */ /* 0x0001e8000c101b06 */
[----:B------:R0:W-:Y:S04]  /*0320*/  STG.E.64 desc[UR6][R2.64+0x8], RZ ;  /* 0x000008ff02007986 */ /* 0x0001e8000c101b06 */
[----:B------:R0:W-:Y:S04]  /*0330*/  STG.E.64 desc[UR6][R2.64+0x10], RZ ;  /* 0x000010ff02007986 */ /* 0x0001e8000c101b06 */
[----:B------:R0:W-:Y:S02]  /*0340*/  STG.E.64 desc[UR6][R2.64+0x18], RZ ;  /* 0x000018ff02007986 */ /* 0x0001e4000c101b06 */
.L_x_3:
[----:B------:R-:W-:Y:S05]  /*0350*/  @!P2 BRA `(.L_x_0) ;  /* 0x000000000034a947 */ /* 0x000fea0003800000 */
[----:B01----:R-:W-:Y:S02]  /*0360*/  LOP3.LUT R2, R8, 0x1, RZ, 0xc0, !PT ;  /* 0x0000000108027812 */ /* 0x003fe400078ec0ff */
[----:B------:R-:W-:Y:S02]  /*0370*/  ISETP.NE.AND P1, PT, R4, 0x1, PT ;  /* 0x000000010400780c */ /* 0x000fe40003f25270 */
[----:B------:R-:W-:-:S11]  /*0380*/  ISETP.NE.U32.AND P2, PT, R2, 0x1, PT ;  /* 0x000000010200780c */ /* 0x000fd60003f45070 */
[----:B------:R-:W0:Y:S01]  /*0390*/  @P1 LDC.64 R2, c[0x0][0x398] ;  /* 0x0000e600ff021b82 */ /* 0x000e220000000a00 */
[----:B------:R-:W-:Y:S02]  /*03a0*/  @P1 IMAD R5, R9, R8, R0 ;  /* 0x0000000809051224 */ /* 0x000fe400078e0200 */
[----:B------:R-:W-:-:S04]  /*03b0*/  @P1 VIADD R0, R0, 0x2 ;  /* 0x0000000200001836 */ /* 0x000fc80000000000 */
[----:B------:R-:W-:Y:S01]  /*03c0*/  @!P2 IMAD R11, R9, R8, R0 ;  /* 0x00000008090ba224 */ /* 0x000fe200078e0200 */
[----:B------:R-:W1:Y:S01]  /*03d0*/  @!P2 LDC.64 R6, c[0x0][0x398] ;  /* 0x0000e600ff06ab82 */ /* 0x000e620000000a00 */
[----:B0-----:R-:W-:-:S05]  /*03e0*/  @P1 IMAD.WIDE R4, R5, 0x8, R2 ;  /* 0x0000000805041825 */ /* 0x001fca00078e0202 */
[----:B------:R2:W-:Y:S01]  /*03f0*/  @P1 STG.E.64 desc[UR6][R4.64], RZ ;  /* 0x000000ff04001986 */ /* 0x0005e2000c101b06 */
[----:B-1----:R-:W-:-:S03]  /*0400*/  @!P2 IMAD.WIDE R2, R11, 0x8, R6 ;  /* 0x000000080b02a825 */ /* 0x002fc600078e0206 */
[----:B------:R2:W-:Y:S04]  /*0410*/  @P1 STG.E.64 desc[UR6][R4.64+0x8], RZ ;  /* 0x000008ff04001986 */ /* 0x0005e8000c101b06 */
[----:B------:R2:W-:Y:S02]  /*0420*/  @!P2 STG.E.64 desc[UR6][R2.64], RZ ;  /* 0x000000ff0200a986 */ /* 0x0005e4000c101b06 */
.L_x_0:
[----:B------:R-:W3:Y:S02]  /*0430*/  LDG.E R0, desc[UR6][R12.64] ;  /* 0x000000060c007981 */ /* 0x000ee4000c1e1900 */
[----:B---3--:R-:W-:-:S13]  /*0440*/  ISETP.GE.AND P1, PT, R0, 0x1, PT ;  /* 0x000000010000780c */ /* 0x008fda0003f26270 */
[----:B------:R-:W-:Y:S05]  /*0450*/  @!P1 EXIT ;  /* 0x000000000000994d */ /* 0x000fea0003800000 */
[----:B------:R-:W-:Y:S05]  /*0460*/  @!P0 EXIT ;  /* 0x000000000000894d */ /* 0x000fea0003800000 */
[----:B------:R-:W3:Y:S01]  /*0470*/  LDC.64 R10, c[0x0][0x3b0] ;  /* 0x0000ec00ff0a7b82 */ /* 0x000ee20000000a00 */
[C---:B------:R-:W-:Y:S01]  /*0480*/  LOP3.LUT R6, R8.reuse, 0x7ffffff8, RZ, 0xc0, !PT ;  /* 0x7ffffff808067812 */ /* 0x040fe200078ec0ff */
[C---:B------:R-:W-:Y:S01]  /*0490*/  IMAD R7, R9.reuse, R8, RZ ;  /* 0x0000000809077224 */ /* 0x040fe200078e02ff */
[C---:B--2---:R-:W-:Y:S01]  /*04a0*/  LOP3.LUT R5, R8.reuse, 0x7, RZ, 0xc0, !PT ;  /* 0x0000000708057812 */ /* 0x044fe200078ec0ff */
[----:B01----:R-:W-:Y:S01]  /*04b0*/  IMAD.MOV.U32 R3, RZ, RZ, RZ ;  /* 0x000000ffff037224 */ /* 0x003fe200078e00ff */
[----:B------:R-:W-:Y:S01]  /*04c0*/  LOP3.LUT R4, R8, 0x3, RZ, 0xc0, !PT ;  /* 0x0000000308047812 */ /* 0x000fe200078ec0ff */
[----:B------:R-:W-:Y:S02]  /*04d0*/  IMAD.MOV R2, RZ, RZ, -R6 ;  /* 0x000000ffff027224 */ /* 0x000fe400078e0a06 */
[----:B---3--:R-:W-:-:S07]  /*04e0*/  IMAD.WIDE R10, R9, 0x4, R10 ;  /* 0x00000004090a7825 */ /* 0x008fce00078e020a */
.L_x_39:
[----:B--2---:R-:W2:Y:S01]  /*04f0*/  LDG.E R0, desc[UR6][R10.64] ;  /* 0x000000060a007981 */ /* 0x004ea2000c1e1900 */
[----:B0-----:R-:W0:Y:S01]  /*0500*/  LDC.64 R8, c[0x0][0x3a8] ;  /* 0x0000ea00ff087b82 */ /* 0x001e220000000a00 */
[----:B-1----:R-:W1:Y:S01]  /*0510*/  LDCU UR4, c[0x0][0x394] ;  /* 0x00007280ff0477ac */ /* 0x002e620008000800 */
[----:B--23--:R-:W-:-:S04]  /*0520*/  IMAD.IADD R15, R0, 0x1, R3 ;  /* 0x00000001000f7824 */ /* 0x00cfc800078e0203 */
[----:B0-----:R-:W-:-:S05]  /*0530*/  IMAD.WIDE R8, R15, 0x4, R8 ;  /* 0x000000040f087825 */ /* 0x001fca00078e0208 */
[----:B------:R-:W2:Y:S01]  /*0540*/  LDG.E R0, desc[UR6][R8.64] ;  /* 0x0000000608007981 */ /* 0x000ea2000c1e1900 */
[----:B-1----:R-:W-:Y:S01]  /*0550*/  UISETP.GE.U32.AND UP0, UPT, UR4, 0x8, UPT ;  /* 0x000000080400788c */ /* 0x002fe2000bf06070 */
[----:B------:R-:W-:Y:S02]  /*0560*/  HFMA2 R32, -RZ, RZ, 0, 0 ;  /* 0x00000000ff207431 */ /* 0x000fe400000001ff */
[----:B--2---:R-:W-:-:S06]  /*0570*/  IMAD R0, R0, UR4, RZ ;  /* 0x0000000400007c24 */ /* 0x004fcc000f8e02ff */
[----:B------:R-:W-:Y:S05]  /*0580*/  BRA.U !UP0, `(.L_x_4) ;  /* 0x0000000d08747547 */ /* 0x000fea000b800000 */
[----:B------:R-:W-:Y:S02]  /*0590*/  IMAD.MOV.U32 R32, RZ, RZ, R7 ;  /* 0x000000ffff207224 */ /* 0x000fe400078e0007 */
[----:B------:R-:W-:Y:S02]  /*05a0*/  IMAD.MOV.U32 R33, RZ, RZ, R0 ;  /* 0x000000ffff217224 */ /* 0x000fe400078e0000 */
[----:B------:R-:W-:-:S07]  /*05b0*/  IMAD.MOV.U32 R34, RZ, RZ, R2 ;  /* 0x000000ffff227224 */ /* 0x000fce00078e0002 */
.L_x_21:
[----:B------:R-:W2:Y:S01]  /*05c0*/  LDG.E R18, desc[UR6][R12.64] ;  /* 0x000000060c127981 */ /* 0x000ea2000c1e1900 */
[----:B0-----:R-:W0:Y:S01]  /*05d0*/  LDC.64 R26, c[0x0][0x388] ;  /* 0x0000e200ff1a7b82 */ /* 0x001e220000000a00 */
[----:B------:R-:W-:-:S07]  /*05e0*/  IMAD.MOV.U32 R8, RZ, RZ, 0x1 ;  /* 0x00000001ff087424 */ /* 0x000fce00078e00ff */
[----:B------:R-:W1:Y:S01]  /*05f0*/  LDC.64 R24, c[0x0][0x398] ;  /* 0x0000e600ff187b82 */ /* 0x000e620000000a00 */
[----:B0-----:R-:W-:-:S05]  /*0600*/  IMAD.WIDE R26, R33, 0x8, R26 ;  /* 0x00000008211a7825 */ /* 0x001fca00078e021a */
[----:B------:R-:W3:Y:S01]  /*0610*/  LDG.E.64 R14, desc[UR6][R26.64] ;  /* 0x000000061a0e7981 */ /* 0x000ee2000c1e1b00 */
[----:B------:R-:W-:Y:S01]  /*0620*/  BSSY.RECONVERGENT B1, `(.L_x_5) ;  /* 0x0000014000017945 */ /* 0x000fe20003800200 */
[----:B-1----:R-:W-:Y:S01]  /*0630*/  IMAD.WIDE R24, R32, 0x8, R24 ;  /* 0x0000000820187825 */ /* 0x002fe200078e0218 */
[----:B--2---:R-:W0:Y:S08]  /*0640*/  I2F.F64 R18, R18 ;  /* 0x0000001200127312 */ /* 0x004e300000201c00 */
[----:B0-----:R-:W0:Y:S01]  /*0650*/  MUFU.RCP64H R9, R19 ;  /* 0x0000001300097308 */ /* 0x001e220000001800 */
[----:B---3--:R-:W-:Y:S01]  /*0660*/  FSETP.GEU.AND P1, PT, |R15|, 6.5827683646048100446e-37, PT ;  /* 0x036000000f00780b */ /* 0x008fe20003f2e200 */
[----:B0-----:R-:W-:-:S08]  /*0670*/  DFMA R16, -R18, R8, 1 ;  /* 0x3ff000001210742b */ /* 0x001fd00000000108 */
[----:B------:R-:W-:-:S08]  /*0680*/  DFMA R16, R16, R16, R16 ;  /* 0x000000101010722b */ /* 0x000fd00000000010 */
[----:B------:R-:W-:-:S08]  /*0690*/  DFMA R16, R8, R16, R8 ;  /* 0x000000100810722b */ /* 0x000fd00000000008 */
[----:B------:R-:W-:-:S08]  /*06a0*/  DFMA R20, -R18, R16, 1 ;  /* 0x3ff000001214742b */ /* 0x000fd00000000110 */
[----:B------:R-:W-:-:S08]  /*06b0*/  DFMA R20, R16, R20, R16 ;  /* 0x000000141014722b */ /* 0x000fd00000000010 */
[----:B------:R-:W-:-:S08]  /*06c0*/  DMUL R8, R14, R20 ;  /* 0x000000140e087228 */ /* 0x000fd00000000000 */
[----:B------:R-:W-:-:S08]  /*06d0*/  DFMA R16, -R18, R8, R14 ;  /* 0x000000081210722b */ /* 0x000fd0000000010e */
[----:B------:R-:W-:-:S10]  /*06e0*/  DFMA R8, R20, R16, R8 ;  /* 0x000000101408722b */ /* 0x000fd40000000008 */
[----:B------:R-:W-:-:S05]  /*06f0*/  FFMA R16, RZ, R19, R9 ;  /* 0x00000013ff107223 */ /* 0x000fca0000000009 */
[----:B------:R-:W-:-:S13]  /*0700*/  FSETP.GT.AND P0, PT, |R16|, 1.469367938527859385e-39, PT ;  /* 0x001000001000780b */ /* 0x000fda0003f04200 */
[----:B------:R-:W-:Y:S05]  /*0710*/  @P0 BRA P1, `(.L_x_6) ;  /* 0x0000000000100947 */ /* 0x000fea0000800000 */
[----:B------:R-:W-:-:S07]  /*0720*/  MOV R8, 0x740 ;  /* 0x0000074000087802 */ /* 0x000fce0000000f00 */
[----:B------:R-:W-:Y:S05]  /*0730*/  CALL.REL.NOINC `($__internal_0_$__cuda_sm20_div_rn_f64_full) ;  /* 0x0000001800747944 */ /* 0x000fea0003c00000 */
[----:B------:R-:W-:Y:S02]  /*0740*/  IMAD.MOV.U32 R8, RZ, RZ, R14 ;  /* 0x000000ffff087224 */ /* 0x000fe400078e000e */
[----:B------:R-:W-:-:S07]  /*0750*/  IMAD.MOV.U32 R9, RZ, RZ, R15 ;  /* 0x000000ffff097224 */ /* 0x000fce00078e000f */
.L_x_6:
[----:B------:R-:W-:Y:S05]  /*0760*/  BSYNC.RECONVERGENT B1 ;  /* 0x0000000000017941 */ /* 0x000fea0003800200 */
.L_x_5:
[----:B------:R-:W2:Y:S02]  /*0770*/  LDG.E.64 R14, desc[UR6][R24.64] ;  /* 0x00000006180e7981 */ /* 0x000ea4000c1e1b00 */
[----:B--2---:R-:W-:-:S07]  /*0780*/  DADD R16, R14, R8 ;  /* 0x000000000e107229 */ /* 0x004fce0000000008 */
[----:B------:R0:W-:Y:S04]  /*0790*/  STG.E.64 desc[UR6][R24.64], R16 ;  /* 0x0000001018007986 */ /* 0x0001e8000c101b06 */
[----:B------:R-:W2:Y:S04]  /*07a0*/  LDG.E R18, desc[UR6][R12.64] ;  /* 0x000000060c127981 */ /* 0x000ea8000c1e1900 */
[----:B------:R-:W3:Y:S01]  /*07b0*/  LDG.E.64 R14, desc[UR6][R26.64+0x8] ;  /* 0x000008061a0e7981 */ /* 0x000ee2000c1e1b00 */
[----:B------:R-:W-:Y:S01]  /*07c0*/  MOV R8, 0x1 ;  /* 0x0000000100087802 */ /* 0x000fe20000000f00 */
[----:B------:R-:W-:Y:S01]  /*07d0*/  BSSY.RECONVERGENT B1, `(.L_x_7) ;  /* 0x0000013000017945 */ /* 0x000fe20003800200 */
[----:B--2---:R-:W1:Y:S01]  /*07e0*/  I2F.F64 R18, R18 ;  /* 0x0000001200127312 */ /* 0x004e620000201c00 */
[----:B---3--:R-:W-:-:S07]  /*07f0*/  FSETP.GEU.AND P1, PT, |R15|, 6.5827683646048100446e-37, PT ;  /* 0x036000000f00780b */ /* 0x008fce0003f2e200 */
[----:B-1----:R-:W1:Y:S02]  /*0800*/  MUFU.RCP64H R9, R19 ;  /* 0x0000001300097308 */ /* 0x002e640000001800 */
[----:B-1----:R-:W-:-:S08]  /*0810*/  DFMA R20, -R18, R8, 1 ;  /* 0x3ff000001214742b */ /* 0x002fd00000000108 */
[----:B------:R-:W-:-:S08]  /*0820*/  DFMA R20, R20, R20, R20 ;  /* 0x000000141414722b */ /* 0x000fd00000000014 */
[----:B------:R-:W-:-:S08]  /*0830*/  DFMA R20, R8, R20, R8 ;  /* 0x000000140814722b */ /* 0x000fd00000000008 */
[----:B------:R-:W-:-:S08]  /*0840*/  DFMA R8, -R18, R20, 1 ;  /* 0x3ff000001208742b */ /* 0x000fd00000000114 */
[----:B------:R-:W-:-:S08]  /*0850*/  DFMA R20, R20, R8, R20 ;  /* 0x000000081414722b */ /* 0x000fd00000000014 */
[----:B------:R-:W-:-:S08]  /*0860*/  DMUL R8, R14, R20 ;  /* 0x000000140e087228 */ /* 0x000fd00000000000 */
[----:B0-----:R-:W-:-:S08]  /*0870*/  DFMA R16, -R18, R8, R14 ;  /* 0x000000081210722b */ /* 0x001fd0000000010e */
        /* <DEDUP_REMOVED lines=8> */
.L_x_8:
[----:B------:R-:W-:Y:S05]  /*0900*/  BSYNC.RECONVERGENT B1 ;  /* 0x0000000000017941 */ /* 0x000fea0003800200 */
.L_x_7:
[----:B------:R-:W2:Y:S02]  /*0910*/  LDG.E.64 R14, desc[UR6][R24.64+0x8] ;  /* 0x00000806180e7981 */ /* 0x000ea4000c1e1b00 */
[----:B--2---:R-:W-:-:S07]  /*0920*/  DADD R16, R14, R8 ;  /* 0x000000000e107229 */ /* 0x004fce0000000008 */
[----:B------:R0:W-:Y:S04]  /*0930*/  STG.E.64 desc[UR6][R24.64+0x8], R16 ;  /* 0x0000081018007986 */ /* 0x0001e8000c101b06 */
[----:B------:R-:W2:Y:S04]  /*0940*/  LDG.E R18, desc[UR6][R12.64] ;  /* 0x000000060c127981 */ /* 0x000ea8000c1e1900 */
[----:B------:R-:W3:Y:S01]  /*0950*/  LDG.E.64 R14, desc[UR6][R26.64+0x10] ;  /* 0x000010061a0e7981 */ /* 0x000ee2000c1e1b00 */
[----:B------:R-:W-:Y:S01]  /*0960*/  IMAD.MOV.U32 R8, RZ, RZ, 0x1 ;  /* 0x00000001ff087424 */ /* 0x000fe200078e00ff */
        /* <DEDUP_REMOVED lines=19> */
.L_x_10:
[----:B------:R-:W-:Y:S05]  /*0aa0*/  BSYNC.RECONVERGENT B1 ;  /* 0x0000000000017941 */ /* 0x000fea0003800200 */
.L_x_9:
        /* <DEDUP_REMOVED lines=23> */
[----:B------:R-:W-:Y:S01]  /*0c20*/  MOV R8, R14 ;  /* 0x0000000e00087202 */ /* 0x000fe20000000f00 */
[----:B------:R-:W-:-:S07]  /*0c30*/  IMAD.MOV.U32 R9, RZ, RZ, R15 ;  /* 0x000000ffff097224 */ /* 0x000fce00078e000f */
.L_x_12:
[----:B------:R-:W-:Y:S05]  /*0c40*/  BSYNC.RECONVERGENT B1 ;  /* 0x0000000000017941 */ /* 0x000fea0003800200 */
.L_x_11:
        /* <DEDUP_REMOVED lines=25> */
.L_x_14:
[----:B------:R-:W-:Y:S05]  /*0de0*/  BSYNC.RECONVERGENT B1 ;  /* 0x0000000000017941 */ /* 0x000fea0003800200 */
.L_x_13:
        /* <DEDUP_REMOVED lines=23> */
[----:B------:R-:W-:Y:S01]  /*0f60*/  IMAD.MOV.U32 R8, RZ, RZ, R14 ;  /* 0x000000ffff087224 */ /* 0x000fe200078e000e */
[----:B------:R-:W-:-:S07]  /*0f70*/  MOV R9, R15 ;  /* 0x0000000f00097202 */ /* 0x000fce0000000f00 */
.L_x_16:
[----:B------:R-:W-:Y:S05]  /*0f80*/  BSYNC.RECONVERGENT B1 ;  /* 0x0000000000017941 */ /* 0x000fea0003800200 */
.L_x_15:
        /* <DEDUP_REMOVED lines=21> */
[----:B------:R-:W-:Y:S01]  /*10e0*/  IMAD.MOV.U32 R14, RZ, RZ, R8 ;  /* 0x000000ffff0e7224 */ /* 0x000fe200078e0008 */
[----:B------:R-:W-:Y:S01]  /*10f0*/  MOV R8, 0x1120 ;  /* 0x0000112000087802 */ /* 0x000fe20000000f00 */
[----:B------:R-:W-:-:S07]  /*1100*/  IMAD.MOV.U32 R15, RZ, RZ, R9 ;  /* 0x000000ffff0f7224 */ /* 0x000fce00078e0009 */
[----:B------:R-:W-:Y:S05]  /*1110*/  CALL.REL.NOINC `($__internal_0_$__cuda_sm20_div_rn_f64_full) ;  /* 0x0000000c00fc7944 */ /* 0x000fea0003c00000 */
.L_x_18:
[----:B------:R-:W-:Y:S05]  /*1120*/  BSYNC.RECONVERGENT B1 ;  /* 0x0000000000017941 */ /* 0x000fea0003800200 */
.L_x_17:
        /* <DEDUP_REMOVED lines=15> */
[----:B0-----:R-:W-:-:S08]  /*1220*/  DMUL R8, R14, R16 ;  /* 0x000000100e087228 */ /* 0x001fd00000000000 */
        /* <DEDUP_REMOVED lines=9> */
.L_x_20:
[----:B------:R-:W-:Y:S05]  /*12c0*/  BSYNC.RECONVERGENT B1 ;  /* 0x0000000000017941 */ /* 0x000fea0003800200 */
.L_x_19:
[----:B------:R-:W2:Y:S01]  /*12d0*/  LDG.E.64 R14, desc[UR6][R24.64+0x38] ;  /* 0x00003806180e7981 */ /* 0x000ea2000c1e1b00 */
[----:B------:R-:W-:Y:S01]  /*12e0*/  IADD3 R34, PT, PT, R34, 0x8, RZ ;  /* 0x0000000822227810 */ /* 0x000fe20007ffe0ff */
[----:B------:R-:W-:Y:S02]  /*12f0*/  VIADD R33, R33, 0x8 ;  /* 0x0000000821217836 */ /* 0x000fe40000000000 */
[----:B------:R-:W-:Y:S01]  /*1300*/  VIADD R32, R32, 0x8 ;  /* 0x0000000820207836 */ /* 0x000fe20000000000 */
[----:B------:R-:W-:Y:S01]  /*1310*/  ISETP.NE.AND P0, PT, R34, RZ, PT ;  /* 0x000000ff2200720c */ /* 0x000fe20003f05270 */
[----:B--2---:R-:W-:-:S07]  /*1320*/  DADD R14, R14, R8 ;  /* 0x000000000e0e7229 */ /* 0x004fce0000000008 */
[----:B------:R0:W-:Y:S05]  /*1330*/  STG.E.64 desc[UR6][R24.64+0x38], R14 ;  /* 0x0000380e18007986 */ /* 0x0001ea000c101b06 */
[----:B------:R-:W-:Y:S05]  /*1340*/  @P0 BRA `(.L_x_21) ;  /* 0xfffffff0009c0947 */ /* 0x000fea000383ffff */
[----:B------:R-:W-:-:S07]  /*1350*/  IMAD.MOV.U32 R32, RZ, RZ, R6 ;  /* 0x000000ffff207224 */ /* 0x000fce00078e0006 */
.L_x_4:
[----:B------:R-:W-:-:S13]  /*1360*/  ISETP.NE.AND P0, PT, R5, RZ, PT ;  /* 0x000000ff0500720c */ /* 0x000fda0003f05270 */
[----:B------:R-:W-:Y:S05]  /*1370*/  @!P0 BRA `(.L_x_22) ;  /* 0x0000000c00508947 */ /* 0x000fea0003800000 */
[----:B------:R-:W-:-:S05]  /*1380*/  VIADD R8, R5, 0xffffffff ;  /* 0xffffffff05087836 */ /* 0x000fca0000000000 */
[----:B------:R-:W-:-:S13]  /*1390*/  ISETP.GE.U32.AND P0, PT, R8, 0x3, PT ;  /* 0x000000030800780c */ /* 0x000fda0003f06070 */
[----:B------:R-:W-:Y:S05]  /*13a0*/  @!P0 BRA `(.L_x_23) ;  /* 0x0000000400bc8947 */ /* 0x000fea0003800000 */
[----:B------:R-:W2:Y:S01]  /*13b0*/  LDG.E R18, desc[UR6][R12.64] ;  /* 0x000000060c127981 */ /* 0x000ea2000c1e1900 */
[----:B------:R-:W1:Y:S01]  /*13c0*/  LDC.64 R26, c[0x0][0x388] ;  /* 0x0000e200ff1a7b82 */ /* 0x000e620000000a00 */
[----:B------:R-:W-:-:S04]  /*13d0*/  IMAD.IADD R9, R0, 0x1, R32 ;  /* 0x0000000100097824 */ /* 0x000fc800078e0220 */
[----:B-1----:R-:W-:-:S05]  /*13e0*/  IMAD.WIDE R26, R9, 0x8, R26 ;  /* 0x00000008091a7825 */ /* 0x002fca00078e021a */
[----:B0-----:R-:W3:Y:S01]  /*13f0*/  LDG.E.64 R14, desc[UR6][R26.64] ;  /* 0x000000061a0e7981 */ /* 0x001ee2000c1e1b00 */
[----:B------:R-:W-:Y:S01]  /*1400*/  IMAD.MOV.U32 R8, RZ, RZ, 0x1 ;  /* 0x00000001ff087424 */ /* 0x000fe200078e00ff */
[----:B------:R-:W-:Y:S01]  /*1410*/  BSSY.RECONVERGENT B1, `(.L_x_24) ;  /* 0x0000013000017945 */ /* 0x000fe20003800200 */
        /* <DEDUP_REMOVED lines=18> */
.L_x_25:
[----:B------:R-:W-:Y:S05]  /*1540*/  BSYNC.RECONVERGENT B1 ;  /* 0x0000000000017941 */ /* 0x000fea0003800200 */
.L_x_24:
[----:B------:R-:W0:Y:S01]  /*1550*/  LDC.64 R24, c[0x0][0x398] ;  /* 0x0000e600ff187b82 */ /* 0x000e220000000a00 */
[----:B------:R-:W-:-:S04]  /*1560*/  IMAD.IADD R15, R7, 0x1, R32 ;  /* 0x00000001070f7824 */ /* 0x000fc800078e0220 */
[----:B0-----:R-:W-:-:S05]  /*1570*/  IMAD.WIDE R24, R15, 0x8, R24 ;  /* 0x000000080f187825 */ /* 0x001fca00078e0218 */
        /* <DEDUP_REMOVED lines=25> */
.L_x_27:
[----:B------:R-:W-:Y:S05]  /*1710*/  BSYNC.RECONVERGENT B1 ;  /* 0x0000000000017941 */ /* 0x000fea0003800200 */
.L_x_26:
        /* <DEDUP_REMOVED lines=25> */
.L_x_29:
[----:B------:R-:W-:Y:S05]  /*18b0*/  BSYNC.RECONVERGENT B1 ;  /* 0x0000000000017941 */ /* 0x000fea0003800200 */
.L_x_28:
        /* <DEDUP_REMOVED lines=25> */
.L_x_31:
[----:B------:R-:W-:Y:S05]  /*1a50*/  BSYNC.RECONVERGENT B1 ;  /* 0x0000000000017941 */ /* 0x000fea0003800200 */
.L_x_30:
[----:B------:R-:W2:Y:S01]  /*1a60*/  LDG.E.64 R14, desc[UR6][R24.64+0x18] ;  /* 0x00001806180e7981 */ /* 0x000ea2000c1e1b00 */
[----:B------:R-:W-:Y:S01]  /*1a70*/  VIADD R32, R32, 0x4 ;  /* 0x0000000420207836 */ /* 0x000fe20000000000 */
[----:B--2---:R-:W-:-:S07]  /*1a80*/  DADD R14, R14, R8 ;  /* 0x000000000e0e7229 */ /* 0x004fce0000000008 */
[----:B------:R1:W-:Y:S04]  /*1a90*/  STG.E.64 desc[UR6][R24.64+0x18], R14 ;  /* 0x0000180e18007986 */ /* 0x0003e8000c101b06 */
.L_x_23:
[----:B------:R-:W-:-:S13]  /*1aa0*/  ISETP.NE.AND P0, PT, R4, RZ, PT ;  /* 0x000000ff0400720c */ /* 0x000fda0003f05270 */
[----:B------:R-:W-:Y:S05]  /*1ab0*/  @!P0 BRA `(.L_x_22) ;  /* 0x0000000400808947 */ /* 0x000fea0003800000 */
[----:B------:R-:W-:-:S13]  /*1ac0*/  ISETP.NE.AND P0, PT, R4, 0x1, PT ;  /* 0x000000010400780c */ /* 0x000fda0003f05270 */
[----:B------:R-:W-:Y:S05]  /*1ad0*/  @!P0 BRA `(.L_x_32) ;  /* 0x0000000000ec8947 */ /* 0x000fea0003800000 */
[----:B------:R-:W2:Y:S01]  /*1ae0*/  LDG.E R18, desc[UR6][R12.64] ;  /* 0x000000060c127981 */ /* 0x000ea2000c1e1900 */
[----:B------:R-:W3:Y:S01]  /*1af0*/  LDC.64 R26, c[0x0][0x388] ;  /* 0x0000e200ff1a7b82 */ /* 0x000ee20000000a00 */
[----:B------:R-:W-:-:S04]  /*1b00*/  IMAD.IADD R9, R0, 0x1, R32 ;  /* 0x0000000100097824 */ /* 0x000fc800078e0220 */
[----:B---3--:R-:W-:-:S05]  /*1b10*/  IMAD.WIDE R26, R9, 0x8, R26 ;  /* 0x00000008091a7825 */ /* 0x008fca00078e021a */
[----:B01----:R-:W3:Y:S01]  /*1b20*/  LDG.E.64 R14, desc[UR6][R26.64] ;  /* 0x000000061a0e7981 */ /* 0x003ee2000c1e1b00 */
[----:B------:R-:W-:Y:S01]  /*1b30*/  MOV R8, 0x1 ;  /* 0x0000000100087802 */ /* 0x000fe20000000f00 */
        /* <DEDUP_REMOVED lines=19> */
.L_x_34:
[----:B------:R-:W-:Y:S05]  /*1c70*/  BSYNC.RECONVERGENT B1 ;  /* 0x0000000000017941 */ /* 0x000fea0003800200 */
.L_x_33:
        /* <DEDUP_REMOVED lines=28> */
.L_x_36:
[----:B------:R-:W-:Y:S05]  /*1e40*/  BSYNC.RECONVERGENT B1 ;  /* 0x0000000000017941 */ /* 0x000fea0003800200 */
.L_x_35:
[----:B------:R-:W2:Y:S01]  /*1e50*/  LDG.E.64 R14, desc[UR6][R24.64+0x8] ;  /* 0x00000806180e7981 */ /* 0x000ea2000c1e1b00 */
[----:B------:R-:W-:Y:S01]  /*1e60*/  IADD3 R32, PT, PT, R32, 0x2, RZ ;  /* 0x0000000220207810 */ /* 0x000fe20007ffe0ff */
[----:B--2---:R-:W-:-:S07]  /*1e70*/  DADD R14, R14, R8 ;  /* 0x000000000e0e7229 */ /* 0x004fce0000000008 */
[----:B------:R2:W-:Y:S04]  /*1e80*/  STG.E.64 desc[UR6][R24.64+0x8], R14 ;  /* 0x0000080e18007986 */ /* 0x0005e8000c101b06 */
.L_x_32:
[----:B------:R-:W3:Y:S02]  /*1e90*/  LDCU UR4, c[0x0][0x394] ;  /* 0x00007280ff0477ac */ /* 0x000ee40008000800 */
[----:B---3--:R-:W-:-:S09]  /*1ea0*/  ULOP3.LUT UP0, URZ, UR4, 0x1, URZ, 0xc0, !UPT ;  /* 0x0000000104ff7892 */ /* 0x008fd2000f80c0ff */
[----:B------:R-:W-:Y:S05]  /*1eb0*/  BRA.U !UP0, `(.L_x_22) ;  /* 0x0000000108807547 */ /* 0x000fea000b800000 */
[----:B------:R-:W3:Y:S01]  /*1ec0*/  LDG.E R18, desc[UR6][R12.64] ;  /* 0x000000060c127981 */ /* 0x000ee2000c1e1900 */
[----:B012---:R-:W0:Y:S01]  /*1ed0*/  LDC.64 R14, c[0x0][0x388] ;  /* 0x0000e200ff0e7b82 */ /* 0x007e220000000a00 */
[----:B------:R-:W-:-:S04]  /*1ee0*/  IMAD.IADD R9, R0, 0x1, R32 ;  /* 0x0000000100097824 */ /* 0x000fc800078e0220 */
[----:B0-----:R-:W-:-:S06]  /*1ef0*/  IMAD.WIDE R14, R9, 0x8, R14 ;  /* 0x00000008090e7825 */ /* 0x001fcc00078e020e */
[----:B------:R-:W2:Y:S01]  /*1f00*/  LDG.E.64 R14, desc[UR6][R14.64] ;  /* 0x000000060e0e7981 */ /* 0x000ea2000c1e1b00 */
[----:B------:R-:W-:Y:S01]  /*1f10*/  IMAD.MOV.U32 R8, RZ, RZ, 0x1 ;  /* 0x00000001ff087424 */ /* 0x000fe200078e00ff */
[----:B------:R-:W-:Y:S01]  /*1f20*/  BSSY.RECONVERGENT B1, `(.L_x_37) ;  /* 0x0000013000017945 */ /* 0x000fe20003800200 */
[----:B---3--:R-:W0:Y:S08]  /*1f30*/  I2F.F64 R18, R18 ;  /* 0x0000001200127312 */ /* 0x008e300000201c00 */
[----:B0-----:R-:W0:Y:S01]  /*1f40*/  MUFU.RCP64H R9, R19 ;  /* 0x0000001300097308 */ /* 0x001e220000001800 */
[----:B--2---:R-:W-:Y:S01]  /*1f50*/  FSETP.GEU.AND P1, PT, |R15|, 6.5827683646048100446e-37, PT ;  /* 0x036000000f00780b */ /* 0x004fe20003f2e200 */
        /* <DEDUP_REMOVED lines=15> */
.L_x_38:
[----:B------:R-:W-:Y:S05]  /*2050*/  BSYNC.RECONVERGENT B1 ;  /* 0x0000000000017941 */ /* 0x000fea0003800200 */
.L_x_37:
[----:B------:R-:W0:Y:S01]  /*2060*/  LDC.64 R14, c[0x0][0x398] ;  /* 0x0000e600ff0e7b82 */ /* 0x000e220000000a00 */
[----:B------:R-:W-:-:S04]  /*2070*/  IMAD.IADD R17, R7, 0x1, R32 ;  /* 0x0000000107117824 */ /* 0x000fc800078e0220 */
[----:B0-----:R-:W-:-:S05]  /*2080*/  IMAD.WIDE R14, R17, 0x8, R14 ;  /* 0x00000008110e7825 */ /* 0x001fca00078e020e */
[----:B------:R-:W2:Y:S02]  /*2090*/  LDG.E.64 R16, desc[UR6][R14.64] ;  /* 0x000000060e107981 */ /* 0x000ea4000c1e1b00 */
[----:B--2---:R-:W-:-:S07]  /*20a0*/  DADD R16, R16, R8 ;  /* 0x0000000010107229 */ /* 0x004fce0000000008 */
[----:B------:R3:W-:Y:S04]  /*20b0*/  STG.E.64 desc[UR6][R14.64], R16 ;  /* 0x000000100e007986 */ /* 0x0007e8000c101b06 */
.L_x_22:
[----:B------:R-:W4:Y:S01]  /*20c0*/  LDG.E R0, desc[UR6][R12.64] ;  /* 0x000000060c007981 */ /* 0x000f22000c1e1900 */
[----:B------:R-:W-:-:S05]  /*20d0*/  VIADD R3, R3, 0x1 ;  /* 0x0000000103037836 */ /* 0x000fca0000000000 */
[----:B----4-:R-:W-:-:S13]  /*20e0*/  ISETP.GE.AND P0, PT, R3, R0, PT ;  /* 0x000000000300720c */ /* 0x010fda0003f06270 */
[----:B------:R-:W-:Y:S05]  /*20f0*/  @!P0 BRA `(.L_x_39) ;  /* 0xffffffe000fc8947 */ /* 0x000fea000383ffff */
[----:B------:R-:W-:Y:S05]  /*2100*/  EXIT ;  /* 0x000000000000794d */ /* 0x000fea0003800000 */
        .weak           $__internal_0_$__cuda_sm20_div_rn_f64_full
        .type           $__internal_0_$__cuda_sm20_div_rn_f64_full,@function
        .size           $__internal_0_$__cuda_sm20_div_rn_f64_full,(.L_x_301 - $__internal_0_$__cuda_sm20_div_rn_f64_full)
$__internal_0_$__cuda_sm20_div_rn_f64_full:
[----:B------:R-:W-:Y:S01]  /*2110*/  FSETP.GEU.AND P2, PT, |R15|, 1.469367938527859385e-39, PT ;  /* 0x001000000f00780b */ /* 0x000fe20003f4e200 */
[----:B------:R-:W-:Y:S01]  /*2120*/  IMAD.MOV.U32 R28, RZ, RZ, 0x1ca00000 ;  /* 0x1ca00000ff1c7424 */ /* 0x000fe200078e00ff */
[C---:B------:R-:W-:Y:S01]  /*2130*/  FSETP.GEU.AND P0, PT, |R19|.reuse, 1.469367938527859385e-39, PT ;  /* 0x001000001300780b */ /* 0x040fe20003f0e200 */
[----:B------:R-:W-:Y:S01]  /*2140*/  IMAD.MOV.U32 R36, RZ, RZ, 0x1 ;  /* 0x00000001ff247424 */ /* 0x000fe200078e00ff */
[----:B------:R-:W-:Y:S01]  /*2150*/  LOP3.LUT R16, R19, 0x800fffff, RZ, 0xc0, !PT ;  /* 0x800fffff13107812 */ /* 0x000fe200078ec0ff */
[----:B------:R-:W-:Y:S01]  /*2160*/  BSSY.RECONVERGENT B0, `(.L_x_40) ;  /* 0x0000052000007945 */ /* 0x000fe20003800200 */
[----:B------:R-:W-:Y:S02]  /*2170*/  LOP3.LUT R9, R15, 0x7ff00000, RZ, 0xc0, !PT ;  /* 0x7ff000000f097812 */ /* 0x000fe400078ec0ff */
[----:B------:R-:W-:Y:S02]  /*2180*/  LOP3.LUT R17, R16, 0x3ff00000, RZ, 0xfc, !PT ;  /* 0x3ff0000010117812 */ /* 0x000fe400078efcff */
[----:B------:R-:W-:Y:S01]  /*2190*/  MOV R16, R18 ;  /* 0x0000001200107202 */ /* 0x000fe20000000f00 */
[----:B------:R-:W-:Y:S01]  /*21a0*/  IMAD.MOV.U32 R29, RZ, RZ, R9 ;  /* 0x000000ffff1d7224 */ /* 0x000fe200078e0009 */
[C---:B------:R-:W-:Y:S01]  /*21b0*/  LOP3.LUT R30, R19.reuse, 0x7ff00000, RZ, 0xc0, !PT ;  /* 0x7ff00000131e7812 */ /* 0x040fe200078ec0ff */
[----:B------:R-:W-:Y:S01]  /*21c0*/  @!P2 IMAD.MOV.U32 R22, RZ, RZ, RZ ;  /* 0x000000ffff16a224 */ /* 0x000fe200078e00ff */
[----:B------:R-:W-:Y:S01]  /*21d0*/  @!P2 LOP3.LUT R20, R19, 0x7ff00000, RZ, 0xc0, !PT ;  /* 0x7ff000001314a812 */ /* 0x000fe200078ec0ff */
[----:B------:R-:W-:Y:S01]  /*21e0*/  @!P0 DMUL R16, R18, 8.98846567431157953865e+307 ;  /* 0x7fe0000012108828 */ /* 0x000fe20000000000 */
[----:B------:R-:W-:-:S02]  /*21f0*/  ISETP.GE.U32.AND P1, PT, R9, R30, PT ;  /* 0x0000001e0900720c */ /* 0x000fc40003f26070 */
[----:B------:R-:W-:Y:S02]  /*2200*/  @!P2 ISETP.GE.U32.AND P3, PT, R9, R20, PT ;  /* 0x000000140900a20c */ /* 0x000fe40003f66070 */
[C---:B------:R-:W-:Y:S01]  /*2210*/  SEL R21, R28.reuse, 0x63400000, !P1 ;  /* 0x634000001c157807 */ /* 0x040fe20004800000 */
[----:B------:R-:W0:Y:S01]  /*2220*/  MUFU.RCP64H R37, R17 ;  /* 0x0000001100257308 */ /* 0x000e220000001800 */
[----:B------:R-:W-:Y:S02]  /*2230*/  @!P2 SEL R23, R28, 0x63400000, !P3 ;  /* 0x634000001c17a807 */ /* 0x000fe40005800000 */
[--C-:B------:R-:W-:Y:S02]  /*2240*/  LOP3.LUT R21, R21, 0x800fffff, R15.reuse, 0xf8, !PT ;  /* 0x800fffff15157812 */ /* 0x100fe400078ef80f */
[----:B------:R-:W-:Y:S02]  /*2250*/  @!P2 LOP3.LUT R20, R23, 0x80000000, R15, 0xf8, !PT ;  /* 0x800000001714a812 */ /* 0x000fe400078ef80f */
[----:B------:R-:W-:-:S02]  /*2260*/  @!P0 LOP3.LUT R30, R17, 0x7ff00000, RZ, 0xc0, !PT ;  /* 0x7ff00000111e8812 */ /* 0x000fc400078ec0ff */
[----:B------:R-:W-:Y:S01]  /*2270*/  @!P2 LOP3.LUT R23, R20, 0x100000, RZ, 0xfc, !PT ;  /* 0x001000001417a812 */ /* 0x000fe200078efcff */
[----:B------:R-:W-:-:S06]  /*2280*/  IMAD.MOV.U32 R20, RZ, RZ, R14 ;  /* 0x000000ffff147224 */ /* 0x000fcc00078e000e */
[----:B------:R-:W-:Y:S02]  /*2290*/  @!P2 DFMA R20, R20, 2, -R22 ;  /* 0x400000001414a82b */ /* 0x000fe40000000816 */
[----:B0-----:R-:W-:-:S08]  /*22a0*/  DFMA R22, R36, -R16, 1 ;  /* 0x3ff000002416742b */ /* 0x001fd00000000810 */
[----:B------:R-:W-:Y:S01]  /*22b0*/  DFMA R22, R22, R22, R22 ;  /* 0x000000161616722b */ /* 0x000fe20000000016 */
[----:B------:R-:W-:-:S05]  /*22c0*/  @!P2 LOP3.LUT R29, R21, 0x7ff00000, RZ, 0xc0, !PT ;  /* 0x7ff00000151da812 */ /* 0x000fca00078ec0ff */
[----:B------:R-:W-:Y:S02]  /*22d0*/  VIADD R31, R29, 0xffffffff ;  /* 0xffffffff1d1f7836 */ /* 0x000fe40000000000 */
[----:B------:R-:W-:-:S03]  /*22e0*/  DFMA R36, R36, R22, R36 ;  /* 0x000000162424722b */ /* 0x000fc60000000024 */
[----:B------:R-:W-:Y:S02]  /*22f0*/  ISETP.GT.U32.AND P0, PT, R31, 0x7feffffe, PT ;  /* 0x7feffffe1f00780c */ /* 0x000fe40003f04070 */
[----:B------:R-:W-:-:S03]  /*2300*/  IADD3 R31, PT, PT, R30, -0x1, RZ ;  /* 0xffffffff1e1f7810 */ /* 0x000fc60007ffe0ff */
[----:B------:R-:W-:Y:S01]  /*2310*/  DFMA R38, R36, -R16, 1 ;  /* 0x3ff000002426742b */ /* 0x000fe20000000810 */
[----:B------:R-:W-:-:S07]  /*2320*/  ISETP.GT.U32.OR P0, PT, R31, 0x7feffffe, P0 ;  /* 0x7feffffe1f00780c */ /* 0x000fce0000704470 */
[----:B------:R-:W-:-:S08]  /*2330*/  DFMA R38, R36, R38, R36 ;  /* 0x000000262426722b */ /* 0x000fd00000000024 */
[----:B------:R-:W-:-:S08]  /*2340*/  DMUL R36, R38, R20 ;  /* 0x0000001426247228 */ /* 0x000fd00000000000 */
[----:B------:R-:W-:-:S08]  /*2350*/  DFMA R22, R36, -R16, R20 ;  /* 0x800000102416722b */ /* 0x000fd00000000014 */
[----:B------:R-:W-:Y:S01]  /*2360*/  DFMA R22, R38, R22, R36 ;  /* 0x000000162616722b */ /* 0x000fe20000000024 */
[----:B------:R-:W-:Y:S10]  /*2370*/  @P0 BRA `(.L_x_41) ;  /* 0x00000000006c0947 */ /* 0x000ff40003800000 */
[----:B------:R-:W-:-:S04]  /*2380*/  LOP3.LUT R14, R19, 0x7ff00000, RZ, 0xc0, !PT ;  /* 0x7ff00000130e7812 */ /* 0x000fc800078ec0ff */
[CC--:B------:R-:W-:Y:S02]  /*2390*/  VIADDMNMX R15, R9.reuse, -R14.reuse, 0xb9600000, !PT ;  /* 0xb9600000090f7446 */ /* 0x0c0fe4000780090e */
[----:B------:R-:W-:Y:S02]  /*23a0*/  ISETP.GE.U32.AND P0, PT, R9, R14, PT ;  /* 0x0000000e0900720c */ /* 0x000fe40003f06070 */
[----:B------:R-:W-:Y:S02]  /*23b0*/  VIMNMX R15, PT, PT, R15, 0x46a00000, PT ;  /* 0x46a000000f0f7848 */ /* 0x000fe40003fe0100 */
[----:B------:R-:W-:-:S05]  /*23c0*/  SEL R28, R28, 0x63400000, !P0 ;  /* 0x634000001c1c7807 */ /* 0x000fca0004000000 */
[----:B------:R-:W-:Y:S02]  /*23d0*/  IMAD.IADD R15, R15, 0x1, -R28 ;  /* 0x000000010f0f7824 */ /* 0x000fe400078e0a1c */
[----:B------:R-:W-:Y:S02]  /*23e0*/  IMAD.MOV.U32 R28, RZ, RZ, RZ ;  /* 0x000000ffff1c7224 */ /* 0x000fe400078e00ff */
[----:B------:R-:W-:-:S06]  /*23f0*/  VIADD R29, R15, 0x7fe00000 ;  /* 0x7fe000000f1d7836 */ /* 0x000fcc0000000000 */
[----:B------:R-:W-:-:S10]  /*2400*/  DMUL R36, R22, R28 ;  /* 0x0000001c16247228 */ /* 0x000fd40000000000 */
[----:B------:R-:W-:-:S13]  /*2410*/  FSETP.GTU.AND P0, PT, |R37|, 1.469367938527859385e-39, PT ;  /* 0x001000002500780b */ /* 0x000fda0003f0c200 */
[----:B------:R-:W-:Y:S05]  /*2420*/  @P0 BRA `(.L_x_42) ;  /* 0x0000000000940947 */ /* 0x000fea0003800000 */
[----:B------:R-:W-:Y:S01]  /*2430*/  DFMA R16, R22, -R16, R20 ;  /* 0x800000101610722b */ /* 0x000fe20000000014 */
[----:B------:R-:W-:-:S09]  /*2440*/  IMAD.MOV.U32 R28, RZ, RZ, RZ ;  /* 0x000000ffff1c7224 */ /* 0x000fd200078e00ff */
[C---:B------:R-:W-:Y:S02]  /*2450*/  FSETP.NEU.AND P0, PT, R17.reuse, RZ, PT ;  /* 0x000000ff1100720b */ /* 0x040fe40003f0d000 */
[----:B------:R-:W-:-:S04]  /*2460*/  LOP3.LUT R19, R17, 0x80000000, R19, 0x48, !PT ;  /* 0x8000000011137812 */ /* 0x000fc800078e4813 */
[----:B------:R-:W-:-:S07]  /*2470*/  LOP3.LUT R29, R19, R29, RZ, 0xfc, !PT ;  /* 0x0000001d131d7212 */ /* 0x000fce00078efcff */
[----:B------:R-:W-:Y:S05]  /*2480*/  @!P0 BRA `(.L_x_42) ;  /* 0x00000000007c8947 */ /* 0x000fea0003800000 */
[----:B------:R-:W-:Y:S01]  /*2490*/  IMAD.MOV R17, RZ, RZ, -R15 ;  /* 0x000000ffff117224 */ /* 0x000fe200078e0a0f */
[----:B------:R-:W-:Y:S02]  /*24a0*/  MOV R16, RZ ;  /* 0x000000ff00107202 */ /* 0x000fe40000000f00 */
[----:B------:R-:W-:-:S04]  /*24b0*/  IADD3 R15, PT, PT, -R15, -0x43300000, RZ ;  /* 0xbcd000000f0f7810 */ /* 0x000fc80007ffe1ff */
[----:B------:R-:W-:Y:S02]  /*24c0*/  DFMA R16, R36, -R16, R22 ;  /* 0x800000102410722b */ /* 0x000fe40000000016 */
[----:B------:R-:W-:-:S08]  /*24d0*/  DMUL.RP R22, R22, R28 ;  /* 0x0000001c16167228 */ /* 0x000fd00000008000 */
[----:B------:R-:W-:Y:S02]  /*24e0*/  FSETP.NEU.AND P0, PT, |R17|, R15, PT ;  /* 0x0000000f1100720b */ /* 0x000fe40003f0d200 */
[----:B------:R-:W-:Y:S02]  /*24f0*/  LOP3.LUT R19, R23, R19, RZ, 0x3c, !PT ;  /* 0x0000001317137212 */ /* 0x000fe400078e3cff */
[----:B------:R-:W-:Y:S02]  /*2500*/  FSEL R36, R22, R36, !P0 ;  /* 0x0000002416247208 */ /* 0x000fe40004000000 */
[----:B------:R-:W-:Y:S01]  /*2510*/  FSEL R37, R19, R37, !P0 ;  /* 0x0000002513257208 */ /* 0x000fe20004000000 */
[----:B------:R-:W-:Y:S06]  /*2520*/  BRA `(.L_x_42) ;  /* 0x0000000000547947 */ /* 0x000fec0003800000 */
.L_x_41:
[----:B------:R-:W-:-:S14]  /*2530*/  DSETP.NAN.AND P0, PT, R14, R14, PT ;  /* 0x0000000e0e00722a */ /* 0x000fdc0003f08000 */
[----:B------:R-:W-:Y:S05]  /*2540*/  @P0 BRA `(.L_x_43) ;  /* 0x0000000000440947 */ /* 0x000fea0003800000 */
[----:B------:R-:W-:-:S14]  /*2550*/  DSETP.NAN.AND P0, PT, R18, R18, PT ;  /* 0x000000121200722a */ /* 0x000fdc0003f08000 */
[----:B------:R-:W-:Y:S05]  /*2560*/  @P0 BRA `(.L_x_44) ;  /* 0x0000000000300947 */ /* 0x000fea0003800000 */
[----:B------:R-:W-:Y:S01]  /*2570*/  ISETP.NE.AND P0, PT, R29, R30, PT ;  /* 0x0000001e1d00720c */ /* 0x000fe20003f05270 */
[----:B------:R-:W-:Y:S02]  /*2580*/  IMAD.MOV.U32 R36, RZ, RZ, 0x0 ;  /* 0x00000000ff247424 */ /* 0x000fe400078e00ff */
[----:B------:R-:W-:-:S10]  /*2590*/  IMAD.MOV.U32 R37, RZ, RZ, -0x80000 ;  /* 0xfff80000ff257424 */ /* 0x000fd400078e00ff */
[----:B------:R-:W-:Y:S05]  /*25a0*/  @!P0 BRA `(.L_x_42) ;  /* 0x0000000000348947 */ /* 0x000fea0003800000 */
[----:B------:R-:W-:Y:S02]  /*25b0*/  ISETP.NE.AND P0, PT, R29, 0x7ff00000, PT ;  /* 0x7ff000001d00780c */ /* 0x000fe40003f05270 */
[----:B------:R-:W-:Y:S02]  /*25c0*/  LOP3.LUT R37, R15, 0x80000000, R19, 0x48, !PT ;  /* 0x800000000f257812 */ /* 0x000fe400078e4813 */
[----:B------:R-:W-:-:S13]  /*25d0*/  ISETP.EQ.OR P0, PT, R30, RZ, !P0 ;  /* 0x000000ff1e00720c */ /* 0x000fda0004702670 */
[----:B------:R-:W-:Y:S01]  /*25e0*/  @P0 LOP3.LUT R9, R37, 0x7ff00000, RZ, 0xfc, !PT ;  /* 0x7ff0000025090812 */ /* 0x000fe200078efcff */
[----:B------:R-:W-:Y:S02]  /*25f0*/  @!P0 IMAD.MOV.U32 R36, RZ, RZ, RZ ;  /* 0x000000ffff248224 */ /* 0x000fe400078e00ff */
[----:B------:R-:W-:Y:S02]  /*2600*/  @P0 IMAD.MOV.U32 R36, RZ, RZ, RZ ;  /* 0x000000ffff240224 */ /* 0x000fe400078e00ff */
[----:B------:R-:W-:Y:S01]  /*2610*/  @P0 IMAD.MOV.U32 R37, RZ, RZ, R9 ;  /* 0x000000ffff250224 */ /* 0x000fe200078e0009 */
[----:B------:R-:W-:Y:S06]  /*2620*/  BRA `(.L_x_42) ;  /* 0x0000000000147947 */ /* 0x000fec0003800000 */
.L_x_44:
[----:B------:R-:W-:Y:S02]  /*2630*/  LOP3.LUT R37, R19, 0x80000, RZ, 0xfc, !PT ;  /* 0x0008000013257812 */ /* 0x000fe400078efcff */
[----:B------:R-:W-:Y:S01]  /*2640*/  MOV R36, R18 ;  /* 0x0000001200247202 */ /* 0x000fe20000000f00 */
[----:B------:R-:W-:Y:S06]  /*2650*/  BRA `(.L_x_42) ;  /* 0x0000000000087947 */ /* 0x000fec0003800000 */
.L_x_43:
[----:B------:R-:W-:Y:S01]  /*2660*/  LOP3.LUT R37, R15, 0x80000, RZ, 0xfc, !PT ;  /* 0x000800000f257812 */ /* 0x000fe200078efcff */
[----:B------:R-:W-:-:S07]  /*2670*/  IMAD.MOV.U32 R36, RZ, RZ, R14 ;  /* 0x000000ffff247224 */ /* 0x000fce00078e000e */
.L_x_42:
[----:B------:R-:W-:Y:S05]  /*2680*/  BSYNC.RECONVERGENT B0 ;  /* 0x0000000000007941 */ /* 0x000fea0003800200 */
.L_x_40:
[----:B------:R-:W-:Y:S02]  /*2690*/  IMAD.MOV.U32 R9, RZ, RZ, 0x0 ;  /* 0x00000000ff097424 */ /* 0x000fe400078e00ff */
[----:B------:R-:W-:Y:S02]  /*26a0*/  IMAD.MOV.U32 R14, RZ, RZ, R36 ;  /* 0x000000ffff0e7224 */ /* 0x000fe400078e0024 */
[----:B------:R-:W-:Y:S01]  /*26b0*/  IMAD.MOV.U32 R15, RZ, RZ, R37 ;  /* 0x000000ffff0f7224 */ /* 0x000fe200078e0025 */
[----:B------:R-:W-:Y:S06]  /*26c0*/  RET.REL.NODEC R8 `(_Z14updateCenters4iPdiiS_iPiS0_S0_) ;  /* 0xffffffd8084c7950 */ /* 0x000fec0003c3ffff */
.L_x_45:
[----:B------:R-:W-:-:S00]  /*26d0*/  BRA `(.L_x_45) ;  /* 0xfffffffc00fc7947 */ /* 0x000fc0000383ffff */
[----:B------:R-:W-:-:S00]  /*26e0*/  NOP ;  /* 0x0000000000007918 */ /* 0x000fc00000000000 */
        /* <DEDUP_REMOVED lines=9> */
.L_x_301:


//--------------------- .text._Z17updateCorrespondsPiiiS_PbS_S_S_S0_S0_ --------------------------
	.section	.text._Z17updateCorrespondsPiiiS_PbS_S_S_S0_S0_,"ax",@progbits
	.align	128
        .global         _Z17updateCorrespondsPiiiS_PbS_S_S_S0_S0_
        .type           _Z17updateCorrespondsPiiiS_PbS_S_S_S0_S0_,@function
        .size           _Z17updateCorrespondsPiiiS_PbS_S_S_S0_S0_,(.L_x_305 - _Z17updateCorrespondsPiiiS_PbS_S_S_S0_S0_)
        .other          _Z17updateCorrespondsPiiiS_PbS_S_S_S0_S0_,@"STO_CUDA_ENTRY STV_DEFAULT"
_Z17updateCorrespondsPiiiS_PbS_S_S_S0_S0_:
.text._Z17updateCorrespondsPiiiS_PbS_S_S_S0_S0_:
[----:B------:R-:W-:Y:S08]  /*0000*/  LDC R1, c[0x0][0x37c] ;  /* 0x0000df00ff017b82 */ /* 0x000ff00000000800 */
[----:B------:R-:W0:Y:S01]  /*0010*/  LDC R11, c[0x0][0x38c] ;  /* 0x0000e300ff0b7b82 */ /* 0x000e220000000800 */
[----:B------:R-:W1:Y:S01]  /*0020*/  LDCU.64 UR14, c[0x0][0x358] ;  /* 0x00006b00ff0e77ac */ /* 0x000e620008000a00 */
[----:B0-----:R-:W-:-:S13]  /*0030*/  ISETP.GE.AND P0, PT, R11, 0x1, PT ;  /* 0x000000010b00780c */ /* 0x001fda0003f06270 */
[----:B-1----:R-:W-:Y:S05]  /*0040*/  @!P0 BRA `(.L_x_46) ;  /* 0x0000000400488947 */ /* 0x002fea0003800000 */
[C---:B------:R-:W-:Y:S01]  /*0050*/  ISETP.GE.U32.AND P1, PT, R11.reuse, 0x8, PT ;  /* 0x000000080b00780c */ /* 0x040fe20003f26070 */
[----:B------:R-:W-:Y:S01]  /*0060*/  IMAD.MOV.U32 R0, RZ, RZ, RZ ;  /* 0x000000ffff007224 */ /* 0x000fe200078e00ff */
[----:B------:R-:W-:-:S04]  /*0070*/  LOP3.LUT R12, R11, 0x7, RZ, 0xc0, !PT ;  /* 0x000000070b0c7812 */ /* 0x000fc800078ec0ff */
[----:B------:R-:W-:-:S07]  /*0080*/  ISETP.NE.AND P0, PT, R12, RZ, PT ;  /* 0x000000ff0c00720c */ /* 0x000fce0003f05270 */
[----:B------:R-:W-:Y:S06]  /*0090*/  @!P1 BRA `(.L_x_47) ;  /* 0x00000000009c9947 */ /* 0x000fec0003800000 */
[----:B------:R-:W0:Y:S01]  /*00a0*/  LDCU.64 UR6, c[0x0][0x3a8] ;  /* 0x00007500ff0677ac */ /* 0x000e220008000a00 */
[----:B------:R-:W-:Y:S01]  /*00b0*/  LOP3.LUT R0, R11, 0x7ffffff8, RZ, 0xc0, !PT ;  /* 0x7ffffff80b007812 */ /* 0x000fe200078ec0ff */
[----:B------:R-:W1:Y:S03]  /*00c0*/  LDCU.64 UR4, c[0x0][0x3b0] ;  /* 0x00007600ff0477ac */ /* 0x000e660008000a00 */
[----:B------:R-:W-:Y:S01]  /*00d0*/  IADD3 R6, PT, PT, -R0, RZ, RZ ;  /* 0x000000ff00067210 */ /* 0x000fe20007ffe1ff */
[----:B0-----:R-:W-:Y:S02]  /*00e0*/  UIADD3 UR6, UP0, UPT, UR6, 0x10, URZ ;  /* 0x0000001006067890 */ /* 0x001fe4000ff1e0ff */
[----:B-1----:R-:W-:Y:S02]  /*00f0*/  UIADD3 UR4, UP1, UPT, UR4, 0x10, URZ ;  /* 0x0000001004047890 */ /* 0x002fe4000ff3e0ff */
[----:B------:R-:W-:-:S02]  /*0100*/  UIADD3.X UR7, UPT, UPT, URZ, UR7, URZ, UP0, !UPT ;  /* 0x00000007ff077290 */ /* 0x000fc400087fe4ff */
[----:B------:R-:W-:Y:S01]  /*0110*/  IMAD.U32 R9, RZ, RZ, UR6 ;  /* 0x00000006ff097e24 */ /* 0x000fe2000f8e00ff */
[----:B------:R-:W-:Y:S01]  /*0120*/  UIADD3.X UR5, UPT, UPT, URZ, UR5, URZ, UP1, !UPT ;  /* 0x00000005ff057290 */ /* 0x000fe20008ffe4ff */
[----:B------:R-:W-:Y:S02]  /*0130*/  MOV R7, UR4 ;  /* 0x0000000400077c02 */ /* 0x000fe40008000f00 */
[----:B------:R-:W-:-:S03]  /*0140*/  IMAD.U32 R10, RZ, RZ, UR7 ;  /* 0x00000007ff0a7e24 */ /* 0x000fc6000f8e00ff */
[----:B------:R-:W-:-:S07]  /*0150*/  MOV R8, UR5 ;  /* 0x0000000500087c02 */ /* 0x000fce0008000f00 */
.L_x_48:
[----:B0-----:R-:W-:Y:S01]  /*0160*/  IMAD.MOV.U32 R2, RZ, RZ, R9 ;  /* 0x000000ffff027224 */ /* 0x001fe200078e0009 */
[----:B------:R-:W-:Y:S01]  /*0170*/  MOV R3, R10 ;  /* 0x0000000a00037202 */ /* 0x000fe20000000f00 */
[----:B------:R-:W-:Y:S01]  /*0180*/  IMAD.MOV.U32 R4, RZ, RZ, R7 ;  /* 0x000000ffff047224 */ /* 0x000fe200078e0007 */
[----:B------:R-:W-:Y:S01]  /*0190*/  MOV R5, R8 ;  /* 0x0000000800057202 */ /* 0x000fe20000000f00 */
[----:B------:R-:W-:Y:S01]  /*01a0*/  VIADD R6, R6, 0x8 ;  /* 0x0000000806067836 */ /* 0x000fe20000000000 */
[----:B------:R-:W-:Y:S01]  /*01b0*/  IADD3 R9, P2, PT, R2, 0x20, RZ ;  /* 0x0000002002097810 */ /* 0x000fe20007f5e0ff */
[----:B------:R0:W-:Y:S01]  /*01c0*/  STG.E desc[UR14][R2.64+-0x10], RZ ;  /* 0xfffff0ff02007986 */ /* 0x0001e2000c10190e */
[----:B------:R-:W-:Y:S02]  /*01d0*/  IADD3 R7, P3, PT, R4, 0x20, RZ ;  /* 0x0000002004077810 */ /* 0x000fe40007f7e0ff */
[----:B------:R-:W-:Y:S01]  /*01e0*/  ISETP.NE.AND P1, PT, R6, RZ, PT ;  /* 0x000000ff0600720c */ /* 0x000fe20003f25270 */
[----:B------:R0:W-:Y:S01]  /*01f0*/  STG.E desc[UR14][R4.64+-0x10], RZ ;  /* 0xfffff0ff04007986 */ /* 0x0001e2000c10190e */
[----:B------:R-:W-:Y:S01]  /*0200*/  IADD3.X R10, PT, PT, RZ, R3, RZ, P2, !PT ;  /* 0x00000003ff0a7210 */ /* 0x000fe200017fe4ff */
[----:B------:R-:W-:-:S02]  /*0210*/  IMAD.X R8, RZ, RZ, R5, P3 ;  /* 0x000000ffff087224 */ /* 0x000fc400018e0605 */
[----:B------:R0:W-:Y:S04]  /*0220*/  STG.E desc[UR14][R2.64+-0xc], RZ ;  /* 0xfffff4ff02007986 */ /* 0x0001e8000c10190e */
        /* <DEDUP_REMOVED lines=12> */
[----:B------:R0:W-:Y:S01]  /*02f0*/  STG.E desc[UR14][R4.64+0xc], RZ ;  /* 0x00000cff04007986 */ /* 0x0001e2000c10190e */
[----:B------:R-:W-:Y:S05]  /*0300*/  @P1 BRA `(.L_x_48) ;  /* 0xfffffffc00941947 */ /* 0x000fea000383ffff */
.L_x_47:
[----:B------:R-:W-:Y:S05]  /*0310*/  @!P0 BRA `(.L_x_46) ;  /* 0x0000000000948947 */ /* 0x000fea0003800000 */
[----:B------:R-:W-:Y:S02]  /*0320*/  ISETP.GE.U32.AND P0, PT, R12, 0x4, PT ;  /* 0x000000040c00780c */ /* 0x000fe40003f06070 */
[----:B------:R-:W-:-:S04]  /*0330*/  LOP3.LUT R10, R11, 0x3, RZ, 0xc0, !PT ;  /* 0x000000030b0a7812 */ /* 0x000fc800078ec0ff */
[----:B------:R-:W-:-:S07]  /*0340*/  ISETP.NE.AND P1, PT, R10, RZ, PT ;  /* 0x000000ff0a00720c */ /* 0x000fce0003f25270 */
[----:B------:R-:W-:Y:S06]  /*0350*/  @!P0 BRA `(.L_x_49) ;  /* 0x0000000000348947 */ /* 0x000fec0003800000 */
[----:B0-----:R-:W0:Y:S08]  /*0360*/  LDC.64 R2, c[0x0][0x3a8] ;  /* 0x0000ea00ff027b82 */ /* 0x001e300000000a00 */
[----:B------:R-:W1:Y:S01]  /*0370*/  LDC.64 R4, c[0x0][0x3b0] ;  /* 0x0000ec00ff047b82 */ /* 0x000e620000000a00 */
[----:B0-----:R-:W-:-:S05]  /*0380*/  IMAD.WIDE.U32 R2, R0, 0x4, R2 ;  /* 0x0000000400027825 */ /* 0x001fca00078e0002 */
[----:B------:R2:W-:Y:S01]  /*0390*/  STG.E desc[UR14][R2.64], RZ ;  /* 0x000000ff02007986 */ /* 0x0005e2000c10190e */
[C---:B-1----:R-:W-:Y:S01]  /*03a0*/  IMAD.WIDE.U32 R4, R0.reuse, 0x4, R4 ;  /* 0x0000000400047825 */ /* 0x042fe200078e0004 */
[----:B------:R-:W-:-:S04]  /*03b0*/  IADD3 R0, PT, PT, R0, 0x4, RZ ;  /* 0x0000000400007810 */ /* 0x000fc80007ffe0ff */
[----:B------:R2:W-:Y:S04]  /*03c0*/  STG.E desc[UR14][R4.64], RZ ;  /* 0x000000ff04007986 */ /* 0x0005e8000c10190e */
[----:B------:R2:W-:Y:S04]  /*03d0*/  STG.E desc[UR14][R2.64+0x4], RZ ;  /* 0x000004ff02007986 */ /* 0x0005e8000c10190e */
[----:B------:R2:W-:Y:S04]  /*03e0*/  STG.E desc[UR14][R4.64+0x4], RZ ;  /* 0x000004ff04007986 */ /* 0x0005e8000c10190e */
[----:B------:R2:W-:Y:S04]  /*03f0*/  STG.E desc[UR14][R2.64+0x8], RZ ;  /* 0x000008ff02007986 */ /* 0x0005e8000c10190e */
[----:B------:R2:W-:Y:S04]  /*0400*/  STG.E desc[UR14][R4.64+0x8], RZ ;  /* 0x000008ff04007986 */ /* 0x0005e8000c10190e */
[----:B------:R2:W-:Y:S04]  /*0410*/  STG.E desc[UR14][R2.64+0xc], RZ ;  /* 0x00000cff02007986 */ /* 0x0005e8000c10190e */
[----:B------:R2:W-:Y:S02]  /*0420*/  STG.E desc[UR14][R4.64+0xc], RZ ;  /* 0x00000cff04007986 */ /* 0x0005e4000c10190e */
.L_x_49:
[----:B------:R-:W-:Y:S05]  /*0430*/  @!P1 BRA `(.L_x_46) ;  /* 0x00000000004c9947 */ /* 0x000fea0003800000 */
[----:B0-2---:R-:W-:Y:S02]  /*0440*/  LOP3.LUT R2, R11, 0x1, RZ, 0xc0, !PT ;  /* 0x000000010b027812 */ /* 0x005fe400078ec0ff */
[----:B------:R-:W-:Y:S02]  /*0450*/  ISETP.NE.AND P0, PT, R10, 0x1, PT ;  /* 0x000000010a00780c */ /* 0x000fe40003f05270 */
[----:B------:R-:W-:-:S13]  /*0460*/  ISETP.NE.U32.AND P1, PT, R2, 0x1, PT ;  /* 0x000000010200780c */ /* 0x000fda0003f25070 */
[----:B------:R-:W0:Y:S08]  /*0470*/  @!P1 LDC.64 R6, c[0x0][0x3a8] ;  /* 0x0000ea00ff069b82 */ /* 0x000e300000000a00 */
[----:B------:R-:W1:Y:S01]  /*0480*/  @!P1 LDC.64 R8, c[0x0][0x3b0] ;  /* 0x0000ec00ff089b82 */ /* 0x000e620000000a00 */
[----:B------:R-:W-:Y:S05]  /*0490*/  @!P0 BRA `(.L_x_50) ;  /* 0x0000000000248947 */ /* 0x000fea0003800000 */
[----:B------:R-:W2:Y:S08]  /*04a0*/  LDC.64 R2, c[0x0][0x3a8] ;  /* 0x0000ea00ff027b82 */ /* 0x000eb00000000a00 */
[----:B------:R-:W3:Y:S01]  /*04b0*/  LDC.64 R4, c[0x0][0x3b0] ;  /* 0x0000ec00ff047b82 */ /* 0x000ee20000000a00 */
[----:B--2---:R-:W-:-:S05]  /*04c0*/  IMAD.WIDE.U32 R2, R0, 0x4, R2 ;  /* 0x0000000400027825 */ /* 0x004fca00078e0002 */
[----:B------:R2:W-:Y:S01]  /*04d0*/  STG.E desc[UR14][R2.64], RZ ;  /* 0x000000ff02007986 */ /* 0x0005e2000c10190e */
[----:B---3--:R-:W-:-:S04]  /*04e0*/  IMAD.WIDE.U32 R4, R0, 0x4, R4 ;  /* 0x0000000400047825 */ /* 0x008fc800078e0004 */
[----:B------:R-:W-:Y:S01]  /*04f0*/  VIADD R0, R0, 0x2 ;  /* 0x0000000200007836 */ /* 0x000fe20000000000 */
[----:B------:R2:W-:Y:S04]  /*0500*/  STG.E desc[UR14][R4.64], RZ ;  /* 0x000000ff04007986 */ /* 0x0005e8000c10190e */
[----:B------:R2:W-:Y:S04]  /*0510*/  STG.E desc[UR14][R2.64+0x4], RZ ;  /* 0x000004ff02007986 */ /* 0x0005e8000c10190e */
[----:B------:R2:W-:Y:S02]  /*0520*/  STG.E desc[UR14][R4.64+0x4], RZ ;  /* 0x000004ff04007986 */ /* 0x0005e4000c10190e */
.L_x_50:
[----:B0-2---:R-:W-:-:S04]  /*0530*/  @!P1 IMAD.WIDE.U32 R2, R0, 0x4, R6 ;  /* 0x0000000400029825 */ /* 0x005fc800078e0006 */
[----:B-1----:R-:W-:Y:S01]  /*0540*/  @!P1 IMAD.WIDE.U32 R4, R0, 0x4, R8 ;  /* 0x0000000400049825 */ /* 0x002fe200078e0008 */
[----:B------:R1:W-:Y:S04]  /*0550*/  @!P1 STG.E desc[UR14][R2.64], RZ ;  /* 0x000000ff02009986 */ /* 0x0003e8000c10190e */
[----:B------:R1:W-:Y:S02]  /*0560*/  @!P1 STG.E desc[UR14][R4.64], RZ ;  /* 0x000000ff04009986 */ /* 0x0003e4000c10190e */
.L_x_46:
[----:B------:R-:W3:Y:S02]  /*0570*/  LDCU UR4, c[0x0][0x388] ;  /* 0x00007100ff0477ac */ /* 0x000ee40008000800 */
[----:B---3--:R-:W-:-:S09]  /*0580*/  UISETP.GE.AND UP0, UPT, UR4, 0x1, UPT ;  /* 0x000000010400788c */ /* 0x008fd2000bf06270 */
[----:B------:R-:W-:Y:S05]  /*0590*/  BRA.U !UP0, `(.L_x_51) ;  /* 0x0000000d08487547 */ /* 0x000fea000b800000 */
[----:B------:R-:W-:Y:S01]  /*05a0*/  UISETP.GE.U32.AND UP1, UPT, UR4, 0x8, UPT ;  /* 0x000000080400788c */ /* 0x000fe2000bf26070 */
[----:B------:R-:W-:Y:S01]  /*05b0*/  HFMA2 R0, -RZ, RZ, 0, 0 ;  /* 0x00000000ff007431 */ /* 0x000fe200000001ff */
[----:B------:R-:W-:-:S04]  /*05c0*/  ULOP3.LUT UR12, UR4, 0x7, URZ, 0xc0, !UPT ;  /* 0x00000007040c7892 */ /* 0x000fc8000f8ec0ff */
[----:B------:R-:W-:-:S03]  /*05d0*/  UISETP.NE.AND UP0, UPT, UR12, URZ, UPT ;  /* 0x000000ff0c00728c */ /* 0x000fc6000bf05270 */
[----:B------:R-:W-:Y:S08]  /*05e0*/  BRA.U !UP1, `(.L_x_52) ;  /* 0x00000005099c7547 */ /* 0x000ff0000b800000 */
[----:B------:R-:W3:Y:S01]  /*05f0*/  LDCU.64 UR8, c[0x0][0x380] ;  /* 0x00007000ff0877ac */ /* 0x000ee20008000a00 */
[----:B------:R-:W4:Y:S01]  /*0600*/  LDCU.64 UR10, c[0x0][0x398] ;  /* 0x00007300ff0a77ac */ /* 0x000f220008000a00 */
[----:B------:R-:W-:-:S06]  /*0610*/  ULOP3.LUT UR4, UR4, 0x7ffffff8, URZ, 0xc0, !UPT ;  /* 0x7ffffff804047892 */ /* 0x000fcc000f8ec0ff */
[----:B------:R-:W-:Y:S01]  /*0620*/  IMAD.U32 R0, RZ, RZ, UR4 ;  /* 0x00000004ff007e24 */ /* 0x000fe2000f8e00ff */
[----:B---3--:R-:W-:Y:S02]  /*0630*/  UIADD3 UR7, UP1, UPT, UR8, 0x10, URZ ;  /* 0x0000001008077890 */ /* 0x008fe4000ff3e0ff */
[----:B----4-:R-:W-:Y:S02]  /*0640*/  UIADD3 UR5, UP2, UPT, UR10, 0x3, URZ ;  /* 0x000000030a057890 */ /* 0x010fe4000ff5e0ff */
[----:B------:R-:W-:Y:S02]  /*0650*/  UIADD3.X UR8, UPT, UPT, URZ, UR9, URZ, UP1, !UPT ;  /* 0x00000009ff087290 */ /* 0x000fe40008ffe4ff */
[----:B012---:R-:W-:Y:S01]  /*0660*/  MOV R4, UR7 ;  /* 0x0000000700047c02 */ /* 0x007fe20008000f00 */
[----:B------:R-:W-:Y:S01]  /*0670*/  UIADD3.X UR6, UPT, UPT, URZ, UR11, URZ, UP2, !UPT ;  /* 0x0000000bff067290 */ /* 0x000fe200097fe4ff */
[----:B------:R-:W-:Y:S01]  /*0680*/  IMAD.U32 R10, RZ, RZ, UR5 ;  /* 0x00000005ff0a7e24 */ /* 0x000fe2000f8e00ff */
[----:B------:R-:W-:Y:S01]  /*0690*/  UIADD3 UR9, UPT, UPT, -UR4, URZ, URZ ;  /* 0x000000ff04097290 */ /* 0x000fe2000fffe1ff */
[----:B------:R-:W-:-:S03]  /*06a0*/  MOV R5, UR8 ;  /* 0x0000000800057c02 */ /* 0x000fc60008000f00 */
[----:B------:R-:W-:-:S08]  /*06b0*/  IMAD.U32 R11, RZ, RZ, UR6 ;  /* 0x00000006ff0b7e24 */ /* 0x000fd0000f8e00ff */
.L_x_53:
[----:B---3--:R-:W2:Y:S01]  /*06c0*/  LDG.E R9, desc[UR14][R4.64+-0x10] ;  /* 0xfffff00e04097981 */ /* 0x008ea2000c1e1900 */
[----:B------:R-:W2:Y:S02]  /*06d0*/  LDC.64 R6, c[0x0][0x3a8] ;  /* 0x0000ea00ff067b82 */ /* 0x000ea40000000a00 */
[----:B--2---:R-:W-:-:S05]  /*06e0*/  IMAD.WIDE R8, R9, 0x4, R6 ;  /* 0x0000000409087825 */ /* 0x004fca00078e0206 */
[----:B------:R-:W2:Y:S01]  /*06f0*/  LDG.E R2, desc[UR14][R8.64] ;  /* 0x0000000e08027981 */ /* 0x000ea2000c1e1900 */
[----:B------:R-:W-:Y:S02]  /*0700*/  MOV R3, R11 ;  /* 0x0000000b00037202 */ /* 0x000fe40000000f00 */
[----:B--2---:R-:W-:Y:S01]  /*0710*/  IADD3 R15, PT, PT, R2, 0x1, RZ ;  /* 0x00000001020f7810 */ /* 0x004fe20007ffe0ff */
[----:B------:R-:W-:-:S04]  /*0720*/  IMAD.MOV.U32 R2, RZ, RZ, R10 ;  /* 0x000000ffff027224 */ /* 0x000fc800078e000a */
[----:B------:R0:W-:Y:S04]  /*0730*/  STG.E desc[UR14][R8.64], R15 ;  /* 0x0000000f08007986 */ /* 0x0001e8000c10190e */
[----:B------:R-:W2:Y:S02]  /*0740*/  LDG.E.U8 R10, desc[UR14][R2.64+-0x3] ;  /* 0xfffffd0e020a7981 */ /* 0x000ea4000c1e1100 */
[----:B--2---:R-:W-:-:S13]  /*0750*/  ISETP.NE.AND P0, PT, R10, RZ, PT ;  /* 0x000000ff0a00720c */ /* 0x004fda0003f05270 */
[----:B------:R-:W1:Y:S02]  /*0760*/  @P0 LDC.64 R10, c[0x0][0x3c0] ;  /* 0x0000f000ff0a0b82 */ /* 0x000e640000000a00 */
[----:B-1----:R1:W-:Y:S04]  /*0770*/  @P0 STG.E.U8 desc[UR14][R10.64], RZ ;  /* 0x000000ff0a000986 */ /* 0x0023e8000c10110e */
[----:B------:R-:W-:Y:S04]  /*0780*/  @P0 STG.E.U8 desc[UR14][R2.64+-0x3], RZ ;  /* 0xfffffdff02000986 */ /* 0x000fe8000c10110e */
[----:B------:R-:W2:Y:S02]  /*0790*/  LDG.E R13, desc[UR14][R4.64+-0xc] ;  /* 0xfffff40e040d7981 */ /* 0x000ea4000c1e1900 */
[----:B--2---:R-:W-:-:S05]  /*07a0*/  IMAD.WIDE R12, R13, 0x4, R6 ;  /* 0x000000040d0c7825 */ /* 0x004fca00078e0206 */
[----:B------:R-:W2:Y:S02]  /*07b0*/  LDG.E R14, desc[UR14][R12.64] ;  /* 0x0000000e0c0e7981 */ /* 0x000ea4000c1e1900 */
[----:B--2---:R-:W-:-:S05]  /*07c0*/  VIADD R17, R14, 0x1 ;  /* 0x000000010e117836 */ /* 0x004fca0000000000 */
[----:B------:R2:W-:Y:S04]  /*07d0*/  STG.E desc[UR14][R12.64], R17 ;  /* 0x000000110c007986 */ /* 0x0005e8000c10190e */
[----:B0-----:R-:W3:Y:S02]  /*07e0*/  LDG.E.U8 R8, desc[UR14][R2.64+-0x2] ;  /* 0xfffffe0e02087981 */ /* 0x001ee4000c1e1100 */
[----:B---3--:R-:W-:-:S13]  /*07f0*/  ISETP.NE.AND P0, PT, R8, RZ, PT ;  /* 0x000000ff0800720c */ /* 0x008fda0003f05270 */
[----:B------:R-:W0:Y:S02]  /*0800*/  @P0 LDC.64 R14, c[0x0][0x3c0] ;  /* 0x0000f000ff0e0b82 */ /* 0x000e240000000a00 */
[----:B0-----:R0:W-:Y:S04]  /*0810*/  @P0 STG.E.U8 desc[UR14][R14.64], RZ ;  /* 0x000000ff0e000986 */ /* 0x0011e8000c10110e */
[----:B------:R-:W-:Y:S04]  /*0820*/  @P0 STG.E.U8 desc[UR14][R2.64+-0x2], RZ ;  /* 0xfffffeff02000986 */ /* 0x000fe8000c10110e */
[----:B------:R-:W3:Y:S02]  /*0830*/  LDG.E R9, desc[UR14][R4.64+-0x8] ;  /* 0xfffff80e04097981 */ /* 0x000ee4000c1e1900 */
[----:B---3--:R-:W-:-:S05]  /*0840*/  IMAD.WIDE R8, R9, 0x4, R6 ;  /* 0x0000000409087825 */ /* 0x008fca00078e0206 */
[----:B-1----:R-:W3:Y:S02]  /*0850*/  LDG.E R10, desc[UR14][R8.64] ;  /* 0x0000000e080a7981 */ /* 0x002ee4000c1e1900 */
[----:B---3--:R-:W-:-:S05]  /*0860*/  IADD3 R19, PT, PT, R10, 0x1, RZ ;  /* 0x000000010a137810 */ /* 0x008fca0007ffe0ff */
[----:B------:R1:W-:Y:S04]  /*0870*/  STG.E desc[UR14][R8.64], R19 ;  /* 0x0000001308007986 */ /* 0x0003e8000c10190e */
[----:B------:R-:W3:Y:S02]  /*0880*/  LDG.E.U8 R10, desc[UR14][R2.64+-0x1] ;  /* 0xffffff0e020a7981 */ /* 0x000ee4000c1e1100 */
[----:B---3--:R-:W-:-:S13]  /*0890*/  ISETP.NE.AND P0, PT, R10, RZ, PT ;  /* 0x000000ff0a00720c */ /* 0x008fda0003f05270 */
[----:B--2---:R-:W2:Y:S02]  /*08a0*/  @P0 LDC.64 R12, c[0x0][0x3c0] ;  /* 0x0000f000ff0c0b82 */ /* 0x004ea40000000a00 */
[----:B--2---:R2:W-:Y:S04]  /*08b0*/  @P0 STG.E.U8 desc[UR14][R12.64], RZ ;  /* 0x000000ff0c000986 */ /* 0x0045e8000c10110e */
[----:B------:R-:W-:Y:S04]  /*08c0*/  @P0 STG.E.U8 desc[UR14][R2.64+-0x1], RZ ;  /* 0xffffffff02000986 */ /* 0x000fe8000c10110e */
[----:B------:R-:W3:Y:S02]  /*08d0*/  LDG.E R11, desc[UR14][R4.64+-0x4] ;  /* 0xfffffc0e040b7981 */ /* 0x000ee4000c1e1900 */
[----:B---3--:R-:W-:-:S05]  /*08e0*/  IMAD.WIDE R10, R11, 0x4, R6 ;  /* 0x000000040b0a7825 */ /* 0x008fca00078e0206 */
[----:B0-----:R-:W3:Y:S02]  /*08f0*/  LDG.E R14, desc[UR14][R10.64] ;  /* 0x0000000e0a0e7981 */ /* 0x001ee4000c1e1900 */
[----:B---3--:R-:W-:-:S05]  /*0900*/  VIADD R17, R14, 0x1 ;  /* 0x000000010e117836 */ /* 0x008fca0000000000 */
[----:B------:R0:W-:Y:S04]  /*0910*/  STG.E desc[UR14][R10.64], R17 ;  /* 0x000000110a007986 */ /* 0x0001e8000c10190e */
[----:B-1----:R-:W3:Y:S02]  /*0920*/  LDG.E.U8 R8, desc[UR14][R2.64] ;  /* 0x0000000e02087981 */ /* 0x002ee4000c1e1100 */
[----:B---3--:R-:W-:-:S13]  /*0930*/  ISETP.NE.AND P0, PT, R8, RZ, PT ;  /* 0x000000ff0800720c */ /* 0x008fda0003f05270 */
[----:B------:R-:W1:Y:S02]  /*0940*/  @P0 LDC.64 R14, c[0x0][0x3c0] ;  /* 0x0000f000ff0e0b82 */ /* 0x000e640000000a00 */
[----:B-1----:R1:W-:Y:S04]  /*0950*/  @P0 STG.E.U8 desc[UR14][R14.64], RZ ;  /* 0x000000ff0e000986 */ /* 0x0023e8000c10110e */
[----:B------:R-:W-:Y:S04]  /*0960*/  @P0 STG.E.U8 desc[UR14][R2.64], RZ ;  /* 0x000000ff02000986 */ /* 0x000fe8000c10110e */
[----:B------:R-:W3:Y:S02]  /*0970*/  LDG.E R9, desc[UR14][R4.64] ;  /* 0x0000000e04097981 */ /* 0x000ee4000c1e1900 */
[----:B---3--:R-:W-:-:S05]  /*0980*/  IMAD.WIDE R8, R9, 0x4, R6 ;  /* 0x0000000409087825 */ /* 0x008fca00078e0206 */
[----:B--2---:R-:W2:Y:S02]  /*0990*/  LDG.E R12, desc[UR14][R8.64] ;  /* 0x0000000e080c7981 */ /* 0x004ea4000c1e1900 */
[----:B--2---:R-:W-:-:S05]  /*09a0*/  IADD3 R19, PT, PT, R12, 0x1, RZ ;  /* 0x000000010c137810 */ /* 0x004fca0007ffe0ff */
        /* <DEDUP_REMOVED lines=9> */
[----:B---3--:R-:W-:-:S05]  /*0a40*/  VIADD R17, R14, 0x1 ;  /* 0x000000010e117836 */ /* 0x008fca0000000000 */
[----:B------:R1:W-:Y:S04]  /*0a50*/  STG.E desc[UR14][R10.64], R17 ;  /* 0x000000110a007986 */ /* 0x0003e8000c10190e */
[----:B--2---:R-:W2:Y:S02]  /*0a60*/  LDG.E.U8 R8, desc[UR14][R2.64+0x2] ;  /* 0x0000020e02087981 */ /* 0x004ea4000c1e1100 */
[----:B--2---:R-:W-:-:S13]  /*0a70*/  ISETP.NE.AND P0, PT, R8, RZ, PT ;  /* 0x000000ff0800720c */ /* 0x004fda0003f05270 */
[----:B------:R-:W2:Y:S02]  /*0a80*/  @P0 LDC.64 R14, c[0x0][0x3c0] ;  /* 0x0000f000ff0e0b82 */ /* 0x000ea40000000a00 */
[----:B--2---:R2:W-:Y:S04]  /*0a90*/  @P0 STG.E.U8 desc[UR14][R14.64], RZ ;  /* 0x000000ff0e000986 */ /* 0x0045e8000c10110e */
[----:B------:R-:W-:Y:S04]  /*0aa0*/  @P0 STG.E.U8 desc[UR14][R2.64+0x2], RZ ;  /* 0x000002ff02000986 */ /* 0x000fe8000c10110e */
[----:B------:R-:W3:Y:S02]  /*0ab0*/  LDG.E R9, desc[UR14][R4.64+0x8] ;  /* 0x0000080e04097981 */ /* 0x000ee4000c1e1900 */
[----:B---3--:R-:W-:-:S05]  /*0ac0*/  IMAD.WIDE R8, R9, 0x4, R6 ;  /* 0x0000000409087825 */ /* 0x008fca00078e0206 */
[----:B0-----:R-:W3:Y:S02]  /*0ad0*/  LDG.E R12, desc[UR14][R8.64] ;  /* 0x0000000e080c7981 */ /* 0x001ee4000c1e1900 */
[----:B---3--:R-:W-:-:S05]  /*0ae0*/  IADD3 R13, PT, PT, R12, 0x1, RZ ;  /* 0x000000010c0d7810 */ /* 0x008fca0007ffe0ff */
[----:B------:R0:W-:Y:S04]  /*0af0*/  STG.E desc[UR14][R8.64], R13 ;  /* 0x0000000d08007986 */ /* 0x0001e8000c10190e */
[----:B-1----:R-:W3:Y:S02]  /*0b00*/  LDG.E.U8 R10, desc[UR14][R2.64+0x3] ;  /* 0x0000030e020a7981 */ /* 0x002ee4000c1e1100 */
[----:B---3--:R-:W-:-:S13]  /*0b10*/  ISETP.NE.AND P0, PT, R10, RZ, PT ;  /* 0x000000ff0a00720c */ /* 0x008fda0003f05270 */
[----:B------:R-:W1:Y:S02]  /*0b20*/  @P0 LDC.64 R10, c[0x0][0x3c0] ;  /* 0x0000f000ff0a0b82 */ /* 0x000e640000000a00 */
[----:B-1----:R1:W-:Y:S04]  /*0b30*/  @P0 STG.E.U8 desc[UR14][R10.64], RZ ;  /* 0x000000ff0a000986 */ /* 0x0023e8000c10110e */
[----:B------:R3:W-:Y:S04]  /*0b40*/  @P0 STG.E.U8 desc[UR14][R2.64+0x3], RZ ;  /* 0x000003ff02000986 */ /* 0x0007e8000c10110e */
[----:B--2---:R-:W2:Y:S02]  /*0b50*/  LDG.E R15, desc[UR14][R4.64+0xc] ;  /* 0x00000c0e040f7981 */ /* 0x004ea4000c1e1900 */
[----:B--2---:R-:W-:-:S05]  /*0b60*/  IMAD.WIDE R6, R15, 0x4, R6 ;  /* 0x000000040f067825 */ /* 0x004fca00078e0206 */
[----:B------:R-:W2:Y:S02]  /*0b70*/  LDG.E R12, desc[UR14][R6.64] ;  /* 0x0000000e060c7981 */ /* 0x000ea4000c1e1900 */
[----:B--2---:R-:W-:-:S05]  /*0b80*/  VIADD R15, R12, 0x1 ;  /* 0x000000010c0f7836 */ /* 0x004fca0000000000 */
[----:B------:R3:W-:Y:S04]  /*0b90*/  STG.E desc[UR14][R6.64], R15 ;  /* 0x0000000f06007986 */ /* 0x0007e8000c10190e */
[----:B0-----:R-:W2:Y:S01]  /*0ba0*/  LDG.E.U8 R8, desc[UR14][R2.64+0x4] ;  /* 0x0000040e02087981 */ /* 0x001ea2000c1e1100 */
[----:B------:R-:W-:Y:S01]  /*0bb0*/  UIADD3 UR9, UPT, UPT, UR9, 0x8, URZ ;  /* 0x0000000809097890 */ /* 0x000fe2000fffe0ff */
[----:B-1----:R-:W-:-:S03]  /*0bc0*/  IADD3 R10, P1, PT, R2, 0x8, RZ ;  /* 0x00000008020a7810 */ /* 0x002fc60007f3e0ff */
[----:B------:R-:W-:Y:S02]  /*0bd0*/  UISETP.NE.AND UP1, UPT, UR9, URZ, UPT ;  /* 0x000000ff0900728c */ /* 0x000fe4000bf25270 */
[----:B------:R-:W-:Y:S01]  /*0be0*/  IMAD.X R11, RZ, RZ, R3, P1 ;  /* 0x000000ffff0b7224 */ /* 0x000fe200008e0603 */
[----:B--2---:R-:W-:-:S13]  /*0bf0*/  ISETP.NE.AND P0, PT, R8, RZ, PT ;  /* 0x000000ff0800720c */ /* 0x004fda0003f05270 */
[----:B------:R-:W0:Y:S02]  /*0c00*/  @P0 LDC.64 R8, c[0x0][0x3c0] ;  /* 0x0000f000ff080b82 */ /* 0x000e240000000a00 */
[----:B0-----:R3:W-:Y:S04]  /*0c10*/  @P0 STG.E.U8 desc[UR14][R8.64], RZ ;  /* 0x000000ff08000986 */ /* 0x0017e8000c10110e */
[----:B------:R3:W-:Y:S01]  /*0c20*/  @P0 STG.E.U8 desc[UR14][R2.64+0x4], RZ ;  /* 0x000004ff02000986 */ /* 0x0007e2000c10110e */
[----:B------:R-:W-:-:S04]  /*0c30*/  IADD3 R4, P0, PT, R4, 0x20, RZ ;  /* 0x0000002004047810 */ /* 0x000fc80007f1e0ff */
[----:B------:R-:W-:Y:S01]  /*0c40*/  IADD3.X R5, PT, PT, RZ, R5, RZ, P0, !PT ;  /* 0x00000005ff057210 */ /* 0x000fe200007fe4ff */
[----:B------:R-:W-:Y:S08]  /*0c50*/  BRA.U UP1, `(.L_x_53) ;  /* 0xfffffff901987547 */ /* 0x000ff0000b83ffff */
.L_x_52:
[----:B------:R-:W-:Y:S05]  /*0c60*/  BRA.U !UP0, `(.L_x_51) ;  /* 0x0000000508947547 */ /* 0x000fea000b800000 */
[----:B------:R-:W4:Y:S01]  /*0c70*/  LDCU UR4, c[0x0][0x388] ;  /* 0x00007100ff0477ac */ /* 0x000f220008000800 */
[----:B------:R-:W-:Y:S02]  /*0c80*/  UISETP.GE.U32.AND UP0, UPT, UR12, 0x4, UPT ;  /* 0x000000040c00788c */ /* 0x000fe4000bf06070 */
[----:B----4-:R-:W-:-:S04]  /*0c90*/  ULOP3.LUT UR5, UR4, 0x3, URZ, 0xc0, !UPT ;  /* 0x0000000304057892 */ /* 0x010fc8000f8ec0ff */
[----:B------:R-:W-:-:S03]  /*0ca0*/  UISETP.NE.AND UP1, UPT, UR5, URZ, UPT ;  /* 0x000000ff0500728c */ /* 0x000fc6000bf25270 */
[----:B------:R-:W-:Y:S08]  /*0cb0*/  BRA.U !UP0, `(.L_x_54) ;  /* 0x0000000108bc7547 */ /* 0x000ff0000b800000 */
[----:B---3--:R-:W3:Y:S01]  /*0cc0*/  LDC.64 R6, c[0x0][0x380] ;  /* 0x0000e000ff067b82 */ /* 0x008ee20000000a00 */
[----:B------:R-:W4:Y:S07]  /*0cd0*/  LDCU.64 UR6, c[0x0][0x398] ;  /* 0x00007300ff0677ac */ /* 0x000f2e0008000a00 */
[----:B012---:R-:W0:Y:S01]  /*0ce0*/  LDC.64 R4, c[0x0][0x3a8] ;  /* 0x0000ea00ff047b82 */ /* 0x007e220000000a00 */
[----:B---3--:R-:W-:-:S05]  /*0cf0*/  IMAD.WIDE.U32 R6, R0, 0x4, R6 ;  /* 0x0000000400067825 */ /* 0x008fca00078e0006 */
[----:B------:R-:W0:Y:S02]  /*0d00*/  LDG.E R9, desc[UR14][R6.64] ;  /* 0x0000000e06097981 */ /* 0x000e24000c1e1900 */
[----:B0-----:R-:W-:-:S05]  /*0d10*/  IMAD.WIDE R8, R9, 0x4, R4 ;  /* 0x0000000409087825 */ /* 0x001fca00078e0204 */
[----:B------:R-:W2:Y:S01]  /*0d20*/  LDG.E R10, desc[UR14][R8.64] ;  /* 0x0000000e080a7981 */ /* 0x000ea2000c1e1900 */
[----:B----4-:R-:W-:-:S04]  /*0d30*/  IADD3 R2, P0, PT, R0, UR6, RZ ;  /* 0x0000000600027c10 */ /* 0x010fc8000ff1e0ff */
[----:B------:R-:W-:Y:S01]  /*0d40*/  IADD3.X R3, PT, PT, RZ, UR7, RZ, P0, !PT ;  /* 0x00000007ff037c10 */ /* 0x000fe200087fe4ff */
[----:B--2---:R-:W-:-:S05]  /*0d50*/  VIADD R15, R10, 0x1 ;  /* 0x000000010a0f7836 */ /* 0x004fca0000000000 */
        /* <DEDUP_REMOVED lines=25> */
[----:B------:R4:W-:Y:S04]  /*0ef0*/  @P0 STG.E.U8 desc[UR14][R2.64+0x2], RZ ;  /* 0x000002ff02000986 */ /* 0x0009e8000c10110e */
[----:B0-----:R-:W2:Y:S02]  /*0f00*/  LDG.E R15, desc[UR14][R6.64+0xc] ;  /* 0x00000c0e060f7981 */ /* 0x001ea4000c1e1900 */
[----:B--2---:R-:W-:-:S05]  /*0f10*/  IMAD.WIDE R4, R15, 0x4, R4 ;  /* 0x000000040f047825 */ /* 0x004fca00078e0204 */
[----:B------:R-:W2:Y:S02]  /*0f20*/  LDG.E R12, desc[UR14][R4.64] ;  /* 0x0000000e040c7981 */ /* 0x000ea4000c1e1900 */
[----:B--2---:R-:W-:-:S05]  /*0f30*/  IADD3 R15, PT, PT, R12, 0x1, RZ ;  /* 0x000000010c0f7810 */ /* 0x004fca0007ffe0ff */
[----:B------:R4:W-:Y:S04]  /*0f40*/  STG.E desc[UR14][R4.64], R15 ;  /* 0x0000000f04007986 */ /* 0x0009e8000c10190e */
[----:B-1----:R-:W2:Y:S01]  /*0f50*/  LDG.E.U8 R8, desc[UR14][R2.64+0x3] ;  /* 0x0000030e02087981 */ /* 0x002ea2000c1e1100 */
[----:B------:R-:W-:Y:S01]  /*0f60*/  VIADD R0, R0, 0x4 ;  /* 0x0000000400007836 */ /* 0x000fe20000000000 */
[----:B--2---:R-:W-:-:S13]  /*0f70*/  ISETP.NE.AND P0, PT, R8, RZ, PT ;  /* 0x000000ff0800720c */ /* 0x004fda0003f05270 */
[----:B------:R-:W0:Y:S02]  /*0f80*/  @P0 LDC.64 R8, c[0x0][0x3c0] ;  /* 0x0000f000ff080b82 */ /* 0x000e240000000a00 */
[----:B0-----:R4:W-:Y:S04]  /*0f90*/  @P0 STG.E.U8 desc[UR14][R8.64], RZ ;  /* 0x000000ff08000986 */ /* 0x0019e8000c10110e */
[----:B------:R4:W-:Y:S02]  /*0fa0*/  @P0 STG.E.U8 desc[UR14][R2.64+0x3], RZ ;  /* 0x000003ff02000986 */ /* 0x0009e4000c10110e */
.L_x_54:
[----:B------:R-:W-:Y:S05]  /*0fb0*/  BRA.U !UP1, `(.L_x_51) ;  /* 0x0000000109c07547 */ /* 0x000fea000b800000 */
[----:B------:R-:W-:Y:S02]  /*0fc0*/  UISETP.NE.AND UP0, UPT, UR5, 0x1, UPT ;  /* 0x000000010500788c */ /* 0x000fe4000bf05270 */
[----:B------:R-:W-:-:S04]  /*0fd0*/  ULOP3.LUT UR4, UR4, 0x1, URZ, 0xc0, !UPT ;  /* 0x0000000104047892 */ /* 0x000fc8000f8ec0ff */
[----:B------:R-:W-:-:S03]  /*0fe0*/  UISETP.NE.U32.AND UP1, UPT, UR4, 0x1, UPT ;  /* 0x000000010400788c */ /* 0x000fc6000bf25070 */
[----:B------:R-:W-:Y:S08]  /*0ff0*/  BRA.U !UP0, `(.L_x_55) ;  /* 0x00000001086c7547 */ /* 0x000ff0000b800000 */
[----:B01234-:R-:W0:Y:S01]  /*1000*/  LDC.64 R2, c[0x0][0x380] ;  /* 0x0000e000ff027b82 */ /* 0x01fe220000000a00 */
[----:B------:R-:W1:Y:S07]  /*1010*/  LDCU.64 UR4, c[0x0][0x398] ;  /* 0x00007300ff0477ac */ /* 0x000e6e0008000a00 */
[----:B------:R-:W2:Y:S01]  /*1020*/  LDC.64 R6, c[0x0][0x3a8] ;  /* 0x0000ea00ff067b82 */ /* 0x000ea20000000a00 */
[----:B0-----:R-:W-:-:S05]  /*1030*/  IMAD.WIDE.U32 R8, R0, 0x4, R2 ;  /* 0x0000000400087825 */ /* 0x001fca00078e0002 */
[----:B------:R-:W2:Y:S02]  /*1040*/  LDG.E R5, desc[UR14][R8.64] ;  /* 0x0000000e08057981 */ /* 0x000ea4000c1e1900 */
[----:B--2---:R-:W-:-:S05]  /*1050*/  IMAD.WIDE R4, R5, 0x4, R6 ;  /* 0x0000000405047825 */ /* 0x004fca00078e0206 */
[----:B------:R-:W2:Y:S01]  /*1060*/  LDG.E R10, desc[UR14][R4.64] ;  /* 0x0000000e040a7981 */ /* 0x000ea2000c1e1900 */
[----:B-1----:R-:W-:-:S04]  /*1070*/  IADD3 R2, P0, PT, R0, UR4, RZ ;  /* 0x0000000400027c10 */ /* 0x002fc8000ff1e0ff */
[----:B------:R-:W-:Y:S01]  /*1080*/  IADD3.X R3, PT, PT, RZ, UR5, RZ, P0, !PT ;  /* 0x00000005ff037c10 */ /* 0x000fe200087fe4ff */
[----:B--2---:R-:W-:-:S05]  /*1090*/  VIADD R13, R10, 0x1 ;  /* 0x000000010a0d7836 */ /* 0x004fca0000000000 */
[----:B------:R0:W-:Y:S04]  /*10a0*/  STG.E desc[UR14][R4.64], R13 ;  /* 0x0000000d04007986 */ /* 0x0001e8000c10190e */
[----:B------:R-:W2:Y:S02]  /*10b0*/  LDG.E.U8 R10, desc[UR14][R2.64] ;  /* 0x0000000e020a7981 */ /* 0x000ea4000c1e1100 */
[----:B--2---:R-:W-:-:S13]  /*10c0*/  ISETP.NE.AND P0, PT, R10, RZ, PT ;  /* 0x000000ff0a00720c */ /* 0x004fda0003f05270 */
[----:B------:R-:W1:Y:S02]  /*10d0*/  @P0 LDC.64 R10, c[0x0][0x3c0] ;  /* 0x0000f000ff0a0b82 */ /* 0x000e640000000a00 */
[----:B-1----:R1:W-:Y:S04]  /*10e0*/  @P0 STG.E.U8 desc[UR14][R10.64], RZ ;  /* 0x000000ff0a000986 */ /* 0x0023e8000c10110e */
[----:B------:R1:W-:Y:S04]  /*10f0*/  @P0 STG.E.U8 desc[UR14][R2.64], RZ ;  /* 0x000000ff02000986 */ /* 0x0003e8000c10110e */
[----:B------:R-:W2:Y:S02]  /*1100*/  LDG.E R9, desc[UR14][R8.64+0x4] ;  /* 0x0000040e08097981 */ /* 0x000ea4000c1e1900 */
[----:B--2---:R-:W-:-:S05]  /*1110*/  IMAD.WIDE R6, R9, 0x4, R6 ;  /* 0x0000000409067825 */ /* 0x004fca00078e0206 */
[----:B------:R-:W2:Y:S02]  /*1120*/  LDG.E R12, desc[UR14][R6.64] ;  /* 0x0000000e060c7981 */ /* 0x000ea4000c1e1900 */
[----:B--2---:R-:W-:-:S05]  /*1130*/  IADD3 R15, PT, PT, R12, 0x1, RZ ;  /* 0x000000010c0f7810 */ /* 0x004fca0007ffe0ff */
[----:B------:R1:W-:Y:S04]  /*1140*/  STG.E desc[UR14][R6.64], R15 ;  /* 0x0000000f06007986 */ /* 0x0003e8000c10190e */
[----:B0-----:R-:W2:Y:S01]  /*1150*/  LDG.E.U8 R4, desc[UR14][R2.64+0x1] ;  /* 0x0000010e02047981 */ /* 0x001ea2000c1e1100 */
[----:B------:R-:W-:Y:S01]  /*1160*/  VIADD R0, R0, 0x2 ;  /* 0x0000000200007836 */ /* 0x000fe20000000000 */
[----:B--2---:R-:W-:-:S13]  /*1170*/  ISETP.NE.AND P0, PT, R4, RZ, PT ;  /* 0x000000ff0400720c */ /* 0x004fda0003f05270 */
[----:B------:R-:W0:Y:S02]  /*1180*/  @P0 LDC.64 R4, c[0x0][0x3c0] ;  /* 0x0000f000ff040b82 */ /* 0x000e240000000a00 */
[----:B0-----:R1:W-:Y:S04]  /*1190*/  @P0 STG.E.U8 desc[UR14][R4.64], RZ ;  /* 0x000000ff04000986 */ /* 0x0013e8000c10110e */
[----:B------:R1:W-:Y:S02]  /*11a0*/  @P0 STG.E.U8 desc[UR14][R2.64+0x1], RZ ;  /* 0x000001ff02000986 */ /* 0x0003e4000c10110e */
.L_x_55:
[----:B------:R-:W-:Y:S05]  /*11b0*/  BRA.U UP1, `(.L_x_51) ;  /* 0x0000000101407547 */ /* 0x000fea000b800000 */
[----:B01234-:R-:W0:Y:S01]  /*11c0*/  LDC.64 R2, c[0x0][0x380] ;  /* 0x0000e000ff027b82 */ /* 0x01fe220000000a00 */
[----:B------:R-:W1:Y:S07]  /*11d0*/  LDCU.64 UR4, c[0x0][0x398] ;  /* 0x00007300ff0477ac */ /* 0x000e6e0008000a00 */
[----:B------:R-:W2:Y:S01]  /*11e0*/  LDC.64 R4, c[0x0][0x3a8] ;  /* 0x0000ea00ff047b82 */ /* 0x000ea20000000a00 */
[----:B0-----:R-:W-:-:S06]  /*11f0*/  IMAD.WIDE.U32 R2, R0, 0x4, R2 ;  /* 0x0000000400027825 */ /* 0x001fcc00078e0002 */
        /* <DEDUP_REMOVED lines=11> */
[----:B------:R0:W-:Y:S02]  /*12b0*/  @P0 STG.E.U8 desc[UR14][R6.64], RZ ;  /* 0x000000ff06000986 */ /* 0x0001e4000c10110e */
.L_x_51:
[----:B01234-:R-:W0:Y:S01]  /*12c0*/  LDC.64 R2, c[0x0][0x3a0] ;  /* 0x0000e800ff027b82 */ /* 0x01fe220000000a00 */
[----:B------:R-:W1:Y:S02]  /*12d0*/  LDCU UR11, c[0x0][0x38c] ;  /* 0x00007180ff0b77ac */ /* 0x000e640008000800 */
[----:B-1----:R-:W-:Y:S01]  /*12e0*/  UISETP.GE.AND UP0, UPT, UR11, 0x1, UPT ;  /* 0x000000010b00788c */ /* 0x002fe2000bf06270 */
[----:B0-----:R0:W-:Y:S08]  /*12f0*/  STG.E desc[UR14][R2.64], RZ ;  /* 0x000000ff02007986 */ /* 0x0011f0000c10190e */
[----:B------:R-:W-:Y:S05]  /*1300*/  BRA.U !UP0, `(.L_x_56) ;  /* 0x0000000d08e47547 */ /* 0x000fea000b800000 */
[----:B------:R-:W-:Y:S01]  /*1310*/  UISETP.GE.U32.AND UP0, UPT, UR11, 0x8, UPT ;  /* 0x000000080b00788c */ /* 0x000fe2000bf06070 */
[----:B0-----:R-:W-:Y:S01]  /*1320*/  HFMA2 R3, -RZ, RZ, 0, 0 ;  /* 0x00000000ff037431 */ /* 0x001fe200000001ff */
[----:B------:R-:W-:-:S07]  /*1330*/  ULOP3.LUT UR16, UR11, 0x7, URZ, 0xc0, !UPT ;  /* 0x000000070b107892 */ /* 0x000fce000f8ec0ff */
[----:B------:R-:W-:Y:S05]  /*1340*/  BRA.U !UP0, `(.L_x_57) ;  /* 0x0000000908707547 */ /* 0x000fea000b800000 */
[----:B------:R-:W0:Y:S01]  /*1350*/  LDC.64 R6, c[0x0][0x3a8] ;  /* 0x0000ea00ff067b82 */ /* 0x000e220000000a00 */
[----:B------:R-:W1:Y:S01]  /*1360*/  LDCU.64 UR4, c[0x0][0x3b8] ;  /* 0x00007700ff0477ac */ /* 0x000e620008000a00 */
[----:B------:R-:W2:Y:S01]  /*1370*/  LDCU.64 UR12, c[0x0][0x3a8] ;  /* 0x00007500ff0c77ac */ /* 0x000ea20008000a00 */
[----:B0-----:R-:W3:Y:S01]  /*1380*/  LDG.E R6, desc[UR14][R6.64] ;  /* 0x0000000e06067981 */ /* 0x001ee2000c1e1900 */
[----:B-1----:R-:W-:Y:S02]  /*1390*/  UIADD3 UR7, UP1, UPT, UR4, 0x3, URZ ;  /* 0x0000000304077890 */ /* 0x002fe4000ff3e0ff */
[----:B--2---:R-:W-:Y:S02]  /*13a0*/  UIADD3 UR9, UP0, UPT, UR12, 0xc, URZ ;  /* 0x0000000c0c097890 */ /* 0x004fe4000ff1e0ff */
[----:B------:R-:W-:Y:S02]  /*13b0*/  UIADD3.X UR8, UPT, UPT, URZ, UR5, URZ, UP1, !UPT ;  /* 0x00000005ff087290 */ /* 0x000fe40008ffe4ff */
[----:B------:R-:W-:Y:S01]  /*13c0*/  UIADD3.X UR10, UPT, UPT, URZ, UR13, URZ, UP0, !UPT ;  /* 0x0000000dff0a7290 */ /* 0x000fe200087fe4ff */
[----:B------:R-:W-:Y:S01]  /*13d0*/  IMAD.U32 R2, RZ, RZ, UR7 ;  /* 0x00000007ff027e24 */ /* 0x000fe2000f8e00ff */
[----:B------:R-:W-:Y:S01]  /*13e0*/  MOV R4, UR9 ;  /* 0x0000000900047c02 */ /* 0x000fe20008000f00 */
[----:B------:R-:W0:Y:S01]  /*13f0*/  LDCU.64 UR12, c[0x0][0x3a0] ;  /* 0x00007400ff0c77ac */ /* 0x000e220008000a00 */
[----:B------:R-:W-:-:S02]  /*1400*/  IMAD.U32 R3, RZ, RZ, UR8 ;  /* 0x00000008ff037e24 */ /* 0x000fc4000f8e00ff */
[----:B------:R-:W-:Y:S02]  /*1410*/  MOV R5, UR10 ;  /* 0x0000000a00057c02 */ /* 0x000fe40008000f00 */
[----:B---3--:R-:W-:-:S13]  /*1420*/  ISETP.NE.AND P0, PT, R6, RZ, PT ;  /* 0x000000ff0600720c */ /* 0x008fda0003f05270 */
[----:B------:R-:W-:Y:S04]  /*1430*/  @!P0 STG.E.U8 desc[UR14][R2.64+-0x3], RZ ;  /* 0xfffffdff02008986 */ /* 0x000fe8000c10110e */
[----:B------:R-:W2:Y:S01]  /*1440*/  LDG.E R0, desc[UR14][R4.64+-0x8] ;  /* 0xfffff80e04007981 */ /* 0x000ea2000c1e1900 */
[----:B0-----:R-:W-:-:S04]  /*1450*/  UIADD3 UR5, UP0, UPT, UR12, 0xc, URZ ;  /* 0x0000000c0c057890 */ /* 0x001fc8000ff1e0ff */
[----:B------:R-:W-:Y:S02]  /*1460*/  UIADD3.X UR6, UPT, UPT, URZ, UR13, URZ, UP0, !UPT ;  /* 0x0000000dff067290 */ /* 0x000fe400087fe4ff */
[----:B------:R-:W-:-:S04]  /*1470*/  IMAD.U32 R6, RZ, RZ, UR5 ;  /* 0x00000005ff067e24 */ /* 0x000fc8000f8e00ff */
[----:B------:R-:W-:Y:S02]  /*1480*/  MOV R7, UR6 ;  /* 0x0000000600077c02 */ /* 0x000fe40008000f00 */
[----:B--2---:R-:W-:-:S13]  /*1490*/  ISETP.NE.AND P0, PT, R0, RZ, PT ;  /* 0x000000ff0000720c */ /* 0x004fda0003f05270 */
[----:B------:R-:W-:Y:S04]  /*14a0*/  @!P0 STG.E.U8 desc[UR14][R2.64+-0x2], RZ ;  /* 0xfffffeff02008986 */ /* 0x000fe8000c10110e */
[----:B------:R-:W2:Y:S04]  /*14b0*/  LDG.E R0, desc[UR14][R6.64+-0xc] ;  /* 0xfffff40e06007981 */ /* 0x000ea8000c1e1900 */
[----:B------:R-:W2:Y:S02]  /*14c0*/  LDG.E R9, desc[UR14][R4.64+-0xc] ;  /* 0xfffff40e04097981 */ /* 0x000ea4000c1e1900 */
[----:B--2---:R-:W-:-:S05]  /*14d0*/  IMAD.IADD R9, R0, 0x1, R9 ;  /* 0x0000000100097824 */ /* 0x004fca00078e0209 */
[----:B------:R0:W-:Y:S04]  /*14e0*/  STG.E desc[UR14][R6.64+-0x8], R9 ;  /* 0xfffff80906007986 */ /* 0x0001e8000c10190e */
[----:B------:R-:W2:Y:S02]  /*14f0*/  LDG.E R0, desc[UR14][R4.64+-0x4] ;  /* 0xfffffc0e04007981 */ /* 0x000ea4000c1e1900 */
[----:B--2---:R-:W-:-:S13]  /*1500*/  ISETP.NE.AND P0, PT, R0, RZ, PT ;  /* 0x000000ff0000720c */ /* 0x004fda0003f05270 */
[----:B------:R-:W-:Y:S04]  /*1510*/  @!P0 STG.E.U8 desc[UR14][R2.64+-0x1], RZ ;  /* 0xffffffff02008986 */ /* 0x000fe8000c10110e */
[----:B0-----:R-:W2:Y:S04]  /*1520*/  @!P0 LDG.E R9, desc[UR14][R6.64+-0x8] ;  /* 0xfffff80e06098981 */ /* 0x001ea8000c1e1900 */
[----:B------:R-:W2:Y:S02]  /*1530*/  LDG.E R0, desc[UR14][R4.64+-0x8] ;  /* 0xfffff80e04007981 */ /* 0x000ea4000c1e1900 */
[----:B--2---:R-:W-:-:S05]  /*1540*/  IADD3 R11, PT, PT, R0, R9, RZ ;  /* 0x00000009000b7210 */ /* 0x004fca0007ffe0ff */
[----:B------:R0:W-:Y:S04]  /*1550*/  STG.E desc[UR14][R6.64+-0x4], R11 ;  /* 0xfffffc0b06007986 */ /* 0x0001e8000c10190e */
[----:B------:R-:W2:Y:S02]  /*1560*/  LDG.E R0, desc[UR14][R4.64] ;  /* 0x0000000e04007981 */ /* 0x000ea4000c1e1900 */
[----:B--2---:R-:W-:-:S13]  /*1570*/  ISETP.NE.AND P0, PT, R0, RZ, PT ;  /* 0x000000ff0000720c */ /* 0x004fda0003f05270 */
[----:B------:R-:W-:Y:S04]  /*1580*/  @!P0 STG.E.U8 desc[UR14][R2.64], RZ ;  /* 0x000000ff02008986 */ /* 0x000fe8000c10110e */
[----:B0-----:R-:W2:Y:S04]  /*1590*/  @!P0 LDG.E R11, desc[UR14][R6.64+-0x4] ;  /* 0xfffffc0e060b8981 */ /* 0x001ea8000c1e1900 */
        /* <DEDUP_REMOVED lines=26> */
[----:B------:R1:W-:Y:S04]  /*1740*/  @!P0 STG.E.U8 desc[UR14][R2.64+0x4], RZ ;  /* 0x000004ff02008986 */ /* 0x0003e8000c10110e */
[----:B------:R-:W2:Y:S04]  /*1750*/  LDG.E R0, desc[UR14][R4.64+0xc] ;  /* 0x00000c0e04007981 */ /* 0x000ea8000c1e1900 */
[----:B0-----:R-:W2:Y:S01]  /*1760*/  @!P0 LDG.E R11, desc[UR14][R6.64+0xc] ;  /* 0x00000c0e060b8981 */ /* 0x001ea2000c1e1900 */
[----:B------:R-:W-:Y:S02]  /*1770*/  ULOP3.LUT UR11, UR11, 0x7ffffff8, URZ, 0xc0, !UPT ;  /* 0x7ffffff80b0b7892 */ /* 0x000fe4000f8ec0ff */
[----:B------:R-:W-:-:S02]  /*1780*/  UIADD3 UR9, UP0, UPT, UR9, 0x20, URZ ;  /* 0x0000002009097890 */ /* 0x000fc4000ff1e0ff */
[----:B------:R-:W-:Y:S02]  /*1790*/  UIADD3 UR4, UPT, UPT, -UR11, 0x8, URZ ;  /* 0x000000080b047890 */ /* 0x000fe4000fffe1ff */
[----:B------:R-:W-:Y:S01]  /*17a0*/  UIADD3.X UR10, UPT, UPT, URZ, UR10, URZ, UP0, !UPT ;  /* 0x0000000aff0a7290 */ /* 0x000fe200087fe4ff */
[----:B-1----:R-:W-:Y:S01]  /*17b0*/  MOV R3, UR11 ;  /* 0x0000000b00037c02 */ /* 0x002fe20008000f00 */
[----:B------:R-:W-:Y:S02]  /*17c0*/  UISETP.NE.AND UP0, UPT, UR4, URZ, UPT ;  /* 0x000000ff0400728c */ /* 0x000fe4000bf05270 */
[----:B------:R-:W-:Y:S02]  /*17d0*/  UIADD3 UR5, UP2, UPT, UR5, 0x20, URZ ;  /* 0x0000002005057890 */ /* 0x000fe4000ff5e0ff */
[----:B------:R-:W-:Y:S02]  /*17e0*/  UIADD3 UR7, UP1, UPT, UR7, 0x8, URZ ;  /* 0x0000000807077890 */ /* 0x000fe4000ff3e0ff */
[----:B------:R-:W-:-:S02]  /*17f0*/  UIADD3.X UR6, UPT, UPT, URZ, UR6, URZ, UP2, !UPT ;  /* 0x00000006ff067290 */ /* 0x000fc400097fe4ff */
[----:B------:R-:W-:Y:S01]  /*1800*/  UIADD3.X UR8, UPT, UPT, URZ, UR8, URZ, UP1, !UPT ;  /* 0x00000008ff087290 */ /* 0x000fe20008ffe4ff */
[----:B--2---:R-:W-:-:S05]  /*1810*/  IMAD.IADD R9, R0, 0x1, R11 ;  /* 0x0000000100097824 */ /* 0x004fca00078e020b */
[----:B------:R0:W-:Y:S01]  /*1820*/  STG.E desc[UR14][R6.64+0x10], R9 ;  /* 0x0000100906007986 */ /* 0x0001e2000c10190e */
[----:B------:R-:W-:Y:S05]  /*1830*/  BRA.U !UP0, `(.L_x_57) ;  /* 0x0000000508347547 */ /* 0x000fea000b800000 */
[----:B------:R-:W-:Y:S01]  /*1840*/  IMAD.U32 R2, RZ, RZ, UR9 ;  /* 0x00000009ff027e24 */ /* 0x000fe2000f8e00ff */
[----:B0-----:R-:W-:Y:S01]  /*1850*/  MOV R9, UR10 ;  /* 0x0000000a00097c02 */ /* 0x001fe20008000f00 */
[----:B------:R-:W-:Y:S01]  /*1860*/  IMAD.U32 R6, RZ, RZ, UR7 ;  /* 0x00000007ff067e24 */ /* 0x000fe2000f8e00ff */
[----:B------:R-:W-:Y:S01]  /*1870*/  MOV R7, UR8 ;  /* 0x0000000800077c02 */ /* 0x000fe20008000f00 */
[----:B------:R-:W-:Y:S01]  /*1880*/  IMAD.U32 R0, RZ, RZ, UR5 ;  /* 0x00000005ff007e24 */ /* 0x000fe2000f8e00ff */
[----:B------:R-:W-:Y:S01]  /*1890*/  MOV R13, UR6 ;  /* 0x00000006000d7c02 */ /* 0x000fe20008000f00 */
[----:B------:R-:W-:-:S06]  /*18a0*/  UMOV UR5, 0x8 ;  /* 0x0000000800057882 */ /* 0x000fcc0000000000 */
.L_x_58:
[----:B------:R-:W-:-:S05]  /*18b0*/  IMAD.MOV.U32 R8, RZ, RZ, R2 ;  /* 0x000000ffff087224 */ /* 0x000fca00078e0002 */
[----:B------:R-:W2:Y:S01]  /*18c0*/  LDG.E R2, desc[UR14][R8.64+-0xc] ;  /* 0xfffff40e08027981 */ /* 0x000ea2000c1e1900 */
[----:B------:R-:W-:Y:S01]  /*18d0*/  ISETP.NE.AND P1, PT, RZ, UR5, PT ;  /* 0x00000005ff007c0c */ /* 0x000fe2000bf25270 */
[----:B-1----:R-:W-:Y:S01]  /*18e0*/  IMAD.MOV.U32 R5, RZ, RZ, R13 ;  /* 0x000000ffff057224 */ /* 0x002fe200078e000d */
[----:B------:R-:W-:Y:S02]  /*18f0*/  MOV R4, R0 ;  /* 0x0000000000047202 */ /* 0x000fe40000000f00 */
[----:B--2---:R-:W-:-:S13]  /*1900*/  ISETP.NE.AND P0, PT, R2, RZ, PT ;  /* 0x000000ff0200720c */ /* 0x004fda0003f05270 */
[----:B------:R-:W-:Y:S04]  /*1910*/  @!P0 STG.E.U8 desc[UR14][R6.64+-0x3], RZ ;  /* 0xfffffdff06008986 */ /* 0x000fe8000c10110e */
[----:B------:R-:W2:Y:S04]  /*1920*/  @P1 LDG.E R0, desc[UR14][R4.64+-0x10] ;  /* 0xfffff00e04001981 */ /* 0x000ea8000c1e1900 */
[----:B------:R-:W2:Y:S02]  /*1930*/  @P1 LDG.E R11, desc[UR14][R8.64+-0x10] ;  /* 0xfffff00e080b1981 */ /* 0x000ea4000c1e1900 */
[----:B--2---:R-:W-:-:S05]  /*1940*/  @P1 IADD3 R13, PT, PT, R0, R11, RZ ;  /* 0x0000000b000d1210 */ /* 0x004fca0007ffe0ff */
[----:B------:R-:W-:Y:S04]  /*1950*/  @P1 STG.E desc[UR14][R4.64+-0xc], R13 ;  /* 0xfffff40d04001986 */ /* 0x000fe8000c10190e */
[----:B------:R-:W2:Y:S02]  /*1960*/  LDG.E R0, desc[UR14][R8.64+-0x8] ;  /* 0xfffff80e08007981 */ /* 0x000ea4000c1e1900 */
        /* <DEDUP_REMOVED lines=44> */
[----:B0-----:R-:W2:Y:S04]  /*1c30*/  @!P0 LDG.E R13, desc[UR14][R4.64+0xc] ;  /* 0x00000c0e040d8981 */ /* 0x001ea8000c1e1900 */
[----:B------:R0:W2:Y:S01]  /*1c40*/  LDG.E R0, desc[UR14][R8.64+0xc] ;  /* 0x00000c0e08007981 */ /* 0x0000a2000c1e1900 */
[----:B------:R-:W-:Y:S01]  /*1c50*/  UIADD3 UR4, UPT, UPT, UR4, 0x8, URZ ;  /* 0x0000000804047890 */ /* 0x000fe2000fffe0ff */
[----:B-1----:R-:W-:Y:S01]  /*1c60*/  IADD3 R6, P1, PT, R6, 0x8, RZ ;  /* 0x0000000806067810 */ /* 0x002fe20007f3e0ff */
[----:B------:R-:W-:Y:S01]  /*1c70*/  UIADD3 UR5, UPT, UPT, UR5, 0x8, URZ ;  /* 0x0000000805057890 */ /* 0x000fe2000fffe0ff */
[----:B------:R-:W-:Y:S01]  /*1c80*/  IADD3 R2, P0, PT, R8, 0x20, RZ ;  /* 0x0000002008027810 */ /* 0x000fe20007f1e0ff */
[----:B------:R-:W-:-:S02]  /*1c90*/  UISETP.NE.AND UP0, UPT, UR4, URZ, UPT ;  /* 0x000000ff0400728c */ /* 0x000fc4000bf05270 */
[----:B------:R-:W-:Y:S01]  /*1ca0*/  IMAD.X R7, RZ, RZ, R7, P1 ;  /* 0x000000ffff077224 */ /* 0x000fe200008e0607 */
[----:B0-----:R-:W-:Y:S01]  /*1cb0*/  IADD3.X R9, PT, PT, RZ, R9, RZ, P0, !PT ;  /* 0x00000009ff097210 */ /* 0x001fe200007fe4ff */
[----:B--2---:R-:W-:Y:S01]  /*1cc0*/  IMAD.IADD R11, R0, 0x1, R13 ;  /* 0x00000001000b7824 */ /* 0x004fe200078e020d */
[----:B------:R-:W-:-:S04]  /*1cd0*/  IADD3 R0, P2, PT, R4, 0x20, RZ ;  /* 0x0000002004007810 */ /* 0x000fc80007f5e0ff */
[----:B------:R1:W-:Y:S01]  /*1ce0*/  STG.E desc[UR14][R4.64+0x10], R11 ;  /* 0x0000100b04007986 */ /* 0x0003e2000c10190e */
[----:B------:R-:W-:Y:S01]  /*1cf0*/  IADD3.X R13, PT, PT, RZ, R5, RZ, P2, !PT ;  /* 0x00000005ff0d7210 */ /* 0x000fe200017fe4ff */
[----:B------:R-:W-:Y:S07]  /*1d00*/  BRA.U UP0, `(.L_x_58) ;  /* 0xfffffff900e87547 */ /* 0x000fee000b83ffff */
.L_x_57:
[----:B------:R-:W-:-:S09]  /*1d10*/  UISETP.NE.AND UP0, UPT, UR16, URZ, UPT ;  /* 0x000000ff1000728c */ /* 0x000fd2000bf05270 */
[----:B------:R-:W-:Y:S05]  /*1d20*/  BRA.U !UP0, `(.L_x_56) ;  /* 0x00000005085c7547 */ /* 0x000fea000b800000 */
[----:B------:R-:W2:Y:S01]  /*1d30*/  LDCU UR4, c[0x0][0x38c] ;  /* 0x00007180ff0477ac */ /* 0x000ea20008000800 */
[----:B------:R-:W-:Y:S02]  /*1d40*/  UISETP.GE.U32.AND UP0, UPT, UR16, 0x4, UPT ;  /* 0x000000041000788c */ /* 0x000fe4000bf06070 */
[----:B--2---:R-:W-:-:S04]  /*1d50*/  ULOP3.LUT UR5, UR4, 0x3, URZ, 0xc0, !UPT ;  /* 0x0000000304057892 */ /* 0x004fc8000f8ec0ff */
[----:B------:R-:W-:-:S03]  /*1d60*/  UISETP.NE.AND UP1, UPT, UR5, URZ, UPT ;  /* 0x000000ff0500728c */ /* 0x000fc6000bf25270 */
[----:B------:R-:W-:Y:S08]  /*1d70*/  BRA.U !UP0, `(.L_x_59) ;  /* 0x0000000108947547 */ /* 0x000ff0000b800000 */
[----:B-1----:R-:W1:Y:S01]  /*1d80*/  LDC.64 R4, c[0x0][0x3a8] ;  /* 0x0000ea00ff047b82 */ /* 0x002e620000000a00 */
[----:B------:R-:W2:Y:S07]  /*1d90*/  LDCU.64 UR6, c[0x0][0x3b8] ;  /* 0x00007700ff0677ac */ /* 0x000eae0008000a00 */
[----:B0-----:R-:W0:Y:S01]  /*1da0*/  LDC.64 R8, c[0x0][0x3a0] ;  /* 0x0000e800ff087b82 */ /* 0x001e220000000a00 */
[----:B-1----:R-:W-:-:S05]  /*1db0*/  IMAD.WIDE.U32 R4, R3, 0x4, R4 ;  /* 0x0000000403047825 */ /* 0x002fca00078e0004 */
[----:B------:R-:W3:Y:S01]  /*1dc0*/  LDG.E R0, desc[UR14][R4.64] ;  /* 0x0000000e04007981 */ /* 0x000ee2000c1e1900 */
[C---:B------:R-:W-:Y:S02]  /*1dd0*/  ISETP.NE.AND P1, PT, R3.reuse, RZ, PT ;  /* 0x000000ff0300720c */ /* 0x040fe40003f25270 */
[C---:B--2---:R-:W-:Y:S01]  /*1de0*/  IADD3 R6, P2, PT, R3.reuse, UR6, RZ ;  /* 0x0000000603067c10 */ /* 0x044fe2000ff5e0ff */
[----:B0-----:R-:W-:-:S04]  /*1df0*/  IMAD.WIDE.U32 R8, R3, 0x4, R8 ;  /* 0x0000000403087825 */ /* 0x001fc800078e0008 */
[----:B------:R-:W-:Y:S01]  /*1e00*/  IMAD.X R7, RZ, RZ, UR7, P2 ;  /* 0x00000007ff077e24 */ /* 0x000fe200090e06ff */
[----:B---3--:R-:W-:-:S13]  /*1e10*/  ISETP.NE.AND P0, PT, R0, RZ, PT ;  /* 0x000000ff0000720c */ /* 0x008fda0003f05270 */
        /* <DEDUP_REMOVED lines=22> */
[----:B------:R-:W3:Y:S04]  /*1f80*/  LDG.E R0, desc[UR14][R4.64+0x8] ;  /* 0x0000080e04007981 */ /* 0x000ee8000c1e1900 */
[----:B0-----:R-:W3:Y:S01]  /*1f90*/  @!P0 LDG.E R11, desc[UR14][R8.64+0x8] ;  /* 0x0000080e080b8981 */ /* 0x001ee2000c1e1900 */
[----:B------:R-:W-:Y:S01]  /*1fa0*/  IADD3 R3, PT, PT, R3, 0x4, RZ ;  /* 0x0000000403037810 */ /* 0x000fe20007ffe0ff */
[----:B---3--:R-:W-:-:S05]  /*1fb0*/  IMAD.IADD R13, R0, 0x1, R11 ;  /* 0x00000001000d7824 */ /* 0x008fca00078e020b */
[----:B------:R2:W-:Y:S02]  /*1fc0*/  STG.E desc[UR14][R8.64+0xc], R13 ;  /* 0x00000c0d08007986 */ /* 0x0005e4000c10190e */
.L_x_59:
[----:B------:R-:W-:Y:S05]  /*1fd0*/  BRA.U !UP1, `(.L_x_56) ;  /* 0x0000000109b07547 */ /* 0x000fea000b800000 */
[----:B------:R-:W-:Y:S02]  /*1fe0*/  UISETP.NE.AND UP0, UPT, UR5, 0x1, UPT ;  /* 0x000000010500788c */ /* 0x000fe4000bf05270 */
[----:B------:R-:W-:-:S04]  /*1ff0*/  ULOP3.LUT UR4, UR4, 0x1, URZ, 0xc0, !UPT ;  /* 0x0000000104047892 */ /* 0x000fc8000f8ec0ff */
[----:B------:R-:W-:-:S03]  /*2000*/  UISETP.NE.U32.AND UP1, UPT, UR4, 0x1, UPT ;  /* 0x000000010400788c */ /* 0x000fc6000bf25070 */
[----:B------:R-:W-:Y:S08]  /*2010*/  BRA.U !UP0, `(.L_x_60) ;  /* 0x00000001085c7547 */ /* 0x000ff0000b800000 */
[----:B-1----:R-:W0:Y:S01]  /*2020*/  LDC.64 R4, c[0x0][0x3a8] ;  /* 0x0000ea00ff047b82 */ /* 0x002e220000000a00 */
[----:B------:R-:W1:Y:S01]  /*2030*/  LDCU.64 UR4, c[0x0][0x3b8] ;  /* 0x00007700ff0477ac */ /* 0x000e620008000a00 */
[----:B0-2---:R-:W-:-:S06]  /*2040*/  IMAD.WIDE.U32 R6, R3, 0x4, R4 ;  /* 0x0000000403067825 */ /* 0x005fcc00078e0004 */
[----:B------:R-:W0:Y:S01]  /*2050*/  LDC.64 R4, c[0x0][0x3a0] ;  /* 0x0000e800ff047b82 */ /* 0x000e220000000a00 */
[----:B------:R-:W2:Y:S01]  /*2060*/  LDG.E R0, desc[UR14][R6.64] ;  /* 0x0000000e06007981 */ /* 0x000ea2000c1e1900 */
[C---:B------:R-:W-:Y:S02]  /*2070*/  ISETP.NE.AND P2, PT, R3.reuse, RZ, PT ;  /* 0x000000ff0300720c */ /* 0x040fe40003f45270 */
[----:B-1----:R-:W-:-:S05]  /*2080*/  IADD3 R8, P1, PT, R3, UR4, RZ ;  /* 0x0000000403087c10 */ /* 0x002fca000ff3e0ff */
[----:B------:R-:W-:Y:S02]  /*2090*/  IMAD.X R9, RZ, RZ, UR5, P1 ;  /* 0x00000005ff097e24 */ /* 0x000fe400088e06ff */
[----:B0-----:R-:W-:Y:S01]  /*20a0*/  IMAD.WIDE R4, R3, 0x4, R4 ;  /* 0x0000000403047825 */ /* 0x001fe200078e0204 */
[----:B--2---:R-:W-:-:S13]  /*20b0*/  ISETP.NE.AND P0, PT, R0, RZ, PT ;  /* 0x000000ff0000720c */ /* 0x004fda0003f05270 */
[----:B------:R3:W-:Y:S04]  /*20c0*/  @!P0 STG.E.U8 desc[UR14][R8.64], RZ ;  /* 0x000000ff08008986 */ /* 0x0007e8000c10110e */
[----:B------:R-:W2:Y:S04]  /*20d0*/  @P2 LDG.E R11, desc[UR14][R6.64+-0x4] ;  /* 0xfffffc0e060b2981 */ /* 0x000ea8000c1e1900 */
[----:B------:R-:W2:Y:S02]  /*20e0*/  @P2 LDG.E R0, desc[UR14][R4.64+-0x4] ;  /* 0xfffffc0e04002981 */ /* 0x000ea4000c1e1900 */
[----:B--2---:R-:W-:-:S05]  /*20f0*/  @P2 IADD3 R11, PT, PT, R0, R11, RZ ;  /* 0x0000000b000b2210 */ /* 0x004fca0007ffe0ff */
[----:B------:R3:W-:Y:S04]  /*2100*/  @P2 STG.E desc[UR14][R4.64], R11 ;  /* 0x0000000b04002986 */ /* 0x0007e8000c10190e */
[----:B------:R-:W2:Y:S02]  /*2110*/  LDG.E R0, desc[UR14][R6.64+0x4] ;  /* 0x0000040e06007981 */ /* 0x000ea4000c1e1900 */
[----:B--2---:R-:W-:-:S13]  /*2120*/  ISETP.NE.AND P0, PT, R0, RZ, PT ;  /* 0x000000ff0000720c */ /* 0x004fda0003f05270 */
[----:B------:R3:W-:Y:S04]  /*2130*/  @!P0 STG.E.U8 desc[UR14][R8.64+0x1], RZ ;  /* 0x000001ff08008986 */ /* 0x0007e8000c10110e */
[----:B------:R-:W2:Y:S04]  /*2140*/  LDG.E R13, desc[UR14][R6.64] ;  /* 0x0000000e060d7981 */ /* 0x000ea8000c1e1900 */
[----:B------:R-:W2:Y:S01]  /*2150*/  LDG.E R0, desc[UR14][R4.64] ;  /* 0x0000000e04007981 */ /* 0x000ea2000c1e1900 */
[----:B------:R-:W-:Y:S01]  /*2160*/  IADD3 R3, PT, PT, R3, 0x2, RZ ;  /* 0x0000000203037810 */ /* 0x000fe20007ffe0ff */
[----:B--2---:R-:W-:-:S05]  /*2170*/  IMAD.IADD R13, R0, 0x1, R13 ;  /* 0x00000001000d7824 */ /* 0x004fca00078e020d */
[----:B------:R3:W-:Y:S02]  /*2180*/  STG.E desc[UR14][R4.64+0x4], R13 ;  /* 0x0000040d04007986 */ /* 0x0007e4000c10190e */
.L_x_60:
[----:B------:R-:W-:Y:S05]  /*2190*/  BRA.U UP1, `(.L_x_56) ;  /* 0x0000000101407547 */ /* 0x000fea000b800000 */
[----:B0-2---:R-:W0:Y:S02]  /*21a0*/  LDC.64 R6, c[0x0][0x3a8] ;  /* 0x0000ea00ff067b82 */ /* 0x005e240000000a00 */
[----:B0-----:R-:W-:-:S05]  /*21b0*/  IMAD.WIDE.U32 R6, R3, 0x4, R6 ;  /* 0x0000000403067825 */ /* 0x001fca00078e0006 */
[----:B------:R-:W2:Y:S02]  /*21c0*/  LDG.E R0, desc[UR14][R6.64] ;  /* 0x0000000e06007981 */ /* 0x000ea4000c1e1900 */
[----:B--2---:R-:W-:-:S13]  /*21d0*/  ISETP.NE.AND P0, PT, R0, RZ, PT ;  /* 0x000000ff0000720c */ /* 0x004fda0003f05270 */
[----:B-1-3--:R-:W0:Y:S02]  /*21e0*/  @!P0 LDC.64 R4, c[0x0][0x3b8] ;  /* 0x0000ee00ff048b82 */ /* 0x00ae240000000a00 */
[----:B0-----:R-:W-:-:S05]  /*21f0*/  @!P0 IADD3 R4, P1, PT, R3, R4, RZ ;  /* 0x0000000403048210 */ /* 0x001fca0007f3e0ff */
[----:B------:R-:W-:-:S05]  /*2200*/  @!P0 IMAD.X R5, RZ, RZ, R5, P1 ;  /* 0x000000ffff058224 */ /* 0x000fca00008e0605 */
[----:B------:R4:W-:Y:S01]  /*2210*/  @!P0 STG.E.U8 desc[UR14][R4.64], RZ ;  /* 0x000000ff04008986 */ /* 0x0009e2000c10110e */
[----:B------:R-:W-:-:S13]  /*2220*/  ISETP.NE.AND P0, PT, R3, RZ, PT ;  /* 0x000000ff0300720c */ /* 0x000fda0003f05270 */
[----:B----4-:R-:W-:Y:S05]  /*2230*/  @!P0 BRA `(.L_x_56) ;  /* 0x0000000000188947 */ /* 0x010fea0003800000 */
[----:B------:R-:W0:Y:S01]  /*2240*/  LDC.64 R4, c[0x0][0x3a0] ;  /* 0x0000e800ff047b82 */ /* 0x000e220000000a00 */
[----:B------:R-:W2:Y:S01]  /*2250*/  LDG.E R7, desc[UR14][R6.64+-0x4] ;  /* 0xfffffc0e06077981 */ /* 0x000ea2000c1e1900 */
[----:B0-----:R-:W-:-:S05]  /*2260*/  IMAD.WIDE R2, R3, 0x4, R4 ;  /* 0x0000000403027825 */ /* 0x001fca00078e0204 */
[----:B------:R-:W2:Y:S02]  /*2270*/  LDG.E R0, desc[UR14][R2.64+-0x4] ;  /* 0xfffffc0e02007981 */ /* 0x000ea4000c1e1900 */
[----:B--2---:R-:W-:-:S05]  /*2280*/  IADD3 R5, PT, PT, R0, R7, RZ ;  /* 0x0000000700057210 */ /* 0x004fca0007ffe0ff */
[----:B------:R4:W-:Y:S02]  /*2290*/  STG.E desc[UR14][R2.64], R5 ;  /* 0x0000000502007986 */ /* 0x0009e4000c10190e */
.L_x_56:
[----:B------:R-:W5:Y:S02]  /*22a0*/  LDC R0, c[0x0][0x388] ;  /* 0x0000e200ff007b82 */ /* 0x000f640000000800 */
[----:B-----5:R-:W-:-:S13]  /*22b0*/  ISETP.GE.AND P0, PT, R0, 0x1, PT ;  /* 0x000000010000780c */ /* 0x020fda0003f06270 */
[----:B------:R-:W-:Y:S05]  /*22c0*/  @!P0 EXIT ;  /* 0x000000000000894d */ /* 0x000fea0003800000 */
[C---:B------:R-:W-:Y:S01]  /*22d0*/  ISETP.GE.U32.AND P0, PT, R0.reuse, 0x8, PT ;  /* 0x000000080000780c */ /* 0x040fe20003f06070 */
[----:B0---4-:R-:W-:Y:S01]  /*22e0*/  IMAD.MOV.U32 R2, RZ, RZ, RZ ;  /* 0x000000ffff027224 */ /* 0x011fe200078e00ff */
[----:B------:R-:W-:-:S04]  /*22f0*/  LOP3.LUT R16, R0, 0x7, RZ, 0xc0, !PT ;  /* 0x0000000700107812 */ /* 0x000fc800078ec0ff */
[----:B------:R-:W-:-:S07]  /*2300*/  ISETP.NE.AND P2, PT, R16, RZ, PT ;  /* 0x000000ff1000720c */ /* 0x000fce0003f45270 */
[----:B------:R-:W-:Y:S06]  /*2310*/  @!P0 BRA `(.L_x_61) ;  /* 0x0000000400b88947 */ /* 0x000fec0003800000 */
[----:B------:R-:W0:Y:S01]  /*2320*/  LDCU.64 UR4, c[0x0][0x380] ;  /* 0x00007000ff0477ac */ /* 0x000e220008000a00 */
[----:B------:R-:W-:Y:S01]  /*2330*/  HFMA2 R3, -RZ, RZ, 0, 0 ;  /* 0x00000000ff037431 */ /* 0x000fe200000001ff */
[----:B------:R-:W-:Y:S01]  /*2340*/  LOP3.LUT R2, R0, 0x7ffffff8, RZ, 0xc0, !PT ;  /* 0x7ffffff800027812 */ /* 0x000fe200078ec0ff */
[----:B0-----:R-:W-:-:S04]  /*2350*/  UIADD3 UR4, UP0, UPT, UR4, 0x10, URZ ;  /* 0x0000001004047890 */ /* 0x001fc8000ff1e0ff */
[----:B------:R-:W-:Y:S02]  /*2360*/  UIADD3.X UR5, UPT, UPT, URZ, UR5, URZ, UP0, !UPT ;  /* 0x00000005ff057290 */ /* 0x000fe400087fe4ff */
[----:B-1-3--:R-:W-:-:S04]  /*2370*/  IMAD.U32 R4, RZ, RZ, UR4 ;  /* 0x00000004ff047e24 */ /* 0x00afc8000f8e00ff */
[----:B------:R-:W-:-:S07]  /*2380*/  MOV R5, UR5 ;  /* 0x0000000500057c02 */ /* 0x000fce0008000f00 */
.L_x_62:
[----:B--2-4-:R-:W2:Y:S01]  /*2390*/  LDG.E R13, desc[UR14][R4.64+-0x10] ;  /* 0xfffff00e040d7981 */ /* 0x014ea2000c1e1900 */
[----:B------:R-:W2:Y:S08]  /*23a0*/  LDC.64 R8, c[0x0][0x3a0] ;  /* 0x0000e800ff087b82 */ /* 0x000eb00000000a00 */
[----:B------:R-:W0:Y:S08]  /*23b0*/  LDC.64 R10, c[0x0][0x3b0] ;  /* 0x0000ec00ff0a7b82 */ /* 0x000e300000000a00 */
[----:B------:R-:W1:Y:S01]  /*23c0*/  LDC.64 R6, c[0x0][0x390] ;  /* 0x0000e400ff067b82 */ /* 0x000e620000000a00 */
[----:B--2---:R-:W-:-:S04]  /*23d0*/  IMAD.WIDE R14, R13, 0x4, R8 ;  /* 0x000000040d0e7825 */ /* 0x004fc800078e0208 */
[----:B0-----:R-:W-:Y:S02]  /*23e0*/  IMAD.WIDE R12, R13, 0x4, R10 ;  /* 0x000000040d0c7825 */ /* 0x001fe400078e020a */
[----:B------:R-:W2:Y:S04]  /*23f0*/  LDG.E R14, desc[UR14][R14.64] ;  /* 0x0000000e0e0e7981 */ /* 0x000ea8000c1e1900 */
[----:B------:R-:W2:Y:S02]  /*2400*/  LDG.E R17, desc[UR14][R12.64] ;  /* 0x0000000e0c117981 */ /* 0x000ea4000c1e1900 */
[----:B--2---:R-:W-:-:S04]  /*2410*/  IMAD.IADD R17, R14, 0x1, R17 ;  /* 0x000000010e117824 */ /* 0x004fc800078e0211 */
[----:B-1----:R-:W-:-:S05]  /*2420*/  IMAD.WIDE R18, R17, 0x4, R6 ;  /* 0x0000000411127825 */ /* 0x002fca00078e0206 */
[----:B------:R0:W-:Y:S04]  /*2430*/  STG.E desc[UR14][R18.64], R3 ;  /* 0x0000000312007986 */ /* 0x0001e8000c10190e */
[----:B------:R-:W2:Y:S02]  /*2440*/  LDG.E R17, desc[UR14][R12.64] ;  /* 0x0000000e0c117981 */ /* 0x000ea4000c1e1900 */
[----:B--2---:R-:W-:-:S05]  /*2450*/  IADD3 R17, PT, PT, R17, 0x1, RZ ;  /* 0x0000000111117810 */ /* 0x004fca0007ffe0ff */
[----:B------:R1:W-:Y:S04]  /*2460*/  STG.E desc[UR14][R12.64], R17 ;  /* 0x000000110c007986 */ /* 0x0003e8000c10190e */
[----:B------:R-:W2:Y:S02]  /*2470*/  LDG.E R23, desc[UR14][R4.64+-0xc] ;  /* 0xfffff40e04177981 */ /* 0x000ea4000c1e1900 */
[----:B--2---:R-:W-:-:S04]  /*2480*/  IMAD.WIDE R20, R23, 0x4, R8 ;  /* 0x0000000417147825 */ /* 0x004fc800078e0208 */
[----:B------:R-:W-:Y:S02]  /*2490*/  IMAD.WIDE R14, R23, 0x4, R10 ;  /* 0x00000004170e7825 */ /* 0x000fe400078e020a */
[----:B------:R-:W2:Y:S04]  /*24a0*/  LDG.E R20, desc[UR14][R20.64] ;  /* 0x0000000e14147981 */ /* 0x000ea8000c1e1900 */
[----:B------:R-:W2:Y:S01]  /*24b0*/  LDG.E R23, desc[UR14][R14.64] ;  /* 0x0000000e0e177981 */ /* 0x000ea2000c1e1900 */
[----:B------:R-:W-:Y:S01]  /*24c0*/  IADD3 R25, PT, PT, R3, 0x1, RZ ;  /* 0x0000000103197810 */ /* 0x000fe20007ffe0ff */
[----:B--2---:R-:W-:-:S04]  /*24d0*/  IMAD.IADD R23, R20, 0x1, R23 ;  /* 0x0000000114177824 */ /* 0x004fc800078e0217 */
[----:B0-----:R-:W-:-:S05]  /*24e0*/  IMAD.WIDE R18, R23, 0x4, R6 ;  /* 0x0000000417127825 */ /* 0x001fca00078e0206 */
[----:B------:R0:W-:Y:S04]  /*24f0*/  STG.E desc[UR14][R18.64], R25 ;  /* 0x0000001912007986 */ /* 0x0001e8000c10190e */
[----:B------:R-:W1:Y:S02]  /*2500*/  LDG.E R22, desc[UR14][R14.64] ;  /* 0x0000000e0e167981 */ /* 0x000e64000c1e1900 */
[----:B-1----:R-:W-:-:S05]  /*2510*/  VIADD R17, R22, 0x1 ;  /* 0x0000000116117836 */ /* 0x002fca0000000000 */
[----:B------:R1:W-:Y:S04]  /*2520*/  STG.E desc[UR14][R14.64], R17 ;  /* 0x000000110e007986 */ /* 0x0003e8000c10190e */
[----:B------:R-:W2:Y:S02]  /*2530*/  LDG.E R13, desc[UR14][R4.64+-0x8] ;  /* 0xfffff80e040d7981 */ /* 0x000ea4000c1e1900 */
[----:B--2---:R-:W-:-:S04]  /*2540*/  IMAD.WIDE R22, R13, 0x4, R8 ;  /* 0x000000040d167825 */ /* 0x004fc800078e0208 */
[----:B------:R-:W-:Y:S02]  /*2550*/  IMAD.WIDE R12, R13, 0x4, R10 ;  /* 0x000000040d0c7825 */ /* 0x000fe400078e020a */
[----:B------:R-:W2:Y:S04]  /*2560*/  LDG.E R22, desc[UR14][R22.64] ;  /* 0x0000000e16167981 */ /* 0x000ea8000c1e1900 */
[----:B------:R-:W2:Y:S01]  /*2570*/  LDG.E R21, desc[UR14][R12.64] ;  /* 0x0000000e0c157981 */ /* 0x000ea2000c1e1900 */
[----:B------:R-:W-:Y:S01]  /*2580*/  VIADD R27, R3, 0x2 ;  /* 0x00000002031b7836 */ /* 0x000fe20000000000 */
[----:B--2---:R-:W-:-:S05]  /*2590*/  IADD3 R21, PT, PT, R22, R21, RZ ;  /* 0x0000001516157210 */ /* 0x004fca0007ffe0ff */
[----:B0-----:R-:W-:-:S05]  /*25a0*/  IMAD.WIDE R18, R21, 0x4, R6 ;  /* 0x0000000415127825 */ /* 0x001fca00078e0206 */
[----:B------:R0:W-:Y:S04]  /*25b0*/  STG.E desc[UR14][R18.64], R27 ;  /* 0x0000001b12007986 */ /* 0x0001e8000c10190e */
[----:B------:R-:W1:Y:S02]  /*25c0*/  LDG.E R20, desc[UR14][R12.64] ;  /* 0x0000000e0c147981 */ /* 0x000e64000c1e1900 */
[----:B-1----:R-:W-:-:S05]  /*25d0*/  IADD3 R17, PT, PT, R20, 0x1, RZ ;  /* 0x0000000114117810 */ /* 0x002fca0007ffe0ff */
        /* <DEDUP_REMOVED lines=45> */
[----:B------:R-:W-:Y:S04]  /*28b0*/  STG.E desc[UR14][R18.64], R27 ;  /* 0x0000001b12007986 */ /* 0x000fe8000c10190e */
        /* <DEDUP_REMOVED lines=10> */
[----:B------:R-:W-:-:S05]  /*2960*/  IMAD.WIDE R6, R17, 0x4, R6 ;  /* 0x0000000411067825 */ /* 0x000fca00078e0206 */
[----:B------:R4:W-:Y:S04]  /*2970*/  STG.E desc[UR14][R6.64], R21 ;  /* 0x0000001506007986 */ /* 0x0009e8000c10190e */
[----:B------:R-:W0:Y:S01]  /*2980*/  LDG.E R14, desc[UR14][R10.64] ;  /* 0x0000000e0a0e7981 */ /* 0x000e22000c1e1900 */
[----:B------:R-:W-:Y:S02]  /*2990*/  IADD3 R3, PT, PT, R3, 0x8, RZ ;  /* 0x0000000803037810 */ /* 0x000fe40007ffe0ff */
[----:B------:R-:W-:Y:S02]  /*29a0*/  IADD3 R4, P1, PT, R4, 0x20, RZ ;  /* 0x0000002004047810 */ /* 0x000fe40007f3e0ff */
[----:B------:R-:W-:-:S03]  /*29b0*/  ISETP.NE.AND P0, PT, R3, R2, PT ;  /* 0x000000020300720c */ /* 0x000fc60003f05270 */
[----:B------:R-:W-:Y:S02]  /*29c0*/  IMAD.X R5, RZ, RZ, R5, P1 ;  /* 0x000000ffff057224 */ /* 0x000fe400008e0605 */
[----:B0-----:R-:W-:-:S05]  /*29d0*/  VIADD R13, R14, 0x1 ;  /* 0x000000010e0d7836 */ /* 0x001fca0000000000 */
[----:B------:R4:W-:Y:S03]  /*29e0*/  STG.E desc[UR14][R10.64], R13 ;  /* 0x0000000d0a007986 */ /* 0x0009e6000c10190e */
[----:B------:R-:W-:Y:S05]  /*29f0*/  @P0 BRA `(.L_x_62) ;  /* 0xfffffff800640947 */ /* 0x000fea000383ffff */
.L_x_61:
[----:B------:R-:W-:Y:S05]  /*2a00*/  @!P2 EXIT ;  /* 0x000000000000a94d */ /* 0x000fea0003800000 */
[----:B------:R-:W-:Y:S02]  /*2a10*/  ISETP.GE.U32.AND P0, PT, R16, 0x4, PT ;  /* 0x000000041000780c */ /* 0x000fe40003f06070 */
[----:B------:R-:W-:-:S04]  /*2a20*/  LOP3.LUT R3, R0, 0x3, RZ, 0xc0, !PT ;  /* 0x0000000300037812 */ /* 0x000fc800078ec0ff */
[----:B------:R-:W-:-:S07]  /*2a30*/  ISETP.NE.AND P1, PT, R3, RZ, PT ;  /* 0x000000ff0300720c */ /* 0x000fce0003f25270 */
[----:B------:R-:W-:Y:S06]  /*2a40*/  @!P0 BRA `(.L_x_63) ;  /* 0x0000000000d48947 */ /* 0x000fec0003800000 */
[----:B-1-3--:R-:W0:Y:S08]  /*2a50*/  LDC.64 R4, c[0x0][0x380] ;  /* 0x0000e000ff047b82 */ /* 0x00ae300000000a00 */
[----:B--2-4-:R-:W1:Y:S08]  /*2a60*/  LDC.64 R6, c[0x0][0x3a0] ;  /* 0x0000e800ff067b82 */ /* 0x014e700000000a00 */
[----:B------:R-:W2:Y:S01]  /*2a70*/  LDC.64 R8, c[0x0][0x3b0] ;  /* 0x0000ec00ff087b82 */ /* 0x000ea20000000a00 */
[----:B0-----:R-:W-:-:S07]  /*2a80*/  IMAD.WIDE.U32 R4, R2, 0x4, R4 ;  /* 0x0000000402047825 */ /* 0x001fce00078e0004 */
[----:B------:R-:W0:Y:S01]  /*2a90*/  LDC.64 R10, c[0x0][0x390] ;  /* 0x0000e400ff0a7b82 */ /* 0x000e220000000a00 */
[----:B------:R-:W1:Y:S02]  /*2aa0*/  LDG.E R13, desc[UR14][R4.64] ;  /* 0x0000000e040d7981 */ /* 0x000e64000c1e1900 */
[----:B-1----:R-:W-:-:S04]  /*2ab0*/  IMAD.WIDE R14, R13, 0x4, R6 ;  /* 0x000000040d0e7825 */ /* 0x002fc800078e0206 */
[----:B--2---:R-:W-:Y:S02]  /*2ac0*/  IMAD.WIDE R12, R13, 0x4, R8 ;  /* 0x000000040d0c7825 */ /* 0x004fe400078e0208 */
[----:B------:R-:W2:Y:S04]  /*2ad0*/  LDG.E R14, desc[UR14][R14.64] ;  /* 0x0000000e0e0e7981 */ /* 0x000ea8000c1e1900 */
[----:B------:R-:W2:Y:S02]  /*2ae0*/  LDG.E R17, desc[UR14][R12.64] ;  /* 0x0000000e0c117981 */ /* 0x000ea4000c1e1900 */
[----:B--2---:R-:W-:-:S05]  /*2af0*/  IADD3 R17, PT, PT, R14, R17, RZ ;  /* 0x000000110e117210 */ /* 0x004fca0007ffe0ff */
[----:B0-----:R-:W-:-:S05]  /*2b00*/  IMAD.WIDE R16, R17, 0x4, R10 ;  /* 0x0000000411107825 */ /* 0x001fca00078e020a */
[----:B------:R0:W-:Y:S04]  /*2b10*/  STG.E desc[UR14][R16.64], R2 ;  /* 0x0000000210007986 */ /* 0x0001e8000c10190e */
[----:B------:R-:W2:Y:S02]  /*2b20*/  LDG.E R18, desc[UR14][R12.64] ;  /* 0x0000000e0c127981 */ /* 0x000ea4000c1e1900 */
[----:B--2---:R-:W-:-:S05]  /*2b30*/  VIADD R21, R18, 0x1 ;  /* 0x0000000112157836 */ /* 0x004fca0000000000 */
[----:B------:R1:W-:Y:S04]  /*2b40*/  STG.E desc[UR14][R12.64], R21 ;  /* 0x000000150c007986 */ /* 0x0003e8000c10190e */
[----:B------:R-:W2:Y:S02]  /*2b50*/  LDG.E R23, desc[UR14][R4.64+0x4] ;  /* 0x0000040e04177981 */ /* 0x000ea4000c1e1900 */
[----:B--2---:R-:W-:-:S04]  /*2b60*/  IMAD.WIDE R18, R23, 0x4, R6 ;  /* 0x0000000417127825 */ /* 0x004fc800078e0206 */
[----:B------:R-:W-:Y:S02]  /*2b70*/  IMAD.WIDE R14, R23, 0x4, R8 ;  /* 0x00000004170e7825 */ /* 0x000fe400078e0208 */
[----:B------:R-:W2:Y:S04]  /*2b80*/  LDG.E R18, desc[UR14][R18.64] ;  /* 0x0000000e12127981 */ /* 0x000ea8000c1e1900 */
[----:B------:R-:W2:Y:S02]  /*2b90*/  LDG.E R23, desc[UR14][R14.64] ;  /* 0x0000000e0e177981 */ /* 0x000ea4000c1e1900 */
[----:B--2---:R-:W-:Y:S01]  /*2ba0*/  IADD3 R25, PT, PT, R18, R23, RZ ;  /* 0x0000001712197210 */ /* 0x004fe20007ffe0ff */
[----:B------:R-:W-:-:S04]  /*2bb0*/  VIADD R23, R2, 0x1 ;  /* 0x0000000102177836 */ /* 0x000fc80000000000 */
[----:B0-----:R-:W-:-:S05]  /*2bc0*/  IMAD.WIDE R16, R25, 0x4, R10 ;  /* 0x0000000419107825 */ /* 0x001fca00078e020a */
[----:B------:R0:W-:Y:S04]  /*2bd0*/  STG.E desc[UR14][R16.64], R23 ;  /* 0x0000001710007986 */ /* 0x0001e8000c10190e */
[----:B------:R-:W2:Y:S02]  /*2be0*/  LDG.E R20, desc[UR14][R14.64] ;  /* 0x0000000e0e147981 */ /* 0x000ea4000c1e1900 */
[----:B--2---:R-:W-:-:S05]  /*2bf0*/  IADD3 R25, PT, PT, R20, 0x1, RZ ;  /* 0x0000000114197810 */ /* 0x004fca0007ffe0ff */
[----:B------:R2:W-:Y:S04]  /*2c00*/  STG.E desc[UR14][R14.64], R25 ;  /* 0x000000190e007986 */ /* 0x0005e8000c10190e */
[----:B-1----:R-:W3:Y:S02]  /*2c10*/  LDG.E R13, desc[UR14][R4.64+0x8] ;  /* 0x0000080e040d7981 */ /* 0x002ee4000c1e1900 */
[----:B---3--:R-:W-:-:S04]  /*2c20*/  IMAD.WIDE R20, R13, 0x4, R6 ;  /* 0x000000040d147825 */ /* 0x008fc800078e0206 */
[----:B------:R-:W-:Y:S02]  /*2c30*/  IMAD.WIDE R12, R13, 0x4, R8 ;  /* 0x000000040d0c7825 */ /* 0x000fe400078e0208 */
[----:B------:R-:W3:Y:S04]  /*2c40*/  LDG.E R20, desc[UR14][R20.64] ;  /* 0x0000000e14147981 */ /* 0x000ee8000c1e1900 */
[----:B------:R-:W3:Y:S02]  /*2c50*/  LDG.E R19, desc[UR14][R12.64] ;  /* 0x0000000e0c137981 */ /* 0x000ee4000c1e1900 */
[----:B---3--:R-:W-:Y:S01]  /*2c60*/  IMAD.IADD R27, R20, 0x1, R19 ;  /* 0x00000001141b7824 */ /* 0x008fe200078e0213 */
[----:B------:R-:W-:-:S03]  /*2c70*/  IADD3 R19, PT, PT, R2, 0x2, RZ ;  /* 0x0000000202137810 */ /* 0x000fc60007ffe0ff */
[----:B0-----:R-:W-:-:S05]  /*2c80*/  IMAD.WIDE R16, R27, 0x4, R10 ;  /* 0x000000041b107825 */ /* 0x001fca00078e020a */
[----:B------:R-:W-:Y:S04]  /*2c90*/  STG.E desc[UR14][R16.64], R19 ;  /* 0x0000001310007986 */ /* 0x000fe8000c10190e */
        /* <DEDUP_REMOVED lines=10> */
[----:B------:R-:W-:-:S05]  /*2d40*/  IMAD.WIDE R10, R23, 0x4, R10 ;  /* 0x00000004170a7825 */ /* 0x000fca00078e020a */
[----:B------:R1:W-:Y:S04]  /*2d50*/  STG.E desc[UR14][R10.64], R21 ;  /* 0x000000150a007986 */ /* 0x0003e8000c10190e */
[----:B------:R-:W0:Y:S01]  /*2d60*/  LDG.E R14, desc[UR14][R8.64] ;  /* 0x0000000e080e7981 */ /* 0x000e22000c1e1900 */
[----:B------:R-:W-:Y:S01]  /*2d70*/  VIADD R2, R2, 0x4 ;  /* 0x0000000402027836 */ /* 0x000fe20000000000 */
[----:B0-----:R-:W-:-:S05]  /*2d80*/  IADD3 R13, PT, PT, R14, 0x1, RZ ;  /* 0x000000010e0d7810 */ /* 0x001fca0007ffe0ff */
[----:B------:R1:W-:Y:S02]  /*2d90*/  STG.E desc[UR14][R8.64], R13 ;  /* 0x0000000d08007986 */ /* 0x0003e4000c10190e */
.L_x_63:
[----:B------:R-:W-:Y:S05]  /*2da0*/  @!P1 EXIT ;  /* 0x000000000000994d */ /* 0x000fea0003800000 */
[----:B------:R-:W-:Y:S02]  /*2db0*/  ISETP.NE.AND P0, PT, R3, 0x1, PT ;  /* 0x000000010300780c */ /* 0x000fe40003f05270 */
[----:B------:R-:W-:-:S04]  /*2dc0*/  LOP3.LUT R0, R0, 0x1, RZ, 0xc0, !PT ;  /* 0x0000000100007812 */ /* 0x000fc800078ec0ff */
[----:B------:R-:W-:-:S07]  /*2dd0*/  ISETP.NE.U32.AND P1, PT, R0, 0x1, PT ;  /* 0x000000010000780c */ /* 0x000fce0003f25070 */
[----:B------:R-:W-:Y:S06]  /*2de0*/  @!P0 BRA `(.L_x_64) ;  /* 0x0000000000748947 */ /* 0x000fec0003800000 */
[----:B-1-3--:R-:W0:Y:S08]  /*2df0*/  LDC.64 R4, c[0x0][0x380] ;  /* 0x0000e000ff047b82 */ /* 0x00ae300000000a00 */
[----:B--2---:R-:W1:Y:S08]  /*2e00*/  LDC.64 R8, c[0x0][0x3a0] ;  /* 0x0000e800ff087b82 */ /* 0x004e700000000a00 */
[----:B----4-:R-:W2:Y:S01]  /*2e10*/  LDC.64 R6, c[0x0][0x390] ;  /* 0x0000e400ff067b82 */ /* 0x010ea20000000a00 */
[----:B0-----:R-:W-:-:S07]  /*2e20*/  IMAD.WIDE.U32 R16, R2, 0x4, R4 ;  /* 0x0000000402107825 */ /* 0x001fce00078e0004 */
[----:B------:R-:W0:Y:S01]  /*2e30*/  LDC.64 R4, c[0x0][0x3b0] ;  /* 0x0000ec00ff047b82 */ /* 0x000e220000000a00 */
[----:B------:R-:W1:Y:S02]  /*2e40*/  LDG.E R13, desc[UR14][R16.64] ;  /* 0x0000000e100d7981 */ /* 0x000e64000c1e1900 */
[----:B-1----:R-:W-:-:S04]  /*2e50*/  IMAD.WIDE R10, R13, 0x4, R8 ;  /* 0x000000040d0a7825 */ /* 0x002fc800078e0208 */
[----:B0-----:R-:W-:Y:S02]  /*2e60*/  IMAD.WIDE R12, R13, 0x4, R4 ;  /* 0x000000040d0c7825 */ /* 0x001fe400078e0204 */
[----:B------:R-:W3:Y:S04]  /*2e70*/  LDG.E R10, desc[UR14][R10.64] ;  /* 0x0000000e0a0a7981 */ /* 0x000ee8000c1e1900 */
[----:B------:R-:W3:Y:S02]  /*2e80*/  LDG.E R3, desc[UR14][R12.64] ;  /* 0x0000000e0c037981 */ /* 0x000ee4000c1e1900 */
[----:B---3--:R-:W-:-:S05]  /*2e90*/  IADD3 R3, PT, PT, R10, R3, RZ ;  /* 0x000000030a037210 */ /* 0x008fca0007ffe0ff */
[----:B--2---:R-:W-:-:S05]  /*2ea0*/  IMAD.WIDE R14, R3, 0x4, R6 ;  /* 0x00000004030e7825 */ /* 0x004fca00078e0206 */
        /* <DEDUP_REMOVED lines=11> */
[----:B------:R-:W-:-:S05]  /*2f60*/  IMAD.WIDE R6, R11, 0x4, R6 ;  /* 0x000000040b067825 */ /* 0x000fca00078e0206 */
[----:B------:R2:W-:Y:S04]  /*2f70*/  STG.E desc[UR14][R6.64], R19 ;  /* 0x0000001306007986 */ /* 0x0005e8000c10190e */
[----:B------:R-:W1:Y:S01]  /*2f80*/  LDG.E R0, desc[UR14][R4.64] ;  /* 0x0000000e04007981 */ /* 0x000e62000c1e1900 */
[----:B0-----:R-:W-:Y:S01]  /*2f90*/  VIADD R2, R2, 0x2 ;  /* 0x0000000202027836 */ /* 0x001fe20000000000 */
[----:B-1----:R-:W-:-:S05]  /*2fa0*/  IADD3 R3, PT, PT, R0, 0x1, RZ ;  /* 0x0000000100037810 */ /* 0x002fca0007ffe0ff */
[----:B------:R2:W-:Y:S02]  /*2fb0*/  STG.E desc[UR14][R4.64], R3 ;  /* 0x0000000304007986 */ /* 0x0005e4000c10190e */
.L_x_64:
[----:B------:R-:W-:Y:S05]  /*2fc0*/  @P1 EXIT ;  /* 0x000000000000194d */ /* 0x000fea0003800000 */
[----:B-123--:R-:W0:Y:S08]  /*2fd0*/  LDC.64 R4, c[0x0][0x380] ;  /* 0x0000e000ff047b82 */ /* 0x00ee300000000a00 */
[----:B----4-:R-:W1:Y:S08]  /*2fe0*/  LDC.64 R6, c[0x0][0x3a0] ;  /* 0x0000e800ff067b82 */ /* 0x010e700000000a00 */
        /* <DEDUP_REMOVED lines=10> */
[----:B------:R-:W-:Y:S04]  /*3090*/  STG.E desc[UR14][R10.64], R2 ;  /* 0x000000020a007986 */ /* 0x000fe8000c10190e */
[----:B------:R-:W2:Y:S02]  /*30a0*/  LDG.E R0, desc[UR14][R8.64] ;  /* 0x0000000e08007981 */ /* 0x000ea4000c1e1900 */
[----:B--2---:R-:W-:-:S05]  /*30b0*/  VIADD R3, R0, 0x1 ;  /* 0x0000000100037836 */ /* 0x004fca0000000000 */
[----:B------:R-:W-:Y:S01]  /*30c0*/  STG.E desc[UR14][R8.64], R3 ;  /* 0x0000000308007986 */ /* 0x000fe2000c10190e */
[----:B------:R-:W-:Y:S05]  /*30d0*/  EXIT ;  /* 0x000000000000794d */ /* 0x000fea0003800000 */
.L_x_65:
        /* <DEDUP_REMOVED lines=10> */
.L_x_305:


//--------------------- .text._Z16updatebelonging4iPdiiS_PiiPbS1_ --------------------------
	.section	.text._Z16updatebelonging4iPdiiS_PiiPbS1_,"ax",@progbits
	.align	128
        .global         _Z16updatebelonging4iPdiiS_PiiPbS1_
        .type           _Z16updatebelonging4iPdiiS_PiiPbS1_,@function
        .size           _Z16updatebelonging4iPdiiS_PiiPbS1_,(.L_x_306 - _Z16updatebelonging4iPdiiS_PiiPbS1_)
        .other          _Z16updatebelonging4iPdiiS_PiiPbS1_,@"STO_CUDA_ENTRY STV_DEFAULT"
_Z16updatebelonging4iPdiiS_PiiPbS1_:
.text._Z16updatebelonging4iPdiiS_PiiPbS1_:
        /* <DEDUP_REMOVED lines=10> */
[----:B------:R-:W0:Y:S01]  /*00a0*/  LDCU UR5, c[0x0][0x3a8] ;  /* 0x00007500ff0577ac */ /* 0x000e220008000800 */
[----:B------:R-:W-:Y:S01]  /*00b0*/  IMAD.MOV.U32 R3, RZ, RZ, RZ ;  /* 0x000000ffff037224 */ /* 0x000fe200078e00ff */
[----:B------:R-:W1:Y:S01]  /*00c0*/  LDCU UR4, c[0x0][0x394] ;  /* 0x00007280ff0477ac */ /* 0x000e620008000800 */
[----:B------:R-:W2:Y:S01]  /*00d0*/  LDCU.64 UR6, c[0x0][0x358] ;  /* 0x00006b00ff0677ac */ /* 0x000ea20008000a00 */
[----:B0-----:R-:W-:Y:S01]  /*00e0*/  UISETP.GE.AND UP0, UPT, UR5, 0x1, UPT ;  /* 0x000000010500788c */ /* 0x001fe2000bf06270 */
[----:B-1----:R-:W-:-:S08]  /*00f0*/  IMAD R7, R2, UR4, RZ ;  /* 0x0000000402077c24 */ /* 0x002fd0000f8e02ff */
[----:B--2---:R-:W-:Y:S05]  /*0100*/  BRA.U !UP0, `(.L_x_66) ;  /* 0x0000000108407547 */ /* 0x004fea000b800000 */
[----:B------:R-:W0:Y:S01]  /*0110*/  LDCU UR9, c[0x0][0x3a8] ;  /* 0x00007500ff0977ac */ /* 0x000e220008000800 */
[----:B------:R-:W1:Y:S01]  /*0120*/  LDCU UR12, c[0x0][0x3a8] ;  /* 0x00007500ff0c77ac */ /* 0x000e620008000800 */
[----:B------:R-:W2:Y:S01]  /*0130*/  LDCU.64 UR10, c[0x0][0x3b0] ;  /* 0x00007600ff0a77ac */ /* 0x000ea20008000a00 */
[----:B------:R-:W-:-:S05]  /*0140*/  UMOV UR4, URZ ;  /* 0x000000ff00047c82 */ /* 0x000fca0008000000 */
.L_x_67:
[----:B--2---:R-:W-:-:S04]  /*0150*/  UIADD3 UR5, UP0, UPT, UR4, UR10, URZ ;  /* 0x0000000a04057290 */ /* 0x004fc8000ff1e0ff */
[----:B------:R-:W-:Y:S02]  /*0160*/  UIADD3.X UR8, UPT, UPT, URZ, UR11, URZ, UP0, !UPT ;  /* 0x0000000bff087290 */ /* 0x000fe400087fe4ff */
[----:B------:R-:W-:-:S04]  /*0170*/  IMAD.U32 R4, RZ, RZ, UR5 ;  /* 0x00000005ff047e24 */ /* 0x000fc8000f8e00ff */
[----:B------:R-:W-:-:S05]  /*0180*/  IMAD.U32 R5, RZ, RZ, UR8 ;  /* 0x00000008ff057e24 */ /* 0x000fca000f8e00ff */
[----:B------:R-:W2:Y:S01]  /*0190*/  LDG.E.U8 R4, desc[UR6][R4.64] ;  /* 0x0000000604047981 */ /* 0x000ea2000c1e1100 */
[----:B------:R-:W-:Y:S01]  /*01a0*/  IMAD.U32 R3, RZ, RZ, UR4 ;  /* 0x00000004ff037e24 */ /* 0x000fe2000f8e00ff */
[----:B--2---:R-:W-:-:S13]  /*01b0*/  ISETP.NE.AND P0, PT, R4, RZ, PT ;  /* 0x000000ff0400720c */ /* 0x004fda0003f05270 */
[----:B------:R-:W-:Y:S05]  /*01c0*/  @P0 BRA `(.L_x_66) ;  /* 0x0000000000100947 */ /* 0x000fea0003800000 */
[----:B------:R-:W-:-:S04]  /*01d0*/  UIADD3 UR4, UPT, UPT, UR4, 0x1, URZ ;  /* 0x0000000104047890 */ /* 0x000fc8000fffe0ff */
[----:B-1----:R-:W-:-:S09]  /*01e0*/  UISETP.NE.AND UP0, UPT, UR4, UR12, UPT ;  /* 0x0000000c0400728c */ /* 0x002fd2000bf05270 */
[----:B------:R-:W-:Y:S05]  /*01f0*/  BRA.U UP0, `(.L_x_67) ;  /* 0xfffffffd00d47547 */ /* 0x000fea000b83ffff */
[----:B0-----:R-:W-:-:S07]  /*0200*/  IMAD.U32 R3, RZ, RZ, UR9 ;  /* 0x00000009ff037e24 */ /* 0x001fce000f8e00ff */
.L_x_66:
[----:B------:R-:W2:Y:S01]  /*0210*/  LDC R24, c[0x0][0x394] ;  /* 0x0000e500ff187b82 */ /* 0x000ea20000000800 */
[----:B------:R-:W-:-:S07]  /*0220*/  CS2R R16, SRZ ;  /* 0x0000000000107805 */ /* 0x000fce000001ff00 */
[----:B------:R-:W3:Y:S01]  /*0230*/  LDC.64 R8, c[0x0][0x388] ;  /* 0x0000e200ff087b82 */ /* 0x000ee20000000a00 */
[----:B--2---:R-:W-:Y:S01]  /*0240*/  ISETP.GE.AND P0, PT, R24, 0x1, PT ;  /* 0x000000011800780c */ /* 0x004fe20003f06270 */
[----:B---3--:R-:W-:-:S12]  /*0250*/  IMAD.WIDE R8, R7, 0x8, R8 ;  /* 0x0000000807087825 */ /* 0x008fd800078e0208 */
[----:B------:R-:W-:Y:S05]  /*0260*/  @!P0 BRA `(.L_x_68) ;  /* 0x0000000800888947 */ /* 0x000fea0003800000 */
[C---:B------:R-:W-:Y:S01]  /*0270*/  ISETP.GE.U32.AND P1, PT, R24.reuse, 0x10, PT ;  /* 0x000000101800780c */ /* 0x040fe20003f26070 */
[----:B------:R-:W-:Y:S01]  /*0280*/  IMAD.MOV.U32 R25, RZ, RZ, RZ ;  /* 0x000000ffff197224 */ /* 0x000fe200078e00ff */
[----:B------:R-:W-:Y:S02]  /*0290*/  LOP3.LUT R0, R24, 0xf, RZ, 0xc0, !PT ;  /* 0x0000000f18007812 */ /* 0x000fe400078ec0ff */
[----:B------:R-:W-:Y:S02]  /*02a0*/  CS2R R16, SRZ ;  /* 0x0000000000107805 */ /* 0x000fe4000001ff00 */
[----:B------:R-:W-:-:S07]  /*02b0*/  ISETP.NE.AND P2, PT, R0, RZ, PT ;  /* 0x000000ff0000720c */ /* 0x000fce0003f45270 */
[----:B------:R-:W-:Y:S06]  /*02c0*/  @!P1 BRA `(.L_x_69) ;  /* 0x0000000400289947 */ /* 0x000fec0003800000 */
[----:B------:R-:W-:Y:S01]  /*02d0*/  LOP3.LUT R25, R24, 0x7ffffff0, RZ, 0xc0, !PT ;  /* 0x7ffffff018197812 */ /* 0x000fe200078ec0ff */
[----:B------:R-:W-:Y:S01]  /*02e0*/  IMAD.MOV.U32 R5, RZ, RZ, RZ ;  /* 0x000000ffff057224 */ /* 0x000fe200078e00ff */
[----:B------:R-:W-:-:S07]  /*02f0*/  CS2R R16, SRZ ;  /* 0x0000000000107805 */ /* 0x000fce000001ff00 */
.L_x_70:
[----:B------:R-:W2:Y:S01]  /*0300*/  LDC.64 R6, c[0x0][0x398] ;  /* 0x0000e600ff067b82 */ /* 0x000ea20000000a00 */
[----:B------:R-:W-:Y:S02]  /*0310*/  IMAD R13, R3, R24, R5 ;  /* 0x00000018030d7224 */ /* 0x000fe400078e0205 */
[----:B------:R-:W-:-:S05]  /*0320*/  IMAD.WIDE.U32 R10, R5, 0x8, R8 ;  /* 0x00000008050a7825 */ /* 0x000fca00078e0008 */
[----:B------:R-:W3:Y:S04]  /*0330*/  LDG.E.64 R22, desc[UR6][R10.64] ;  /* 0x000000060a167981 */ /* 0x000ee8000c1e1b00 */
[----:B------:R-:W4:Y:S04]  /*0340*/  LDG.E.64 R18, desc[UR6][R10.64+0x8] ;  /* 0x000008060a127981 */ /* 0x000f28000c1e1b00 */
[----:B------:R-:W5:Y:S01]  /*0350*/  LDG.E.64 R28, desc[UR6][R10.64+0x78] ;  /* 0x000078060a1c7981 */ /* 0x000f62000c1e1b00 */
[----:B--2---:R-:W-:-:S03]  /*0360*/  IMAD.WIDE.U32 R6, R13, 0x8, R6 ;  /* 0x000000080d067825 */ /* 0x004fc600078e0006 */
[----:B------:R-:W2:Y:S04]  /*0370*/  LDG.E.64 R12, desc[UR6][R10.64+0x10] ;  /* 0x000010060a0c7981 */ /* 0x000ea8000c1e1b00 */
[----:B------:R-:W3:Y:S04]  /*0380*/  LDG.E.64 R26, desc[UR6][R6.64] ;  /* 0x00000006061a7981 */ /* 0x000ee8000c1e1b00 */
[----:B------:R-:W4:Y:S04]  /*0390*/  LDG.E.64 R20, desc[UR6][R6.64+0x8] ;  /* 0x0000080606147981 */ /* 0x000f28000c1e1b00 */
[----:B------:R-:W2:Y:S01]  /*03a0*/  LDG.E.64 R14, desc[UR6][R6.64+0x10] ;  /* 0x00001006060e7981 */ /* 0x000ea2000c1e1b00 */
[----:B---3--:R-:W-:-:S03]  /*03b0*/  DADD R26, R26, -R22 ;  /* 0x000000001a1a7229 */ /* 0x008fc60000000816 */
[----:B------:R-:W3:Y:S01]  /*03c0*/  LDG.E.64 R22, desc[UR6][R6.64+0x18] ;  /* 0x0000180606167981 */ /* 0x000ee2000c1e1b00 */
[----:B----4-:R-:W-:-:S03]  /*03d0*/  DADD R18, R20, -R18 ;  /* 0x0000000014127229 */ /* 0x010fc60000000812 */
[----:B------:R-:W3:Y:S01]  /*03e0*/  LDG.E.64 R20, desc[UR6][R10.64+0x18] ;  /* 0x000018060a147981 */ /* 0x000ee2000c1e1b00 */
[----:B------:R-:W-:Y:S02]  /*03f0*/  DFMA R26, R26, R26, R16 ;  /* 0x0000001a1a1a722b */ /* 0x000fe40000000010 */
[----:B--2---:R-:W-:Y:S01]  /*0400*/  DADD R12, R14, -R12 ;  /* 0x000000000e0c7229 */ /* 0x004fe2000000080c */
[----:B------:R-:W2:Y:S04]  /*0410*/  LDG.E.64 R16, desc[UR6][R10.64+0x20] ;  /* 0x000020060a107981 */ /* 0x000ea8000c1e1b00 */
[----:B------:R-:W4:Y:S01]  /*0420*/  LDG.E.64 R14, desc[UR6][R10.64+0x28] ;  /* 0x000028060a0e7981 */ /* 0x000f22000c1e1b00 */
[----:B------:R-:W-:-:S03]  /*0430*/  DFMA R26, R18, R18, R26 ;  /* 0x00000012121a722b */ /* 0x000fc6000000001a */
[----:B------:R-:W2:Y:S05]  /*0440*/  LDG.E.64 R18, desc[UR6][R6.64+0x20] ;  /* 0x0000200606127981 */ /* 0x000eaa000c1e1b00 */
[----:B------:R-:W-:Y:S01]  /*0450*/  DFMA R26, R12, R12, R26 ;  /* 0x0000000c0c1a722b */ /* 0x000fe2000000001a */
[----:B------:R-:W4:Y:S01]  /*0460*/  LDG.E.64 R12, desc[UR6][R6.64+0x28] ;  /* 0x00002806060c7981 */ /* 0x000f22000c1e1b00 */
[----:B---3--:R-:W-:-:S03]  /*0470*/  DADD R20, R22, -R20 ;  /* 0x0000000016147229 */ /* 0x008fc60000000814 */
[----:B------:R-:W3:Y:S05]  /*0480*/  LDG.E.64 R22, desc[UR6][R6.64+0x30] ;  /* 0x0000300606167981 */ /* 0x000eea000c1e1b00 */
[----:B------:R-:W-:Y:S02]  /*0490*/  DFMA R26, R20, R20, R26 ;  /* 0x00000014141a722b */ /* 0x000fe4000000001a */
[----:B------:R-:W3:Y:S01]  /*04a0*/  LDG.E.64 R20, desc[UR6][R10.64+0x30] ;  /* 0x000030060a147981 */ /* 0x000ee2000c1e1b00 */
[----:B--2---:R-:W-:-:S03]  /*04b0*/  DADD R16, R18, -R16 ;  /* 0x0000000012107229 */ /* 0x004fc60000000810 */
[----:B------:R-:W2:Y:S01]  /*04c0*/  LDG.E.64 R18, desc[UR6][R6.64+0x38] ;  /* 0x0000380606127981 */ /* 0x000ea2000c1e1b00 */
[----:B----4-:R-:W-:-:S04]  /*04d0*/  DADD R12, R12, -R14 ;  /* 0x000000000c0c7229 */ /* 0x010fc8000000080e */
[----:B------:R-:W-:Y:S01]  /*04e0*/  DFMA R26, R16, R16, R26 ;  /* 0x00000010101a722b */ /* 0x000fe2000000001a */
[----:B------:R-:W4:Y:S04]  /*04f0*/  LDG.E.64 R14, desc[UR6][R6.64+0x40] ;  /* 0x00004006060e7981 */ /* 0x000f28000c1e1b00 */
[----:B------:R-:W2:Y:S03]  /*0500*/  LDG.E.64 R16, desc[UR6][R10.64+0x38] ;  /* 0x000038060a107981 */ /* 0x000ea6000c1e1b00 */
[----:B------:R-:W-:Y:S01]  /*0510*/  DFMA R26, R12, R12, R26 ;  /* 0x0000000c0c1a722b */ /* 0x000fe2000000001a */
[----:B------:R-:W4:Y:S01]  /*0520*/  LDG.E.64 R12, desc[UR6][R10.64+0x40] ;  /* 0x000040060a0c7981 */ /* 0x000f22000c1e1b00 */
[----:B---3--:R-:W-:-:S03]  /*0530*/  DADD R20, R22, -R20 ;  /* 0x0000000016147229 */ /* 0x008fc60000000814 */
[----:B------:R-:W3:Y:S05]  /*0540*/  LDG.E.64 R22, desc[UR6][R6.64+0x48] ;  /* 0x0000480606167981 */ /* 0x000eea000c1e1b00 */
[----:B------:R-:W-:Y:S02]  /*0550*/  DFMA R26, R20, R20, R26 ;  /* 0x00000014141a722b */ /* 0x000fe4000000001a */
[----:B------:R-:W3:Y:S01]  /*0560*/  LDG.E.64 R20, desc[UR6][R10.64+0x48] ;  /* 0x000048060a147981 */ /* 0x000ee2000c1e1b00 */
[----:B--2---:R-:W-:-:S03]  /*0570*/  DADD R16, R18, -R16 ;  /* 0x0000000012107229 */ /* 0x004fc60000000810 */
[----:B------:R-:W2:Y:S05]  /*0580*/  LDG.E.64 R18, desc[UR6][R10.64+0x58] ;  /* 0x000058060a127981 */ /* 0x000eaa000c1e1b00 */
[----:B------:R-:W-:Y:S02]  /*0590*/  DFMA R26, R16, R16, R26 ;  /* 0x00000010101a722b */ /* 0x000fe4000000001a */
[----:B----4-:R-:W-:Y:S01]  /*05a0*/  DADD R16, R14, -R12 ;  /* 0x000000000e107229 */ /* 0x010fe2000000080c */
[----:B------:R-:W4:Y:S04]  /*05b0*/  LDG.E.64 R12, desc[UR6][R10.64+0x50] ;  /* 0x000050060a0c7981 */ /* 0x000f28000c1e1b00 */
[----:B------:R-:W4:Y:S03]  /*05c0*/  LDG.E.64 R14, desc[UR6][R6.64+0x50] ;  /* 0x00005006060e7981 */ /* 0x000f26000c1e1b00 */
[----:B------:R-:W-:-:S02]  /*05d0*/  DFMA R26, R16, R16, R26 ;  /* 0x00000010101a722b */ /* 0x000fc4000000001a */
[----:B------:R-:W2:Y:S01]  /*05e0*/  LDG.E.64 R16, desc[UR6][R6.64+0x58] ;  /* 0x0000580606107981 */ /* 0x000ea2000c1e1b00 */
[----:B---3--:R-:W-:-:S08]  /*05f0*/  DADD R20, R22, -R20 ;  /* 0x0000000016147229 */ /* 0x008fd00000000814 */
[----:B------:R-:W-:Y:S01]  /*0600*/  DFMA R20, R20, R20, R26 ;  /* 0x000000141414722b */ /* 0x000fe2000000001a */
[----:B------:R-:W3:Y:S01]  /*0610*/  LDG.E.64 R26, desc[UR6][R6.64+0x70] ;  /* 0x00007006061a7981 */ /* 0x000ee2000c1e1b00 */
[----:B----4-:R-:W-:-:S03]  /*0620*/  DADD R22, R14, -R12 ;  /* 0x000000000e167229 */ /* 0x010fc6000000080c */
[----:B------:R-:W4:Y:S04]  /*0630*/  LDG.E.64 R12, desc[UR6][R10.64+0x60] ;  /* 0x000060060a0c7981 */ /* 0x000f28000c1e1b00 */
[----:B------:R-:W4:Y:S01]  /*0640*/  LDG.E.64 R14, desc[UR6][R6.64+0x60] ;  /* 0x00006006060e7981 */ /* 0x000f22000c1e1b00 */
[----:B------:R-:W-:Y:S02]  /*0650*/  DFMA R20, R22, R22, R20 ;  /* 0x000000161614722b */ /* 0x000fe40000000014 */
[----:B--2---:R-:W-:Y:S01]  /*0660*/  DADD R22, R16, -R18 ;  /* 0x0000000010167229 */ /* 0x004fe20000000812 */
[----:B------:R-:W2:Y:S04]  /*0670*/  LDG.E.64 R16, desc[UR6][R10.64+0x68] ;  /* 0x000068060a107981 */ /* 0x000ea8000c1e1b00 */
[----:B------:R-:W2:Y:S03]  /*0680*/  LDG.E.64 R18, desc[UR6][R6.64+0x68] ;  /* 0x0000680606127981 */ /* 0x000ea6000c1e1b00 */
[----:B------:R-:W-:-:S02]  /*0690*/  DFMA R20, R22, R22, R20 ;  /* 0x000000161614722b */ /* 0x000fc40000000014 */
[----:B------:R-:W3:Y:S04]  /*06a0*/  LDG.E.64 R22, desc[UR6][R10.64+0x70] ;  /* 0x000070060a167981 */ /* 0x000ee8000c1e1b00 */
[----:B------:R-:W5:Y:S01]  /*06b0*/  LDG.E.64 R6, desc[UR6][R6.64+0x78] ;  /* 0x0000780606067981 */ /* 0x000f62000c1e1b00 */
[----:B------:R-:W-:-:S05]  /*06c0*/  VIADD R5, R5, 0x10 ;  /* 0x0000001005057836 */ /* 0x000fca0000000000 */
[----:B------:R-:W-:Y:S01]  /*06d0*/  ISETP.NE.AND P1, PT, R5, R25, PT ;  /* 0x000000190500720c */ /* 0x000fe20003f25270 */
[----:B----4-:R-:W-:-:S08]  /*06e0*/  DADD R12, R14, -R12 ;  /* 0x000000000e0c7229 */ /* 0x010fd0000000080c */
[----:B------:R-:W-:Y:S02]  /*06f0*/  DFMA R20, R12, R12, R20 ;  /* 0x0000000c0c14722b */ /* 0x000fe40000000014 */
[----:B--2---:R-:W-:Y:S02]  /*0700*/  DADD R16, R18, -R16 ;  /* 0x0000000012107229 */ /* 0x004fe40000000810 */
[----:B---3--:R-:W-:-:S06]  /*0710*/  DADD R22, R26, -R22 ;  /* 0x000000001a167229 */ /* 0x008fcc0000000816 */
[----:B------:R-:W-:Y:S02]  /*0720*/  DFMA R20, R16, R16, R20 ;  /* 0x000000101014722b */ /* 0x000fe40000000014 */
[----:B-----5:R-:W-:-:S06]  /*0730*/  DADD R28, R6, -R28 ;  /* 0x00000000061c7229 */ /* 0x020fcc000000081c */
[----:B------:R-:W-:-:S08]  /*0740*/  DFMA R20, R22, R22, R20 ;  /* 0x000000161614722b */ /* 0x000fd00000000014 */
[----:B------:R-:W-:Y:S01]  /*0750*/  DFMA R16, R28, R28, R20 ;  /* 0x0000001c1c10722b */ /* 0x000fe20000000014 */
[----:B------:R-:W-:Y:S10]  /*0760*/  @P1 BRA `(.L_x_70) ;  /* 0xfffffff800e41947 */ /* 0x000ff4000383ffff */
.L_x_69:
[----:B------:R-:W-:Y:S05]  /*0770*/  @!P2 BRA `(.L_x_68) ;  /* 0x000000040044a947 */ /* 0x000fea0003800000 */
[----:B------:R-:W-:Y:S02]  /*0780*/  ISETP.GE.U32.AND P1, PT, R0, 0x8, PT ;  /* 0x000000080000780c */ /* 0x000fe40003f26070 */
[----:B------:R-:W-:-:S04]  /*0790*/  LOP3.LUT R26, R24, 0x7, RZ, 0xc0, !PT ;  /* 0x00000007181a7812 */ /* 0x000fc800078ec0ff */
[----:B------:R-:W-:-:S07]  /*07a0*/  ISETP.NE.AND P2, PT, R26, RZ, PT ;  /* 0x000000ff1a00720c */ /* 0x000fce0003f45270 */
[----:B------:R-:W-:Y:S06]  /*07b0*/  @!P1 BRA `(.L_x_71) ;  /* 0x0000000000949947 */ /* 0x000fec0003800000 */
[----:B------:R-:W2:Y:S01]  /*07c0*/  LDC.64 R4, c[0x0][0x398] ;  /* 0x0000e600ff047b82 */ /* 0x000ea20000000a00 */
[----:B------:R-:W-:Y:S02]  /*07d0*/  IMAD R11, R3, R24, R25 ;  /* 0x00000018030b7224 */ /* 0x000fe400078e0219 */
[----:B------:R-:W-:-:S05]  /*07e0*/  IMAD.WIDE.U32 R6, R25, 0x8, R8 ;  /* 0x0000000819067825 */ /* 0x000fca00078e0008 */
[----:B------:R-:W3:Y:S04]  /*07f0*/  LDG.E.64 R12, desc[UR6][R6.64] ;  /* 0x00000006060c7981 */ /* 0x000ee8000c1e1b00 */
[----:B------:R-:W4:Y:S04]  /*0800*/  LDG.E.64 R18, desc[UR6][R6.64+0x8] ;  /* 0x0000080606127981 */ /* 0x000f28000c1e1b00 */
[----:B------:R-:W5:Y:S04]  /*0810*/  LDG.E.64 R14, desc[UR6][R6.64+0x18] ;  /* 0x00001806060e7981 */ /* 0x000f68000c1e1b00 */
[----:B------:R-:W5:Y:S01]  /*0820*/  LDG.E.64 R28, desc[UR6][R6.64+0x38] ;  /* 0x00003806061c7981 */ /* 0x000f62000c1e1b00 */
[----:B--2---:R-:W-:-:S05]  /*0830*/  IMAD.WIDE R4, R11, 0x8, R4 ;  /* 0x000000080b047825 */ /* 0x004fca00078e0204 */
[----:B------:R-:W3:Y:S04]  /*0840*/  LDG.E.64 R10, desc[UR6][R4.64] ;  /* 0x00000006040a7981 */ /* 0x000ee8000c1e1b00 */
[----:B------:R-:W4:Y:S01]  /*0850*/  LDG.E.64 R20, desc[UR6][R4.64+0x8] ;  /* 0x0000080604147981 */ /* 0x000f22000c1e1b00 */
[----:B---3--:R-:W-:-:S03]  /*0860*/  DADD R22, R10, -R12 ;  /* 0x000000000a167229 */ /* 0x008fc6000000080c */
[----:B------:R-:W2:Y:S04]  /*0870*/  LDG.E.64 R10, desc[UR6][R6.64+0x10] ;  /* 0x00001006060a7981 */ /* 0x000ea8000c1e1b00 */
[----:B------:R-:W2:Y:S01]  /*0880*/  LDG.E.64 R12, desc[UR6][R4.64+0x10] ;  /* 0x00001006040c7981 */ /* 0x000ea2000c1e1b00 */
[----:B------:R-:W-:-:S03]  /*0890*/  DFMA R22, R22, R22, R16 ;  /* 0x000000161616722b */ /* 0x000fc60000000010 */
[----:B------:R-:W5:Y:S01]  /*08a0*/  LDG.E.64 R16, desc[UR6][R4.64+0x18] ;  /* 0x0000180604107981 */ /* 0x000f62000c1e1b00 */
[----:B----4-:R-:W-:-:S08]  /*08b0*/  DADD R18, R20, -R18 ;  /* 0x0000000014127229 */ /* 0x010fd00000000812 */
[----:B------:R-:W-:Y:S01]  /*08c0*/  DFMA R18, R18, R18, R22 ;  /* 0x000000121212722b */ /* 0x000fe20000000016 */
[----:B------:R-:W3:Y:S01]  /*08d0*/  LDG.E.64 R22, desc[UR6][R4.64+0x30] ;  /* 0x0000300604167981 */ /* 0x000ee2000c1e1b00 */
[----:B--2---:R-:W-:-:S03]  /*08e0*/  DADD R20, R12, -R10 ;  /* 0x000000000c147229 */ /* 0x004fc6000000080a */
[----:B------:R-:W2:Y:S04]  /*08f0*/  LDG.E.64 R10, desc[UR6][R6.64+0x20] ;  /* 0x00002006060a7981 */ /* 0x000ea8000c1e1b00 */
[----:B------:R-:W2:Y:S01]  /*0900*/  LDG.E.64 R12, desc[UR6][R4.64+0x20] ;  /* 0x00002006040c7981 */ /* 0x000ea2000c1e1b00 */
[----:B------:R-:W-:Y:S02]  /*0910*/  DFMA R18, R20, R20, R18 ;  /* 0x000000141412722b */ /* 0x000fe40000000012 */
[----:B-----5:R-:W-:Y:S01]  /*0920*/  DADD R20, R16, -R14 ;  /* 0x0000000010147229 */ /* 0x020fe2000000080e */
[----:B------:R-:W4:Y:S04]  /*0930*/  LDG.E.64 R14, desc[UR6][R6.64+0x28] ;  /* 0x00002806060e7981 */ /* 0x000f28000c1e1b00 */
[----:B------:R-:W4:Y:S03]  /*0940*/  LDG.E.64 R16, desc[UR6][R4.64+0x28] ;  /* 0x0000280604107981 */ /* 0x000f26000c1e1b00 */
[----:B------:R-:W-:-:S02]  /*0950*/  DFMA R18, R20, R20, R18 ;  /* 0x000000141412722b */ /* 0x000fc40000000012 */
[----:B------:R-:W3:Y:S04]  /*0960*/  LDG.E.64 R20, desc[UR6][R6.64+0x30] ;  /* 0x0000300606147981 */ /* 0x000ee8000c1e1b00 */
[----:B------:R-:W5:Y:S01]  /*0970*/  LDG.E.64 R4, desc[UR6][R4.64+0x38] ;  /* 0x0000380604047981 */ /* 0x000f62000c1e1b00 */
[----:B------:R-:W-:Y:S01]  /*0980*/  VIADD R25, R25, 0x8 ;  /* 0x0000000819197836 */ /* 0x000fe20000000000 */
[----:B--2---:R-:W-:-:S08]  /*0990*/  DADD R10, R12, -R10 ;  /* 0x000000000c0a7229 */ /* 0x004fd0000000080a */
[----:B------:R-:W-:Y:S02]  /*09a0*/  DFMA R18, R10, R10, R18 ;  /* 0x0000000a0a12722b */ /* 0x000fe40000000012 */
[----:B----4-:R-:W-:Y:S02]  /*09b0*/  DADD R14, R16, -R14 ;  /* 0x00000000100e7229 */ /* 0x010fe4000000080e */
[----:B---3--:R-:W-:-:S06]  /*09c0*/  DADD R20, R22, -R20 ;  /* 0x0000000016147229 */ /* 0x008fcc0000000814 */
[----:B------:R-:W-:Y:S02]  /*09d0*/  DFMA R18, R14, R14, R18 ;  /* 0x0000000e0e12722b */ /* 0x000fe40000000012 */
[----:B-----5:R-:W-:-:S06]  /*09e0*/  DADD R28, R4, -R28 ;  /* 0x00000000041c7229 */ /* 0x020fcc000000081c */
[----:B------:R-:W-:-:S08]  /*09f0*/  DFMA R18, R20, R20, R18 ;  /* 0x000000141412722b */ /* 0x000fd00000000012 */
[----:B------:R-:W-:-:S11]  /*0a00*/  DFMA R16, R28, R28, R18 ;  /* 0x0000001c1c10722b */ /* 0x000fd60000000012 */
.L_x_71:
        /* <DEDUP_REMOVED lines=10> */
[----:B------:R-:W5:Y:S01]  /*0ab0*/  LDG.E.64 R22, desc[UR6][R26.64+0x18] ;  /* 0x000018061a167981 */ /* 0x000f62000c1e1b00 */
[----:B--2---:R-:W-:-:S03]  /*0ac0*/  IMAD.WIDE R4, R7, 0x8, R4 ;  /* 0x0000000807047825 */ /* 0x004fc600078e0204 */
[----:B------:R-:W2:Y:S04]  /*0ad0*/  LDG.E.64 R6, desc[UR6][R26.64] ;  /* 0x000000061a067981 */ /* 0x000ea8000c1e1b00 */
[----:B------:R-:W2:Y:S04]  /*0ae0*/  LDG.E.64 R10, desc[UR6][R4.64] ;  /* 0x00000006040a7981 */ /* 0x000ea8000c1e1b00 */
[----:B------:R-:W3:Y:S04]  /*0af0*/  LDG.E.64 R14, desc[UR6][R4.64+0x8] ;  /* 0x00000806040e7981 */ /* 0x000ee8000c1e1b00 */
[----:B------:R-:W4:Y:S04]  /*0b00*/  LDG.E.64 R20, desc[UR6][R4.64+0x10] ;  /* 0x0000100604147981 */ /* 0x000f28000c1e1b00 */
[----:B------:R-:W5:Y:S01]  /*0b10*/  LDG.E.64 R28, desc[UR6][R4.64+0x18] ;  /* 0x00001806041c7981 */ /* 0x000f62000c1e1b00 */
[----:B------:R-:W-:Y:S01]  /*0b20*/  VIADD R25, R25, 0x4 ;  /* 0x0000000419197836 */ /* 0x000fe20000000000 */
[----:B--2---:R-:W-:-:S02]  /*0b30*/  DADD R6, -R6, R10 ;  /* 0x0000000006067229 */ /* 0x004fc4000000010a */
[----:B---3--:R-:W-:-:S06]  /*0b40*/  DADD R12, -R12, R14 ;  /* 0x000000000c0c7229 */ /* 0x008fcc000000010e */
[----:B------:R-:W-:Y:S02]  /*0b50*/  DFMA R6, R6, R6, R16 ;  /* 0x000000060606722b */ /* 0x000fe40000000010 */
[----:B----4-:R-:W-:-:S06]  /*0b60*/  DADD R18, -R18, R20 ;  /* 0x0000000012127229 */ /* 0x010fcc0000000114 */
[----:B------:R-:W-:Y:S02]  /*0b70*/  DFMA R6, R12, R12, R6 ;  /* 0x0000000c0c06722b */ /* 0x000fe40000000006 */
[----:B-----5:R-:W-:-:S06]  /*0b80*/  DADD R22, -R22, R28 ;  /* 0x0000000016167229 */ /* 0x020fcc000000011c */
[----:B------:R-:W-:-:S08]  /*0b90*/  DFMA R6, R18, R18, R6 ;  /* 0x000000121206722b */ /* 0x000fd00000000006 */
[----:B------:R-:W-:-:S11]  /*0ba0*/  DFMA R16, R22, R22, R6 ;  /* 0x000000161610722b */ /* 0x000fd60000000006 */
.L_x_72:
[----:B------:R-:W-:Y:S05]  /*0bb0*/  @!P2 BRA `(.L_x_68) ;  /* 0x000000000034a947 */ /* 0x000fea0003800000 */
[----:B------:R-:W2:Y:S01]  /*0bc0*/  LDC.64 R12, c[0x0][0x398] ;  /* 0x0000e600ff0c7b82 */ /* 0x000ea20000000a00 */
[----:B------:R-:W-:-:S05]  /*0bd0*/  UMOV UR4, URZ ;  /* 0x000000ff00047c82 */ /* 0x000fca0008000000 */
.L_x_73:
[----:B------:R-:W-:Y:S02]  /*0be0*/  IMAD R5, R3, R24, R25 ;  /* 0x0000001803057224 */ /* 0x000fe400078e0219 */
[----:B------:R-:W-:-:S04]  /*0bf0*/  IMAD.WIDE.U32 R6, R25, 0x8, R8 ;  /* 0x0000000819067825 */ /* 0x000fc800078e0008 */
[----:B--2---:R-:W-:Y:S02]  /*0c00*/  IMAD.WIDE R4, R5, 0x8, R12 ;  /* 0x0000000805047825 */ /* 0x004fe400078e020c */
[----:B------:R-:W2:Y:S04]  /*0c10*/  LDG.E.64 R6, desc[UR6][R6.64] ;  /* 0x0000000606067981 */ /* 0x000ea8000c1e1b00 */
[----:B------:R-:W2:Y:S01]  /*0c20*/  LDG.E.64 R4, desc[UR6][R4.64] ;  /* 0x0000000604047981 */ /* 0x000ea2000c1e1b00 */
[----:B------:R-:W-:Y:S01]  /*0c30*/  UIADD3 UR4, UPT, UPT, UR4, 0x1, URZ ;  /* 0x0000000104047890 */ /* 0x000fe2000fffe0ff */
[----:B------:R-:W-:-:S05]  /*0c40*/  VIADD R25, R25, 0x1 ;  /* 0x0000000119197836 */ /* 0x000fca0000000000 */
[----:B------:R-:W-:Y:S01]  /*0c50*/  ISETP.NE.AND P1, PT, R0, UR4, PT ;  /* 0x0000000400007c0c */ /* 0x000fe2000bf25270 */
[----:B--2---:R-:W-:-:S08]  /*0c60*/  DADD R10, R4, -R6 ;  /* 0x00000000040a7229 */ /* 0x004fd00000000806 */
[----:B------:R-:W-:-:S04]  /*0c70*/  DFMA R16, R10, R10, R16 ;  /* 0x0000000a0a10722b */ /* 0x000fc80000000010 */
[----:B------:R-:W-:Y:S07]  /*0c80*/  @P1 BRA `(.L_x_73) ;  /* 0xfffffffc00d41947 */ /* 0x000fee000383ffff */
.L_x_68:
[----:B------:R-:W2:Y:S01]  /*0c90*/  LDC R6, c[0x0][0x3a8] ;  /* 0x0000ea00ff067b82 */ /* 0x000ea20000000800 */
[----:B------:R-:W-:-:S05]  /*0ca0*/  VIADD R5, R3, 0x1 ;  /* 0x0000000103057836 */ /* 0x000fca0000000000 */
[----:B--2---:R-:W-:-:S13]  /*0cb0*/  ISETP.GE.AND P1, PT, R5, R6, PT ;  /* 0x000000060500720c */ /* 0x004fda0003f26270 */
[----:B------:R-:W-:Y:S05]  /*0cc0*/  @P1 BRA `(.L_x_74) ;  /* 0x0000001c00c01947 */ /* 0x000fea0003800000 */
[----:B------:R-:W-:Y:S05]  /*0cd0*/  @!P0 BRA `(.L_x_75) ;  /* 0x0000000c00148947 */ /* 0x000fea0003800000 */
[C---:B------:R-:W-:Y:S02]  /*0ce0*/  LOP3.LUT R0, R24.reuse, 0xf, RZ, 0xc0, !PT ;  /* 0x0000000f18007812 */ /* 0x040fe400078ec0ff */
[----:B------:R-:W-:Y:S02]  /*0cf0*/  LOP3.LUT R4, R24, 0x7, RZ, 0xc0, !PT ;  /* 0x0000000718047812 */ /* 0x000fe400078ec0ff */
[----:B------:R-:W-:Y:S01]  /*0d00*/  IADD3 R6, P2, PT, R8, 0x40, RZ ;  /* 0x0000004008067810 */ /* 0x000fe20007f5e0ff */
[----:B------:R-:W-:Y:S02]  /*0d10*/  VIADD R7, R0, 0xffffffff ;  /* 0xffffffff00077836 */ /* 0x000fe40000000000 */
[----:B------:R-:W-:Y:S02]  /*0d20*/  VIADD R10, R4, 0xffffffff ;  /* 0xffffffff040a7836 */ /* 0x000fe40000000000 */
[----:B------:R-:W-:Y:S01]  /*0d30*/  IMAD.X R25, RZ, RZ, R9, P2 ;  /* 0x000000ffff197224 */ /* 0x000fe200010e0609 */
[----:B------:R-:W-:-:S02]  /*0d40*/  ISETP.GE.U32.AND P0, PT, R7, 0x7, PT ;  /* 0x000000070700780c */ /* 0x000fc40003f06070 */
[----:B------:R-:W-:Y:S02]  /*0d50*/  LOP3.LUT R7, R24, 0x7ffffff0, RZ, 0xc0, !PT ;  /* 0x7ffffff018077812 */ /* 0x000fe400078ec0ff */
[----:B------:R-:W-:Y:S02]  /*0d60*/  ISETP.GE.U32.AND P1, PT, R10, 0x3, PT ;  /* 0x000000030a00780c */ /* 0x000fe40003f26070 */
[----:B------:R-:W-:Y:S01]  /*0d70*/  LOP3.LUT R24, R24, 0x3, RZ, 0xc0, !PT ;  /* 0x0000000318187812 */ /* 0x000fe200078ec0ff */
[----:B------:R-:W-:-:S10]  /*0d80*/  IMAD.MOV R26, RZ, RZ, -R7 ;  /* 0x000000ffff1a7224 */ /* 0x000fd400078e0a07 */
.L_x_82:
[----:B------:R-:W2:Y:S02]  /*0d90*/  LDCU.64 UR4, c[0x0][0x3b0] ;  /* 0x00007600ff0477ac */ /* 0x000ea40008000a00 */
[----:B--2---:R-:W-:-:S05]  /*0da0*/  IADD3 R10, P2, PT, R5, UR4, RZ ;  /* 0x00000004050a7c10 */ /* 0x004fca000ff5e0ff */
[----:B------:R-:W-:-:S05]  /*0db0*/  IMAD.X R11, RZ, RZ, UR5, P2 ;  /* 0x00000005ff0b7e24 */ /* 0x000fca00090e06ff */
[----:B------:R-:W2:Y:S02]  /*0dc0*/  LDG.E.U8 R10, desc[UR6][R10.64] ;  /* 0x000000060a0a7981 */ /* 0x000ea4000c1e1100 */
[----:B--2---:R-:W-:-:S13]  /*0dd0*/  ISETP.NE.AND P2, PT, R10, RZ, PT ;  /* 0x000000ff0a00720c */ /* 0x004fda0003f45270 */
[----:B------:R-:W-:Y:S05]  /*0de0*/  @!P2 BRA `(.L_x_76) ;  /* 0x0000000800bca947 */ /* 0x000fea0003800000 */
[----:B------:R-:W2:Y:S01]  /*0df0*/  LDCU UR4, c[0x0][0x394] ;  /* 0x00007280ff0477ac */ /* 0x000ea20008000800 */
[----:B------:R-:W-:Y:S01]  /*0e00*/  IMAD.MOV.U32 R28, RZ, RZ, RZ ;  /* 0x000000ffff1c7224 */ /* 0x000fe200078e00ff */
[----:B------:R-:W-:Y:S01]  /*0e10*/  CS2R R10, SRZ ;  /* 0x00000000000a7805 */ /* 0x000fe2000001ff00 */
[----:B--2---:R-:W-:Y:S02]  /*0e20*/  UISETP.GE.U32.AND UP0, UPT, UR4, 0x10, UPT ;  /* 0x000000100400788c */ /* 0x004fe4000bf06070 */
[----:B------:R-:W-:-:S07]  /*0e30*/  IMAD R27, R5, UR4, RZ ;  /* 0x00000004051b7c24 */ /* 0x000fce000f8e02ff */
[----:B------:R-:W-:Y:S05]  /*0e40*/  BRA.U !UP0, `(.L_x_77) ;  /* 0x0000000508407547 */ /* 0x000fea000b800000 */
[----:B------:R-:W2:Y:S01]  /*0e50*/  LDC.64 R10, c[0x0][0x398] ;  /* 0x0000e600ff0a7b82 */ /* 0x000ea20000000a00 */
[----:B------:R-:W-:Y:S02]  /*0e60*/  IMAD.MOV.U32 R12, RZ, RZ, R6 ;  /* 0x000000ffff0c7224 */ /* 0x000fe400078e0006 */
[----:B------:R-:W-:Y:S02]  /*0e70*/  IMAD.MOV.U32 R13, RZ, RZ, R25 ;  /* 0x000000ffff0d7224 */ /* 0x000fe400078e0019 */
[----:B------:R-:W-:Y:S02]  /*0e80*/  IMAD.MOV.U32 R22, RZ, RZ, R26 ;  /* 0x000000ffff167224 */ /* 0x000fe400078e001a */
[----:B--2---:R-:W-:-:S03]  /*0e90*/  IMAD.WIDE.U32 R10, R27, 0x8, R10 ;  /* 0x000000081b0a7825 */ /* 0x004fc600078e000a */
[----:B------:R-:W-:-:S05]  /*0ea0*/  IADD3 R14, P2, PT, R10, 0x40, RZ ;  /* 0x000000400a0e7810 */ /* 0x000fca0007f5e0ff */
[----:B------:R-:W-:Y:S01]  /*0eb0*/  IMAD.X R15, RZ, RZ, R11, P2 ;  /* 0x000000ffff0f7224 */ /* 0x000fe200010e060b */
[----:B------:R-:W-:-:S07]  /*0ec0*/  CS2R R10, SRZ ;  /* 0x00000000000a7805 */ /* 0x000fce000001ff00 */
.L_x_78:
[----:B------:R-:W2:Y:S04]  /*0ed0*/  LDG.E.64 R20, desc[UR6][R14.64+-0x40] ;  /* 0xffffc0060e147981 */ /* 0x000ea8000c1e1b00 */
[----:B------:R-:W2:Y:S04]  /*0ee0*/  LDG.E.64 R18, desc[UR6][R12.64+-0x40] ;  /* 0xffffc0060c127981 */ /* 0x000ea8000c1e1b00 */
[----:B------:R-:W3:Y:S01]  /*0ef0*/  LDG.E.64 R28, desc[UR6][R12.64+-0x38] ;  /* 0xffffc8060c1c7981 */ /* 0x000ee2000c1e1b00 */
[----:B--2---:R-:W-:-:S03]  /*0f00*/  DADD R18, R20, -R18 ;  /* 0x0000000014127229 */ /* 0x004fc60000000812 */
[----:B------:R-:W3:Y:S05]  /*0f10*/  LDG.E.64 R20, desc[UR6][R14.64+-0x38] ;  /* 0xffffc8060e147981 */ /* 0x000eea000c1e1b00 */
[----:B------:R-:W-:Y:S01]  /*0f20*/  DFMA R18, R18, R18, R10 ;  /* 0x000000121212722b */ /* 0x000fe2000000000a */
[----:B------:R-:W2:Y:S01]  /*0f30*/  LDG.E.64 R10, desc[UR6][R14.64+-0x30] ;  /* 0xffffd0060e0a7981 */ /* 0x000ea2000c1e1b00 */
[----:B---3--:R-:W-:-:S03]  /*0f40*/  DADD R28, R20, -R28 ;  /* 0x00000000141c7229 */ /* 0x008fc6000000081c */
[----:B------:R-:W2:Y:S05]  /*0f50*/  LDG.E.64 R20, desc[UR6][R12.64+-0x30] ;  /* 0xffffd0060c147981 */ /* 0x000eaa000c1e1b00 */
[----:B------:R-:W-:Y:S01]  /*0f60*/  DFMA R28, R28, R28, R18 ;  /* 0x0000001c1c1c722b */ /* 0x000fe20000000012 */
        /* <DEDUP_REMOVED lines=48> */
[----:B------:R3:W4:Y:S01]  /*1270*/  LDG.E.64 R18, desc[UR6][R14.64+0x38] ;  /* 0x000038060e127981 */ /* 0x000722000c1e1b00 */
[----:B------:R-:W-:Y:S01]  /*1280*/  VIADD R22, R22, 0x10 ;  /* 0x0000001016167836 */ /* 0x000fe20000000000 */
[----:B--2---:R-:W-:Y:S02]  /*1290*/  DADD R20, R10, -R20 ;  /* 0x000000000a147229 */ /* 0x004fe40000000814 */
[----:B------:R2:W4:Y:S02]  /*12a0*/  LDG.E.64 R10, desc[UR6][R12.64+0x38] ;  /* 0x000038060c0a7981 */ /* 0x000524000c1e1b00 */
[----:B------:R-:W-:-:S04]  /*12b0*/  ISETP.NE.AND P2, PT, R22, RZ, PT ;  /* 0x000000ff1600720c */ /* 0x000fc80003f45270 */
[----:B------:R-:W-:Y:S01]  /*12c0*/  DFMA R28, R20, R20, R28 ;  /* 0x00000014141c722b */ /* 0x000fe2000000001c */
[----:B---3--:R-:W-:Y:S02]  /*12d0*/  IADD3 R14, P3, PT, R14, 0x80, RZ ;  /* 0x000000800e0e7810 */ /* 0x008fe40007f7e0ff */
[----:B--2---:R-:W-:-:S03]  /*12e0*/  IADD3 R12, P4, PT, R12, 0x80, RZ ;  /* 0x000000800c0c7810 */ /* 0x004fc60007f9e0ff */
[----:B------:R-:W-:Y:S02]  /*12f0*/  IMAD.X R15, RZ, RZ, R15, P3 ;  /* 0x000000ffff0f7224 */ /* 0x000fe400018e060f */
[----:B------:R-:W-:Y:S01]  /*1300*/  IMAD.X R13, RZ, RZ, R13, P4 ;  /* 0x000000ffff0d7224 */ /* 0x000fe200020e060d */
[----:B----4-:R-:W-:-:S08]  /*1310*/  DADD R10, R18, -R10 ;  /* 0x00000000120a7229 */ /* 0x010fd0000000080a */
[----:B------:R-:W-:Y:S01]  /*1320*/  DFMA R10, R10, R10, R28 ;  /* 0x0000000a0a0a722b */ /* 0x000fe2000000001c */
[----:B------:R-:W-:Y:S10]  /*1330*/  @P2 BRA `(.L_x_78) ;  /* 0xfffffff800e42947 */ /* 0x000ff4000383ffff */
[----:B------:R-:W-:-:S07]  /*1340*/  IMAD.MOV.U32 R28, RZ, RZ, R7 ;  /* 0x000000ffff1c7224 */ /* 0x000fce00078e0007 */
.L_x_77:
[----:B------:R-:W-:-:S13]  /*1350*/  ISETP.NE.AND P2, PT, R0, RZ, PT ;  /* 0x000000ff0000720c */ /* 0x000fda0003f45270 */
[----:B------:R-:W-:Y:S05]  /*1360*/  @!P2 BRA `(.L_x_79) ;  /* 0x00000004004ca947 */ /* 0x000fea0003800000 */
[----:B------:R-:W-:Y:S01]  /*1370*/  ISETP.NE.AND P2, PT, R4, RZ, PT ;  /* 0x000000ff0400720c */ /* 0x000fe20003f45270 */
[----:B------:R-:W-:-:S12]  /*1380*/  @!P0 BRA `(.L_x_80) ;  /* 0x0000000000948947 */ /* 0x000fd80003800000 */
[----:B------:R-:W2:Y:S01]  /*1390*/  LDC.64 R14, c[0x0][0x398] ;  /* 0x0000e600ff0e7b82 */ /* 0x000ea20000000a00 */
[----:B------:R-:W-:Y:S02]  /*13a0*/  IMAD.IADD R19, R27, 0x1, R28 ;  /* 0x000000011b137824 */ /* 0x000fe400078e021c */
[----:B------:R-:W-:-:S05]  /*13b0*/  IMAD.WIDE.U32 R12, R28, 0x8, R8 ;  /* 0x000000081c0c7825 */ /* 0x000fca00078e0008 */
[----:B------:R-:W3:Y:S04]  /*13c0*/  LDG.E.64 R22, desc[UR6][R12.64] ;  /* 0x000000060c167981 */ /* 0x000ee8000c1e1b00 */
[----:B------:R-:W4:Y:S01]  /*13d0*/  LDG.E.64 R20, desc[UR6][R12.64+0x8] ;  /* 0x000008060c147981 */ /* 0x000f22000c1e1b00 */
[----:B--2---:R-:W-:-:S05]  /*13e0*/  IMAD.WIDE R14, R19, 0x8, R14 ;  /* 0x00000008130e7825 */ /* 0x004fca00078e020e */
[----:B------:R-:W3:Y:S02]  /*13f0*/  LDG.E.64 R18, desc[UR6][R14.64] ;  /* 0x000000060e127981 */ /* 0x000ee4000c1e1b00 */
[----:B---3--:R-:W-:Y:S02]  /*1400*/  DADD R22, R18, -R22 ;  /* 0x0000000012167229 */ /* 0x008fe40000000816 */
[----:B------:R-:W4:Y:S06]  /*1410*/  LDG.E.64 R18, desc[UR6][R14.64+0x8] ;  /* 0x000008060e127981 */ /* 0x000f2c000c1e1b00 */
[----:B------:R-:W-:Y:S01]  /*1420*/  DFMA R22, R22, R22, R10 ;  /* 0x000000161616722b */ /* 0x000fe2000000000a */
[----:B------:R-:W2:Y:S01]  /*1430*/  LDG.E.64 R10, desc[UR6][R14.64+0x10] ;  /* 0x000010060e0a7981 */ /* 0x000ea2000c1e1b00 */
[----:B----4-:R-:W-:-:S03]  /*1440*/  DADD R20, R18, -R20 ;  /* 0x0000000012147229 */ /* 0x010fc60000000814 */
        /* <DEDUP_REMOVED lines=16> */
[----:B------:R-:W3:Y:S05]  /*1550*/  LDG.E.64 R18, desc[UR6][R14.64+0x30] ;  /* 0x000030060e127981 */ /* 0x000eea000c1e1b00 */
[----:B------:R-:W-:Y:S02]  /*1560*/  DFMA R20, R10, R10, R20 ;  /* 0x0000000a0a14722b */ /* 0x000fe40000000014 */
[----:B------:R-:W3:Y:S04]  /*1570*/  LDG.E.64 R10, desc[UR6][R12.64+0x30] ;  /* 0x000030060c0a7981 */ /* 0x000ee8000c1e1b00 */
[----:B------:R-:W2:Y:S01]  /*1580*/  LDG.E.64 R14, desc[UR6][R14.64+0x38] ;  /* 0x000038060e0e7981 */ /* 0x000ea2000c1e1b00 */
[----:B------:R-:W-:Y:S01]  /*1590*/  VIADD R28, R28, 0x8 ;  /* 0x000000081c1c7836 */ /* 0x000fe20000000000 */
[----:B---3--:R-:W-:-:S02]  /*15a0*/  DADD R10, R18, -R10 ;  /* 0x00000000120a7229 */ /* 0x008fc4000000080a */
[----:B--2---:R-:W-:-:S06]  /*15b0*/  DADD R22, R14, -R22 ;  /* 0x000000000e167229 */ /* 0x004fcc0000000816 */
[----:B------:R-:W-:-:S08]  /*15c0*/  DFMA R10, R10, R10, R20 ;  /* 0x0000000a0a0a722b */ /* 0x000fd00000000014 */
[----:B------:R-:W-:-:S11]  /*15d0*/  DFMA R10, R22, R22, R10 ;  /* 0x00000016160a722b */ /* 0x000fd6000000000a */
.L_x_80:
[----:B------:R-:W-:Y:S05]  /*15e0*/  @!P2 BRA `(.L_x_79) ;  /* 0x0000000000aca947 */ /* 0x000fea0003800000 */
[----:B------:R-:W-:Y:S01]  /*15f0*/  ISETP.NE.AND P2, PT, R24, RZ, PT ;  /* 0x000000ff1800720c */ /* 0x000fe20003f45270 */
[----:B------:R-:W-:-:S12]  /*1600*/  @!P1 BRA `(.L_x_81) ;  /* 0x0000000000549947 */ /* 0x000fd80003800000 */
[----:B------:R-:W2:Y:S01]  /*1610*/  LDC.64 R14, c[0x0][0x398] ;  /* 0x0000e600ff0e7b82 */ /* 0x000ea20000000a00 */
[----:B------:R-:W-:Y:S02]  /*1620*/  IMAD.IADD R19, R27, 0x1, R28 ;  /* 0x000000011b137824 */ /* 0x000fe400078e021c */
[----:B------:R-:W-:-:S04]  /*1630*/  IMAD.WIDE.U32 R12, R28, 0x8, R8 ;  /* 0x000000081c0c7825 */ /* 0x000fc800078e0008 */
[----:B--2---:R-:W-:Y:S02]  /*1640*/  IMAD.WIDE R14, R19, 0x8, R14 ;  /* 0x00000008130e7825 */ /* 0x004fe400078e020e */
[----:B------:R-:W2:Y:S04]  /*1650*/  LDG.E.64 R18, desc[UR6][R12.64] ;  /* 0x000000060c127981 */ /* 0x000ea8000c1e1b00 */
[----:B------:R-:W2:Y:S04]  /*1660*/  LDG.E.64 R20, desc[UR6][R14.64] ;  /* 0x000000060e147981 */ /* 0x000ea8000c1e1b00 */
[----:B------:R-:W3:Y:S01]  /*1670*/  LDG.E.64 R22, desc[UR6][R14.64+0x8] ;  /* 0x000008060e167981 */ /* 0x000ee2000c1e1b00 */
[----:B--2---:R-:W-:-:S03]  /*1680*/  DADD R18, R20, -R18 ;  /* 0x0000000014127229 */ /* 0x004fc60000000812 */
[----:B------:R-:W3:Y:S05]  /*1690*/  LDG.E.64 R20, desc[UR6][R12.64+0x8] ;  /* 0x000008060c147981 */ /* 0x000eea000c1e1b00 */
[----:B------:R-:W-:Y:S02]  /*16a0*/  DFMA R10, R18, R18, R10 ;  /* 0x00000012120a722b */ /* 0x000fe4000000000a */
[----:B------:R-:W2:Y:S04]  /*16b0*/  LDG.E.64 R18, desc[UR6][R14.64+0x10] ;  /* 0x000010060e127981 */ /* 0x000ea8000c1e1b00 */
[----:B------:R-:W4:Y:S01]  /*16c0*/  LDG.E.64 R14, desc[UR6][R14.64+0x18] ;  /* 0x000018060e0e7981 */ /* 0x000f22000c1e1b00 */
[----:B---3--:R-:W-:-:S03]  /*16d0*/  DADD R20, R22, -R20 ;  /* 0x0000000016147229 */ /* 0x008fc60000000814 */
[----:B------:R-:W4:Y:S05]  /*16e0*/  LDG.E.64 R22, desc[UR6][R12.64+0x18] ;  /* 0x000018060c167981 */ /* 0x000f2a000c1e1b00 */
[----:B------:R-:W-:Y:S01]  /*16f0*/  DFMA R20, R20, R20, R10 ;  /* 0x000000141414722b */ /* 0x000fe2000000000a */
[----:B------:R-:W2:Y:S01]  /*1700*/  LDG.E.64 R10, desc[UR6][R12.64+0x10] ;  /* 0x000010060c0a7981 */ /* 0x000ea2000c1e1b00 */
[----:B------:R-:W-:Y:S01]  /*1710*/  VIADD R28, R28, 0x4 ;  /* 0x000000041c1c7836 */ /* 0x000fe20000000000 */
[----:B----4-:R-:W-:Y:S02]  /*1720*/  DADD R22, R14, -R22 ;  /* 0x000000000e167229 */ /* 0x010fe40000000816 */
[----:B--2---:R-:W-:-:S08]  /*1730*/  DADD R10, R18, -R10 ;  /* 0x00000000120a7229 */ /* 0x004fd0000000080a */
[----:B------:R-:W-:-:S08]  /*1740*/  DFMA R10, R10, R10, R20 ;  /* 0x0000000a0a0a722b */ /* 0x000fd00000000014 */
[----:B------:R-:W-:-:S11]  /*1750*/  DFMA R10, R22, R22, R10 ;  /* 0x00000016160a722b */ /* 0x000fd6000000000a */
.L_x_81:
[----:B------:R-:W-:Y:S05]  /*1760*/  @!P2 BRA `(.L_x_79) ;  /* 0x00000000004ca947 */ /* 0x000fea0003800000 */
[----:B------:R-:W2:Y:S01]  /*1770*/  LDC.64 R12, c[0x0][0x398] ;  /* 0x0000e600ff0c7b82 */ /* 0x000ea20000000a00 */
[----:B------:R-:W-:Y:S02]  /*1780*/  IMAD.IADD R27, R27, 0x1, R28 ;  /* 0x000000011b1b7824 */ /* 0x000fe400078e021c */
[----:B------:R-:W-:-:S05]  /*1790*/  IMAD.WIDE.U32 R14, R28, 0x8, R8 ;  /* 0x000000081c0e7825 */ /* 0x000fca00078e0008 */
[----:B------:R-:W3:Y:S01]  /*17a0*/  LDG.E.64 R18, desc[UR6][R14.64] ;  /* 0x000000060e127981 */ /* 0x000ee2000c1e1b00 */
[----:B--2---:R-:W-:-:S05]  /*17b0*/  IMAD.WIDE R12, R27, 0x8, R12 ;  /* 0x000000081b0c7825 */ /* 0x004fca00078e020c */
[----:B------:R-:W3:Y:S01]  /*17c0*/  LDG.E.64 R20, desc[UR6][R12.64] ;  /* 0x000000060c147981 */ /* 0x000ee2000c1e1b00 */
[----:B------:R-:W-:Y:S01]  /*17d0*/  ISETP.NE.AND P2, PT, R24, 0x1, PT ;  /* 0x000000011800780c */ /* 0x000fe20003f45270 */
[----:B---3--:R-:W-:-:S08]  /*17e0*/  DADD R18, R20, -R18 ;  /* 0x0000000014127229 */ /* 0x008fd00000000812 */
[----:B------:R-:W-:-:S04]  /*17f0*/  DFMA R10, R18, R18, R10 ;  /* 0x00000012120a722b */ /* 0x000fc8000000000a */
[----:B------:R-:W-:Y:S07]  /*1800*/  @!P2 BRA `(.L_x_79) ;  /* 0x000000000024a947 */ /* 0x000fee0003800000 */
[----:B------:R-:W-:Y:S01]  /*1810*/  ISETP.NE.AND P2, PT, R24, 0x2, PT ;  /* 0x000000021800780c */ /* 0x000fe20003f45270 */
[----:B------:R-:W2:Y:S04]  /*1820*/  LDG.E.64 R20, desc[UR6][R12.64+0x8] ;  /* 0x000008060c147981 */ /* 0x000ea8000c1e1b00 */
[----:B------:R-:W2:Y:S08]  /*1830*/  LDG.E.64 R18, desc[UR6][R14.64+0x8] ;  /* 0x000008060e127981 */ /* 0x000eb0000c1e1b00 */
[----:B------:R-:W3:Y:S04]  /*1840*/  @P2 LDG.E.64 R22, desc[UR6][R12.64+0x10] ;  /* 0x000010060c162981 */ /* 0x000ee8000c1e1b00 */
[----:B------:R-:W3:Y:S01]  /*1850*/  @P2 LDG.E.64 R28, desc[UR6][R14.64+0x10] ;  /* 0x000010060e1c2981 */ /* 0x000ee2000c1e1b00 */
[----:B--2---:R-:W-:-:S08]  /*1860*/  DADD R18, R20, -R18 ;  /* 0x0000000014127229 */ /* 0x004fd00000000812 */
[----:B------:R-:W-:Y:S02]  /*1870*/  DFMA R10, R18, R18, R10 ;  /* 0x00000012120a722b */ /* 0x000fe4000000000a */
[----:B---3--:R-:W-:-:S08]  /*1880*/  @P2 DADD R22, R22, -R28 ;  /* 0x0000000016162229 */ /* 0x008fd0000000081c */
[----:B------:R-:W-:-:S11]  /*1890*/  @P2 DFMA R10, R22, R22, R10 ;  /* 0x00000016160a222b */ /* 0x000fd6000000000a */
.L_x_79:
[----:B------:R-:W-:-:S06]  /*18a0*/  DSETP.GEU.AND P2, PT, R10, R16, PT ;  /* 0x000000100a00722a */ /* 0x000fcc0003f4e000 */
[----:B------:R-:W-:Y:S02]  /*18b0*/  FSEL R16, R10, R16, !P2 ;  /* 0x000000100a107208 */ /* 0x000fe40005000000 */
[----:B------:R-:W-:Y:S02]  /*18c0*/  FSEL R17, R11, R17, !P2 ;  /* 0x000000110b117208 */ /* 0x000fe40005000000 */
[----:B------:R-:W-:-:S07]  /*18d0*/  SEL R3, R5, R3, !P2 ;  /* 0x0000000305037207 */ /* 0x000fce0005000000 */
.L_x_76:
[----:B------:R-:W2:Y:S01]  /*18e0*/  LDCU UR4, c[0x0][0x3a8] ;  /* 0x00007500ff0477ac */ /* 0x000ea20008000800 */
[----:B------:R-:W-:-:S05]  /*18f0*/  VIADD R5, R5, 0x1 ;  /* 0x0000000105057836 */ /* 0x000fca0000000000 */
[----:B--2---:R-:W-:-:S13]  /*1900*/  ISETP.NE.AND P2, PT, R5, UR4, PT ;  /* 0x0000000405007c0c */ /* 0x004fda000bf45270 */
[----:B------:R-:W-:Y:S05]  /*1910*/  @!P2 BRA `(.L_x_74) ;  /* 0x0000001000aca947 */ /* 0x000fea0003800000 */
[----:B------:R-:W-:Y:S05]  /*1920*/  BRA `(.L_x_82) ;  /* 0xfffffff400187947 */ /* 0x000fea000383ffff */
.L_x_75:
[----:B------:R-:W-:Y:S01]  /*1930*/  LOP3.LUT R7, RZ, R3, RZ, 0x33, !PT ;  /* 0x00000003ff077212 */ /* 0x000fe200078e33ff */
[----:B------:R-:W-:-:S04]  /*1940*/  IMAD.MOV.U32 R0, RZ, RZ, R3 ;  /* 0x000000ffff007224 */ /* 0x000fc800078e0003 */
[----:B------:R-:W-:-:S05]  /*1950*/  IMAD.IADD R7, R7, 0x1, R6 ;  /* 0x0000000107077824 */ /* 0x000fca00078e0206 */
[----:B------:R-:W-:-:S13]  /*1960*/  LOP3.LUT P0, R13, R7, 0x3, RZ, 0xc0, !PT ;  /* 0x00000003070d7812 */ /* 0x000fda000780c0ff */
[----:B------:R-:W-:Y:S05]  /*1970*/  @!P0 BRA `(.L_x_83) ;  /* 0x0000000000488947 */ /* 0x000fea0003800000 */
[----:B------:R-:W-:Y:S01]  /*1980*/  IMAD.MOV.U32 R7, RZ, RZ, R5 ;  /* 0x000000ffff077224 */ /* 0x000fe200078e0005 */
[----:B------:R-:W2:Y:S01]  /*1990*/  LDCU.64 UR4, c[0x0][0x3b0] ;  /* 0x00007600ff0477ac */ /* 0x000ea20008000a00 */
[----:B------:R-:W-:-:S07]  /*19a0*/  IMAD.MOV.U32 R0, RZ, RZ, R3 ;  /* 0x000000ffff007224 */ /* 0x000fce00078e0003 */
.L_x_84:
[----:B--2---:R-:W-:-:S05]  /*19b0*/  IADD3 R4, P0, PT, R7, UR4, RZ ;  /* 0x0000000407047c10 */ /* 0x004fca000ff1e0ff */
[----:B------:R-:W-:-:S05]  /*19c0*/  IMAD.X R5, RZ, RZ, UR5, P0 ;  /* 0x00000005ff057e24 */ /* 0x000fca00080e06ff */
[----:B------:R2:W3:Y:S01]  /*19d0*/  LDG.E.U8 R4, desc[UR6][R4.64] ;  /* 0x0000000604047981 */ /* 0x0004e2000c1e1100 */
[----:B------:R-:W-:Y:S01]  /*19e0*/  IMAD.IADD R8, R7, 0x1, -R3 ;  /* 0x0000000107087824 */ /* 0x000fe200078e0a03 */
[----:B------:R-:W-:-:S04]  /*19f0*/  DSETP.GT.AND P0, PT, R16, RZ, PT ;  /* 0x000000ff1000722a */ /* 0x000fc80003f04000 */
[----:B------:R-:W-:Y:S02]  /*1a00*/  ISETP.NE.AND P2, PT, R8, R13, PT ;  /* 0x0000000d0800720c */ /* 0x000fe40003f45270 */
[----:B------:R-:W-:Y:S02]  /*1a10*/  FSEL R9, R16, RZ, !P0 ;  /* 0x000000ff10097208 */ /* 0x000fe40004000000 */
[----:B------:R-:W-:Y:S01]  /*1a20*/  FSEL R11, R17, RZ, !P0 ;  /* 0x000000ff110b7208 */ /* 0x000fe20004000000 */
[----:B--2---:R-:W-:Y:S01]  /*1a30*/  VIADD R5, R7, 0x1 ;  /* 0x0000000107057836 */ /* 0x004fe20000000000 */
[----:B---3--:R-:W-:-:S04]  /*1a40*/  ISETP.NE.AND P1, PT, R4, RZ, PT ;  /* 0x000000ff0400720c */ /* 0x008fc80003f25270 */
[----:B------:R-:W-:Y:S02]  /*1a50*/  FSEL R16, R16, R9, !P1 ;  /* 0x0000000910107208 */ /* 0x000fe40004800000 */
[----:B------:R-:W-:-:S07]  /*1a60*/  FSEL R17, R17, R11, !P1 ;  /* 0x0000000b11117208 */ /* 0x000fce0004800000 */
[----:B------:R-:W-:Y:S01]  /*1a70*/  @P1 SEL R0, R7, R0, P0 ;  /* 0x0000000007001207 */ /* 0x000fe20000000000 */
[----:B------:R-:W-:Y:S01]  /*1a80*/  IMAD.MOV.U32 R7, RZ, RZ, R5 ;  /* 0x000000ffff077224 */ /* 0x000fe200078e0005 */
[----:B------:R-:W-:Y:S06]  /*1a90*/  @P2 BRA `(.L_x_84) ;  /* 0xfffffffc00c42947 */ /* 0x000fec000383ffff */
.L_x_83:
[----:B------:R-:W-:-:S04]  /*1aa0*/  IADD3 R3, PT, PT, -R3, -0x2, R6 ;  /* 0xfffffffe03037810 */ /* 0x000fc80007ffe106 */
[----:B------:R-:W-:Y:S01]  /*1ab0*/  ISETP.GE.U32.AND P0, PT, R3, 0x3, PT ;  /* 0x000000030300780c */ /* 0x000fe20003f06070 */
[----:B------:R-:W-:-:S12]  /*1ac0*/  IMAD.MOV.U32 R3, RZ, RZ, R0 ;  /* 0x000000ffff037224 */ /* 0x000fd800078e0000 */
[----:B------:R-:W-:Y:S05]  /*1ad0*/  @!P0 BRA `(.L_x_74) ;  /* 0x00000010003c8947 */ /* 0x000fea0003800000 */
[----:B------:R-:W-:Y:S01]  /*1ae0*/  ISETP.GE.AND P0, PT, R5, R6, PT ;  /* 0x000000060500720c */ /* 0x000fe20003f06270 */
[----:B0-----:R-:W0:-:S12]  /*1af0*/  LDCU.64 UR8, c[0x0][0x3b0] ;  /* 0x00007600ff0877ac */ /* 0x001e180008000a00 */
[----:B------:R-:W-:Y:S05]  /*1b00*/  @P0 BRA `(.L_x_85) ;  /* 0x0000000c00900947 */ /* 0x000fea0003800000 */
[----:B------:R-:W-:Y:S01]  /*1b10*/  IMAD.IADD R0, R6, 0x1, -R5 ;  /* 0x0000000106007824 */ /* 0x000fe200078e0a05 */
[----:B------:R-:W-:-:S04]  /*1b20*/  PLOP3.LUT P0, PT, PT, PT, PT, 0x80, 0x8 ;  /* 0x000000000008781c */ /* 0x000fc80003f0f070 */
[----:B------:R-:W-:-:S13]  /*1b30*/  ISETP.GT.AND P1, PT, R0, 0xc, PT ;  /* 0x0000000c0000780c */ /* 0x000fda0003f24270 */
[----:B------:R-:W-:Y:S05]  /*1b40*/  @!P1 BRA `(.L_x_86) ;  /* 0x00000008006c9947 */ /* 0x000fea0003800000 */
[----:B------:R-:W-:Y:S01]  /*1b50*/  PLOP3.LUT P0, PT, PT, PT, PT, 0x8, 0x80 ;  /* 0x000000000080781c */ /* 0x000fe20003f0e170 */
[----:B------:R-:W-:Y:S01]  /*1b60*/  VIADD R4, R6, 0xfffffff4 ;  /* 0xfffffff406047836 */ /* 0x000fe20000000000 */
[----:B------:R-:W2:Y:S11]  /*1b70*/  LDCU.64 UR4, c[0x0][0x3b0] ;  /* 0x00007600ff0477ac */ /* 0x000eb60008000a00 */
.L_x_87:
[----:B--2---:R-:W-:-:S05]  /*1b80*/  IADD3 R14, P1, PT, R5, UR4, RZ ;  /* 0x00000004050e7c10 */ /* 0x004fca000ff3e0ff */
[----:B------:R-:W-:-:S05]  /*1b90*/  IMAD.X R15, RZ, RZ, UR5, P1 ;  /* 0x00000005ff0f7e24 */ /* 0x000fca00088e06ff */
[----:B------:R-:W2:Y:S04]  /*1ba0*/  LDG.E.U8 R0, desc[UR6][R14.64] ;  /* 0x000000060e007981 */ /* 0x000ea8000c1e1100 */
[----:B------:R-:W3:Y:S04]  /*1bb0*/  LDG.E.U8 R24, desc[UR6][R14.64+0x1] ;  /* 0x000001060e187981 */ /* 0x000ee8000c1e1100 */
[----:B------:R-:W4:Y:S01]  /*1bc0*/  LDG.E.U8 R25, desc[UR6][R14.64+0x2] ;  /* 0x000002060e197981 */ /* 0x000f22000c1e1100 */
[----:B------:R-:W-:-:S03]  /*1bd0*/  VIADD R8, R5, 0x4 ;  /* 0x0000000405087836 */ /* 0x000fc60000000000 */
[----:B------:R5:W4:Y:S02]  /*1be0*/  LDG.E.U8 R7, desc[UR6][R14.64+0x3] ;  /* 0x000003060e077981 */ /* 0x000b24000c1e1100 */
[----:B------:R-:W-:-:S05]  /*1bf0*/  IADD3 R28, P1, PT, R8, UR4, RZ ;  /* 0x00000004081c7c10 */ /* 0x000fca000ff3e0ff */
[----:B------:R-:W-:-:S05]  /*1c00*/  IMAD.X R29, RZ, RZ, UR5, P1 ;  /* 0x00000005ff1d7e24 */ /* 0x000fca00088e06ff */
[----:B------:R-:W4:Y:S04]  /*1c10*/  LDG.E.U8 R9, desc[UR6][R28.64] ;  /* 0x000000061c097981 */ /* 0x000f28000c1e1100 */
[----:B------:R-:W4:Y:S04]  /*1c20*/  LDG.E.U8 R10, desc[UR6][R28.64+0x1] ;  /* 0x000001061c0a7981 */ /* 0x000f28000c1e1100 */
        /* <DEDUP_REMOVED lines=9> */
[----:B------:R-:W4:Y:S01]  /*1cc0*/  LDG.E.U8 R21, desc[UR6][R26.64+0x3] ;  /* 0x000003061a157981 */ /* 0x000f22000c1e1100 */
[----:B------:R-:W-:Y:S01]  /*1cd0*/  DSETP.GT.AND P6, PT, R16, RZ, PT ;  /* 0x000000ff1000722a */ /* 0x000fe20003fc4000 */
[----:B-----5:R-:W-:-:S05]  /*1ce0*/  IADD3 R14, P1, PT, R22, UR4, RZ ;  /* 0x00000004160e7c10 */ /* 0x020fca000ff3e0ff */
[----:B------:R-:W-:-:S05]  /*1cf0*/  IMAD.X R15, RZ, RZ, UR5, P1 ;  /* 0x00000005ff0f7e24 */ /* 0x000fca00088e06ff */
[----:B------:R-:W5:Y:S01]  /*1d00*/  LDG.E.U8 R23, desc[UR6][R14.64] ;  /* 0x000000060e177981 */ /* 0x000f62000c1e1100 */
[----:B0-----:R-:W-:-:S03]  /*1d10*/  FSEL R29, R16, RZ, !P6 ;  /* 0x000000ff101d7208 */ /* 0x001fc60007000000 */
[----:B------:R-:W5:Y:S01]  /*1d20*/  LDG.E.U8 R26, desc[UR6][R14.64+0x1] ;  /* 0x000001060e1a7981 */ /* 0x000f62000c1e1100 */
[----:B------:R-:W-:-:S03]  /*1d30*/  FSEL R28, R17, RZ, !P6 ;  /* 0x000000ff111c7208 */ /* 0x000fc60007000000 */
[----:B------:R-:W5:Y:S01]  /*1d40*/  LDG.E.U8 R27, desc[UR6][R14.64+0x3] ;  /* 0x000003060e1b7981 */ /* 0x000f62000c1e1100 */
[----:B--2---:R-:W-:-:S04]  /*1d50*/  ISETP.NE.AND P5, PT, R0, RZ, PT ;  /* 0x000000ff0000720c */ /* 0x004fc80003fa5270 */
[----:B------:R-:W-:Y:S02]  /*1d60*/  FSEL R0, R16, R29, !P5 ;  /* 0x0000001d10007208 */ /* 0x000fe40006800000 */
[----:B------:R-:W-:-:S03]  /*1d70*/  FSEL R17, R17, R28, !P5 ;  /* 0x0000001c11117208 */ /* 0x000fc60006800000 */
[----:B------:R-:W-:-:S06]  /*1d80*/  IMAD.MOV.U32 R16, RZ, RZ, R0 ;  /* 0x000000ffff107224 */ /* 0x000fcc00078e0000 */
[----:B------:R-:W-:Y:S01]  /*1d90*/  DSETP.GT.AND P1, PT, R16, RZ, PT ;  /* 0x000000ff1000722a */ /* 0x000fe20003f24000 */
[----:B------:R0:W2:Y:S01]  /*1da0*/  LDG.E.U8 R16, desc[UR6][R14.64+0x2] ;  /* 0x000002060e107981 */ /* 0x0000a2000c1e1100 */
[----:B---3--:R-:W-:Y:S02]  /*1db0*/  ISETP.NE.AND P2, PT, R24, RZ, PT ;  /* 0x000000ff1800720c */ /* 0x008fe40003f45270 */
[----:B----4-:R-:W-:-:S11]  /*1dc0*/  ISETP.NE.AND P3, PT, R25, RZ, PT ;  /* 0x000000ff1900720c */ /* 0x010fd60003f65270 */
[----:B------:R-:W-:Y:S02]  /*1dd0*/  @P2 FSEL R0, R0, RZ, !P1 ;  /* 0x000000ff00002208 */ /* 0x000fe40004800000 */
[----:B------:R-:W-:-:S03]  /*1de0*/  @P2 FSEL R17, R17, RZ, !P1 ;  /* 0x000000ff11112208 */ /* 0x000fc60004800000 */
[----:B0-----:R-:W-:Y:S02]  /*1df0*/  IMAD.MOV.U32 R14, RZ, RZ, R0 ;  /* 0x000000ffff0e7224 */ /* 0x001fe400078e0000 */
[----:B------:R-:W-:-:S06]  /*1e00*/  IMAD.MOV.U32 R15, RZ, RZ, R17 ;  /* 0x000000ffff0f7224 */ /* 0x000fcc00078e0011 */
[----:B------:R-:W-:Y:S01]  /*1e10*/  DSETP.GT.AND P4, PT, R14, RZ, PT ;  /* 0x000000ff0e00722a */ /* 0x000fe20003f84000 */
[----:B------:R-:W-:-:S05]  /*1e20*/  @P5 SEL R3, R5, R3, P6 ;  /* 0x0000000305035207 */ /* 0x000fca0003000000 */
[----:B------:R-:W-:Y:S02]  /*1e30*/  @P3 FSEL R0, R0, RZ, !P4 ;  /* 0x000000ff00003208 */ /* 0x000fe40006000000 */
[----:B------:R-:W-:Y:S02]  /*1e40*/  @P3 FSEL R17, R17, RZ, !P4 ;  /* 0x000000ff11113208 */ /* 0x000fe40006000000 */
[----:B------:R-:W-:Y:S01]  /*1e50*/  ISETP.NE.AND P5, PT, R7, RZ, PT ;  /* 0x000000ff0700720c */ /* 0x000fe20003fa5270 */
[----:B------:R-:W-:Y:S02]  /*1e60*/  IMAD.MOV.U32 R14, RZ, RZ, R0 ;  /* 0x000000ffff0e7224 */ /* 0x000fe400078e0000 */
[----:B------:R-:W-:-:S06]  /*1e70*/  IMAD.MOV.U32 R15, RZ, RZ, R17 ;  /* 0x000000ffff0f7224 */ /* 0x000fcc00078e0011 */
[----:B------:R-:W-:Y:S01]  /*1e80*/  DSETP.GT.AND P6, PT, R14, RZ, PT ;  /* 0x000000ff0e00722a */ /* 0x000fe20003fc4000 */
[----:B------:R-:W-:-:S05]  /*1e90*/  VIADD R14, R5, 0x1 ;  /* 0x00000001050e7836 */ /* 0x000fca0000000000 */
[----:B------:R-:W-:Y:S02]  /*1ea0*/  @P5 FSEL R0, R0, RZ, !P6 ;  /* 0x000000ff00005208 */ /* 0x000fe40007000000 */
[----:B------:R-:W-:Y:S02]  /*1eb0*/  @P5 FSEL R17, R17, RZ, !P6 ;  /* 0x000000ff11115208 */ /* 0x000fe40007000000 */
[----:B------:R-:W-:Y:S01]  /*1ec0*/  @P2 SEL R3, R14, R3, P1 ;  /* 0x000000030e032207 */ /* 0x000fe20000800000 */
[----:B------:R-:W-:Y:S01]  /*1ed0*/  IMAD.MOV.U32 R14, RZ, RZ, R0 ;  /* 0x000000ffff0e7224 */ /* 0x000fe200078e0000 */
[----:B------:R-:W-:Y:S01]  /*1ee0*/  ISETP.NE.AND P1, PT, R9, RZ, PT ;  /* 0x000000ff0900720c */ /* 0x000fe20003f25270 */
        /* <DEDUP_REMOVED lines=8> */
[----:B------:R-:W-:Y:S02]  /*1f70*/  IMAD.MOV.U32 R15, RZ, RZ, R17 ;  /* 0x000000ffff0f7224 */ /* 0x000fe400078e0011 */
[----:B------:R-:W-:-:S04]  /*1f80*/  VIADD R10, R5, 0x3 ;  /* 0x00000003050a7836 */ /* 0x000fc80000000000 */
        /* <DEDUP_REMOVED lines=51> */
[----:B-----5:R-:W-:Y:S01]  /*22c0*/  ISETP.NE.AND P6, PT, R23, RZ, PT ;  /* 0x000000ff1700720c */ /* 0x020fe20003fc5270 */
        /* <DEDUP_REMOVED lines=12> */
[----:B------:R-:W-:Y:S02]  /*2390*/  @P4 SEL R3, R8, R3, P3 ;  /* 0x0000000308034207 */ /* 0x000fe40001800000 */
[----:B------:R-:W-:Y:S01]  /*23a0*/  @P1 FSEL R17, R17, RZ, !P2 ;  /* 0x000000ff11111208 */ /* 0x000fe20005000000 */
[C---:B------:R-:W-:Y:S01]  /*23b0*/  VIADD R8, R5.reuse, 0xd ;  /* 0x0000000d05087836 */ /* 0x040fe20000000000 */
[----:B------:R-:W-:Y:S01]  /*23c0*/  @P6 SEL R3, R22, R3, P5 ;  /* 0x0000000316036207 */ /* 0x000fe20002800000 */
[----:B------:R-:W-:-:S03]  /*23d0*/  VIADD R10, R5, 0xf ;  /* 0x0000000f050a7836 */ /* 0x000fc60000000000 */
[----:B------:R-:W-:Y:S01]  /*23e0*/  @P1 SEL R3, R8, R3, P2 ;  /* 0x0000000308031207 */ /* 0x000fe20001000000 */
[C---:B------:R-:W-:Y:S02]  /*23f0*/  VIADD R8, R5.reuse, 0xe ;  /* 0x0000000e05087836 */ /* 0x040fe40000000000 */
[----:B------:R-:W-:Y:S01]  /*2400*/  VIADD R5, R5, 0x10 ;  /* 0x0000001005057836 */ /* 0x000fe20000000000 */
[----:B------:R-:W-:-:S04]  /*2410*/  ISETP.NE.AND P5, PT, R27, RZ, PT ;  /* 0x000000ff1b00720c */ /* 0x000fc80003fa5270 */
[----:B------:R-:W-:Y:S02]  /*2420*/  ISETP.GE.AND P2, PT, R5, R4, PT ;  /* 0x000000040500720c */ /* 0x000fe40003f46270 */
[----:B--2---:R-:W-:Y:S01]  /*2430*/  ISETP.NE.AND P3, PT, R16, RZ, PT ;  /* 0x000000ff1000720c */ /* 0x004fe20003f65270 */
[----:B------:R-:W-:-:S06]  /*2440*/  IMAD.MOV.U32 R16, RZ, RZ, R0 ;  /* 0x000000ffff107224 */ /* 0x000fcc00078e0000 */
[----:B------:R-:W-:-:S06]  /*2450*/  DSETP.GT.AND P4, PT, R16, RZ, PT ;  /* 0x000000ff1000722a */ /* 0x000fcc0003f84000 */
[----:B------:R-:W-:Y:S02]  /*2460*/  @P3 FSEL R0, R0, RZ, !P4 ;  /* 0x000000ff00003208 */ /* 0x000fe40006000000 */
[----:B------:R-:W-:-:S03]  /*2470*/  @P3 FSEL R17, R17, RZ, !P4 ;  /* 0x000000ff11113208 */ /* 0x000fc60006000000 */
[----:B------:R-:W-:-:S06]  /*2480*/  IMAD.MOV.U32 R16, RZ, RZ, R0 ;  /* 0x000000ffff107224 */ /* 0x000fcc00078e0000 */
[----:B------:R-:W-:Y:S01]  /*2490*/  DSETP.GT.AND P1, PT, R16, RZ, PT ;  /* 0x000000ff1000722a */ /* 0x000fe20003f24000 */
[----:B------:R-:W-:-:S05]  /*24a0*/  @P3 SEL R3, R8, R3, P4 ;  /* 0x0000000308033207 */ /* 0x000fca0002000000 */
[----:B------:R-:W-:Y:S02]  /*24b0*/  @P5 FSEL R0, R0, RZ, !P1 ;  /* 0x000000ff00005208 */ /* 0x000fe40004800000 */
[----:B------:R-:W-:Y:S02]  /*24c0*/  @P5 SEL R3, R10, R3, P1 ;  /* 0x000000030a035207 */ /* 0x000fe40000800000 */
[----:B------:R-:W-:Y:S01]  /*24d0*/  @P5 FSEL R17, R17, RZ, !P1 ;  /* 0x000000ff11115208 */ /* 0x000fe20004800000 */
[----:B------:R-:W-:Y:S01]  /*24e0*/  IMAD.MOV.U32 R16, RZ, RZ, R0 ;  /* 0x000000ffff107224 */ /* 0x000fe200078e0000 */
[----:B------:R-:W-:Y:S06]  /*24f0*/  @!P2 BRA `(.L_x_87) ;  /* 0xfffffff400a0a947 */ /* 0x000fec000383ffff */
.L_x_86:
[----:B------:R-:W-:-:S05]  /*2500*/  IMAD.IADD R0, R6, 0x1, -R5 ;  /* 0x0000000106007824 */ /* 0x000fca00078e0a05 */
[----:B------:R-:W-:-:S13]  /*2510*/  ISETP.GT.AND P1, PT, R0, 0x4, PT ;  /* 0x000000040000780c */ /* 0x000fda0003f24270 */
[----:B------:R-:W-:Y:S05]  /*2520*/  @!P1 BRA `(.L_x_88) ;  /* 0x0000000400009947 */ /* 0x000fea0003800000 */
[----:B------:R-:W2:Y:S02]  /*2530*/  LDCU.64 UR4, c[0x0][0x3b0] ;  /* 0x00007600ff0477ac */ /* 0x000ea40008000a00 */
        /* <DEDUP_REMOVED lines=11> */
[----:B------:R-:W4:Y:S04]  /*25f0*/  LDG.E.U8 R4, desc[UR6][R12.64+0x2] ;  /* 0x000002060c047981 */ /* 0x000f28000c1e1100 */
[----:B------:R-:W4:Y:S01]  /*2600*/  LDG.E.U8 R7, desc[UR6][R12.64+0x3] ;  /* 0x000003060c077981 */ /* 0x000f22000c1e1100 */
[----:B------:R-:W-:Y:S01]  /*2610*/  DSETP.GT.AND P3, PT, R16, RZ, PT ;  /* 0x000000ff1000722a */ /* 0x000fe20003f64000 */
[----:B-----5:R-:W-:-:S05]  /*2620*/  VIADD R10, R5, 0x1 ;  /* 0x00000001050a7836 */ /* 0x020fca0000000000 */
[----:B------:R-:W-:Y:S02]  /*2630*/  FSEL R21, R17, RZ, !P3 ;  /* 0x000000ff11157208 */ /* 0x000fe40005800000 */
[----:B--2---:R-:W-:Y:S02]  /*2640*/  ISETP.NE.AND P4, PT, R19, RZ, PT ;  /* 0x000000ff1300720c */ /* 0x004fe40003f85270 */
[C---:B------:R-:W-:Y:S02]  /*2650*/  FSEL R19, R16.reuse, RZ, !P3 ;  /* 0x000000ff10137208 */ /* 0x040fe40005800000 */
[----:B---3--:R-:W-:Y:S02]  /*2660*/  ISETP.NE.AND P5, PT, R9, RZ, PT ;  /* 0x000000ff0900720c */ /* 0x008fe40003fa5270 */
[----:B------:R-:W-:Y:S02]  /*2670*/  FSEL R16, R16, R19, !P4 ;  /* 0x0000001310107208 */ /* 0x000fe40006000000 */
[----:B------:R-:W-:-:S02]  /*2680*/  FSEL R17, R17, R21, !P4 ;  /* 0x0000001511117208 */ /* 0x000fc40006000000 */
[----:B----4-:R-:W-:Y:S02]  /*2690*/  ISETP.NE.AND P0, PT, R14, RZ, PT ;  /* 0x000000ff0e00720c */ /* 0x010fe40003f05270 */
[----:B------:R-:W-:Y:S02]  /*26a0*/  ISETP.NE.AND P2, PT, R15, RZ, PT ;  /* 0x000000ff0f00720c */ /* 0x000fe40003f45270 */
[----:B------:R-:W-:Y:S01]  /*26b0*/  DSETP.GT.AND P6, PT, R16, RZ, PT ;  /* 0x000000ff1000722a */ /* 0x000fe20003fc4000 */
[----:B------:R-:W-:-:S05]  /*26c0*/  @P4 SEL R3, R5, R3, P3 ;  /* 0x0000000305034207 */ /* 0x000fca0001800000 */
[----:B------:R-:W-:Y:S02]  /*26d0*/  @P5 FSEL R16, R16, RZ, !P6 ;  /* 0x000000ff10105208 */ /* 0x000fe40007000000 */
[----:B------:R-:W-:Y:S02]  /*26e0*/  @P5 FSEL R17, R17, RZ, !P6 ;  /* 0x000000ff11115208 */ /* 0x000fe40007000000 */
[----:B------:R-:W-:Y:S02]  /*26f0*/  ISETP.NE.AND P4, PT, R18, RZ, PT ;  /* 0x000000ff1200720c */ /* 0x000fe40003f85270 */
[----:B------:R-:W-:Y:S02]  /*2700*/  @P5 SEL R3, R10, R3, P6 ;  /* 0x000000030a035207 */ /* 0x000fe40003000000 */
[----:B------:R-:W-:Y:S01]  /*2710*/  DSETP.GT.AND P1, PT, R16, RZ, PT ;  /* 0x000000ff1000722a */ /* 0x000fe20003f24000 */
[----:B------:R-:W-:Y:S01]  /*2720*/  ISETP.NE.AND P5, PT, R8, RZ, PT ;  /* 0x000000ff0800720c */ /* 0x000fe20003fa5270 */
[----:B------:R-:W-:-:S04]  /*2730*/  VIADD R8, R5, 0x2 ;  /* 0x0000000205087836 */ /* 0x000fc80000000000 */
[----:B------:R-:W-:Y:S02]  /*2740*/  @P0 FSEL R16, R16, RZ, !P1 ;  /* 0x000000ff10100208 */ /* 0x000fe40004800000 */
[----:B------:R-:W-:Y:S02]  /*2750*/  @P0 FSEL R17, R17, RZ, !P1 ;  /* 0x000000ff11110208 */ /* 0x000fe40004800000 */
[----:B------:R-:W-:Y:S01]  /*2760*/  @P0 SEL R3, R8, R3, P1 ;  /* 0x0000000308030207 */ /* 0x000fe20000800000 */
[----:B------:R-:W-:-:S03]  /*2770*/  VIADD R8, R5, 0x3 ;  /* 0x0000000305087836 */ /* 0x000fc60000000000 */
[----:B------:R-:W-:-:S06]  /*2780*/  DSETP.GT.AND P3, PT, R16, RZ, PT ;  /* 0x000000ff1000722a */ /* 0x000fcc0003f64000 */
[----:B------:R-:W-:Y:S02]  /*2790*/  @P2 FSEL R16, R16, RZ, !P3 ;  /* 0x000000ff10102208 */ /* 0x000fe40005800000 */
[----:B------:R-:W-:Y:S02]  /*27a0*/  @P2 FSEL R17, R17, RZ, !P3 ;  /* 0x000000ff11112208 */ /* 0x000fe40005800000 */
[----:B------:R-:W-:Y:S02]  /*27b0*/  @P2 SEL R3, R8, R3, P3 ;  /* 0x0000000308032207 */ /* 0x000fe40001800000 */
[----:B------:R-:W-:Y:S02]  /*27c0*/  ISETP.NE.AND P2, PT, R4, RZ, PT ;  /* 0x000000ff0400720c */ /* 0x000fe40003f45270 */
[----:B------:R-:W-:Y:S01]  /*27d0*/  DSETP.GT.AND P6, PT, R16, RZ, PT ;  /* 0x000000ff1000722a */ /* 0x000fe20003fc4000 */
[----:B------:R-:W-:-:S05]  /*27e0*/  ISETP.NE.AND P3, PT, R7, RZ, PT ;  /* 0x000000ff0700720c */ /* 0x000fca0003f65270 */
[----:B------:R-:W-:Y:S02]  /*27f0*/  @P4 FSEL R16, R16, RZ, !P6 ;  /* 0x000000ff10104208 */ /* 0x000fe40007000000 */
[----:B------:R-:W-:Y:S02]  /*2800*/  @P4 FSEL R17, R17, RZ, !P6 ;  /* 0x000000ff11114208 */ /* 0x000fe40007000000 */
[----:B------:R-:W-:Y:S01]  /*2810*/  @P4 SEL R3, R0, R3, P6 ;  /* 0x0000000300034207 */ /* 0x000fe20003000000 */
[----:B------:R-:W-:-:S03]  /*2820*/  VIADD R0, R5, 0x5 ;  /* 0x0000000505007836 */ /* 0x000fc60000000000 */
[----:B------:R-:W-:-:S06]  /*2830*/  DSETP.GT.AND P0, PT, R16, RZ, PT ;  /* 0x000000ff1000722a */ /* 0x000fcc0003f04000 */
[----:B------:R-:W-:Y:S02]  /*2840*/  @P5 FSEL R16, R16, RZ, !P0 ;  /* 0x000000ff10105208 */ /* 0x000fe40004000000 */
[----:B------:R-:W-:Y:S02]  /*2850*/  @P5 FSEL R17, R17, RZ, !P0 ;  /* 0x000000ff11115208 */ /* 0x000fe40004000000 */
[----:B------:R-:W-:Y:S01]  /*2860*/  @P5 SEL R3, R0, R3, P0 ;  /* 0x0000000300035207 */ /* 0x000fe20000000000 */
[----:B------:R-:W-:Y:S01]  /*2870*/  VIADD R0, R5, 0x6 ;  /* 0x0000000605007836 */ /* 0x000fe20000000000 */
[----:B------:R-:W-:Y:S02]  /*2880*/  PLOP3.LUT P0, PT, PT, PT, PT, 0x8, 0x80 ;  /* 0x000000000080781c */ /* 0x000fe40003f0e170 */
[----:B------:R-:W-:-:S06]  /*2890*/  DSETP.GT.AND P1, PT, R16, RZ, PT ;  /* 0x000000ff1000722a */ /* 0x000fcc0003f24000 */
[----:B------:R-:W-:Y:S02]  /*28a0*/  @P2 FSEL R16, R16, RZ, !P1 ;  /* 0x000000ff10102208 */ /* 0x000fe40004800000 */
[----:B------:R-:W-:Y:S02]  /*28b0*/  @P2 FSEL R17, R17, RZ, !P1 ;  /* 0x000000ff11112208 */ /* 0x000fe40004800000 */
[----:B------:R-:W-:Y:S01]  /*28c0*/  @P2 SEL R3, R0, R3, P1 ;  /* 0x0000000300032207 */ /* 0x000fe20000800000 */
[C---:B------:R-:W-:Y:S02]  /*28d0*/  VIADD R0, R5.reuse, 0x7 ;  /* 0x0000000705007836 */ /* 0x040fe40000000000 */
[----:B------:R-:W-:Y:S01]  /*28e0*/  VIADD R5, R5, 0x8 ;  /* 0x0000000805057836 */ /* 0x000fe20000000000 */
[----:B------:R-:W-:-:S06]  /*28f0*/  DSETP.GT.AND P1, PT, R16, RZ, PT ;  /* 0x000000ff1000722a */ /* 0x000fcc0003f24000 */
[----:B------:R-:W-:Y:S02]  /*2900*/  @P3 SEL R3, R0, R3, P1 ;  /* 0x0000000300033207 */ /* 0x000fe40000800000 */
[----:B------:R-:W-:Y:S02]  /*2910*/  @P3 FSEL R16, R16, RZ, !P1 ;  /* 0x000000ff10103208 */ /* 0x000fe40004800000 */
[----:B------:R-:W-:-:S07]  /*2920*/  @P3 FSEL R17, R17, RZ, !P1 ;  /* 0x000000ff11113208 */ /* 0x000fce0004800000 */
.L_x_88:
[----:B------:R-:W-:-:S13]  /*2930*/  ISETP.NE.OR P0, PT, R5, R6, P0 ;  /* 0x000000060500720c */ /* 0x000fda0000705670 */
[----:B------:R-:W-:Y:S05]  /*2940*/  @!P0 BRA `(.L_x_74) ;  /* 0x0000000000a08947 */ /* 0x000fea0003800000 */
.L_x_85:
[----:B0-----:R-:W-:-:S05]  /*2950*/  IADD3 R8, P0, PT, R5, UR8, RZ ;  /* 0x0000000805087c10 */ /* 0x001fca000ff1e0ff */
[----:B------:R-:W-:-:S05]  /*2960*/  IMAD.X R9, RZ, RZ, UR9, P0 ;  /* 0x00000009ff097e24 */ /* 0x000fca00080e06ff */
[----:B------:R-:W2:Y:S04]  /*2970*/  LDG.E.U8 R10, desc[UR6][R8.64] ;  /* 0x00000006080a7981 */ /* 0x000ea8000c1e1100 */
[----:B------:R-:W3:Y:S04]  /*2980*/  LDG.E.U8 R0, desc[UR6][R8.64+0x1] ;  /* 0x0000010608007981 */ /* 0x000ee8000c1e1100 */
[----:B------:R-:W4:Y:S04]  /*2990*/  LDG.E.U8 R4, desc[UR6][R8.64+0x2] ;  /* 0x0000020608047981 */ /* 0x000f28000c1e1100 */
[----:B------:R0:W5:Y:S01]  /*29a0*/  LDG.E.U8 R7, desc[UR6][R8.64+0x3] ;  /* 0x0000030608077981 */ /* 0x000162000c1e1100 */
[----:B------:R-:W-:-:S06]  /*29b0*/  DSETP.GT.AND P6, PT, R16, RZ, PT ;  /* 0x000000ff1000722a */ /* 0x000fcc0003fc4000 */
[----:B------:R-:W-:Y:S02]  /*29c0*/  FSEL R11, R16, RZ, !P6 ;  /* 0x000000ff100b7208 */ /* 0x000fe40007000000 */
[----:B------:R-:W-:Y:S02]  /*29d0*/  FSEL R13, R17, RZ, !P6 ;  /* 0x000000ff110d7208 */ /* 0x000fe40007000000 */
[----:B--2---:R-:W-:-:S04]  /*29e0*/  ISETP.NE.AND P4, PT, R10, RZ, PT ;  /* 0x000000ff0a00720c */ /* 0x004fc80003f85270 */
[----:B------:R-:W-:Y:S02]  /*29f0*/  FSEL R16, R16, R11, !P4 ;  /* 0x0000000b10107208 */ /* 0x000fe40006000000 */
[----:B------:R-:W-:Y:S02]  /*2a00*/  FSEL R17, R17, R13, !P4 ;  /* 0x0000000d11117208 */ /* 0x000fe40006000000 */
[----:B---3--:R-:W-:Y:S01]  /*2a10*/  ISETP.NE.AND P5, PT, R0, RZ, PT ;  /* 0x000000ff0000720c */ /* 0x008fe20003fa5270 */
[----:B0-----:R-:W-:Y:S01]  /*2a20*/  IMAD.MOV.U32 R8, RZ, RZ, R16 ;  /* 0x000000ffff087224 */ /* 0x001fe200078e0010 */
[----:B----4-:R-:W-:Y:S01]  /*2a30*/  ISETP.NE.AND P1, PT, R4, RZ, PT ;  /* 0x000000ff0400720c */ /* 0x010fe20003f25270 */
[----:B------:R-:W-:Y:S01]  /*2a40*/  IMAD.MOV.U32 R9, RZ, RZ, R17 ;  /* 0x000000ffff097224 */ /* 0x000fe200078e0011 */
[----:B-----5:R-:W-:Y:S01]  /*2a50*/  ISETP.NE.AND P0, PT, R7, RZ, PT ;  /* 0x000000ff0700720c */ /* 0x020fe20003f05270 */
[C---:B------:R-:W-:Y:S01]  /*2a60*/  VIADD R0, R5.reuse, 0x1 ;  /* 0x0000000105007836 */ /* 0x040fe20000000000 */
[C---:B------:R-:W-:Y:S01]  /*2a70*/  @P4 SEL R3, R5.reuse, R3, P6 ;  /* 0x0000000305034207 */ /* 0x040fe20003000000 */
[----:B------:R-:W-:-:S02]  /*2a80*/  VIADD R4, R5, 0x3 ;  /* 0x0000000305047836 */ /* 0x000fc40000000000 */
[----:B------:R-:W-:-:S06]  /*2a90*/  DSETP.GT.AND P3, PT, R8, RZ, PT ;  /* 0x000000ff0800722a */ /* 0x000fcc0003f64000 */
[----:B------:R-:W-:Y:S02]  /*2aa0*/  @P5 FSEL R16, R16, RZ, !P3 ;  /* 0x000000ff10105208 */ /* 0x000fe40005800000 */
[----:B------:R-:W-:Y:S02]  /*2ab0*/  @P5 FSEL R17, R17, RZ, !P3 ;  /* 0x000000ff11115208 */ /* 0x000fe40005800000 */
[----:B------:R-:W-:Y:S01]  /*2ac0*/  @P5 SEL R3, R0, R3, P3 ;  /* 0x0000000300035207 */ /* 0x000fe20001800000 */
[----:B------:R-:W-:Y:S02]  /*2ad0*/  IMAD.MOV.U32 R8, RZ, RZ, R16 ;  /* 0x000000ffff087224 */ /* 0x000fe400078e0010 */
[----:B------:R-:W-:Y:S02]  /*2ae0*/  IMAD.MOV.U32 R9, RZ, RZ, R17 ;  /* 0x000000ffff097224 */ /* 0x000fe400078e0011 */
[C---:B------:R-:W-:Y:S02]  /*2af0*/  VIADD R0, R5.reuse, 0x2 ;  /* 0x0000000205007836 */ /* 0x040fe40000000000 */
[----:B------:R-:W-:-:S02]  /*2b00*/  VIADD R5, R5, 0x4 ;  /* 0x0000000405057836 */ /* 0x000fc40000000000 */
[----:B------:R-:W-:-:S06]  /*2b10*/  DSETP.GT.AND P2, PT, R8, RZ, PT ;  /* 0x000000ff0800722a */ /* 0x000fcc0003f44000 */
[----:B------:R-:W-:Y:S02]  /*2b20*/  @P1 FSEL R16, R16, RZ, !P2 ;  /* 0x000000ff10101208 */ /* 0x000fe40005000000 */
[----:B------:R-:W-:Y:S02]  /*2b30*/  @P1 FSEL R17, R17, RZ, !P2 ;  /* 0x000000ff11111208 */ /* 0x000fe40005000000 */
[----:B------:R-:W-:Y:S01]  /*2b40*/  @P1 SEL R3, R0, R3, P2 ;  /* 0x0000000300031207 */ /* 0x000fe20001000000 */
[----:B------:R-:W-:Y:S01]  /*2b50*/  IMAD.MOV.U32 R8, RZ, RZ, R16 ;  /* 0x000000ffff087224 */ /* 0x000fe200078e0010 */
[----:B------:R-:W-:Y:S01]  /*2b60*/  ISETP.NE.AND P1, PT, R5, R6, PT ;  /* 0x000000060500720c */ /* 0x000fe20003f25270 */
[----:B------:R-:W-:-:S06]  /*2b70*/  IMAD.MOV.U32 R9, RZ, RZ, R17 ;  /* 0x000000ffff097224 */ /* 0x000fcc00078e0011 */
[----:B------:R-:W-:-:S06]  /*2b80*/  DSETP.GT.AND P3, PT, R8, RZ, PT ;  /* 0x000000ff0800722a */ /* 0x000fcc0003f64000 */
[----:B------:R-:W-:Y:S02]  /*2b90*/  @P0 SEL R3, R4, R3, P3 ;  /* 0x0000000304030207 */ /* 0x000fe40001800000 */
[----:B------:R-:W-:Y:S02]  /*2ba0*/  @P0 FSEL R16, R16, RZ, !P3 ;  /* 0x000000ff10100208 */ /* 0x000fe40005800000 */
[----:B------:R-:W-:Y:S01]  /*2bb0*/  @P0 FSEL R17, R17, RZ, !P3 ;  /* 0x000000ff11110208 */ /* 0x000fe20005800000 */
[----:B------:R-:W-:Y:S06]  /*2bc0*/  @P1 BRA `(.L_x_85) ;  /* 0xfffffffc00601947 */ /* 0x000fec000383ffff */
.L_x_74:
[----:B------:R-:W2:Y:S02]  /*2bd0*/  LDC.64 R4, c[0x0][0x3a0] ;  /* 0x0000e800ff047b82 */ /* 0x000ea40000000a00 */
[----:B--2---:R-:W-:-:S05]  /*2be0*/  IMAD.WIDE R4, R2, 0x4, R4 ;  /* 0x0000000402047825 */ /* 0x004fca00078e0204 */
[----:B------:R-:W2:Y:S02]  /*2bf0*/  LDG.E R0, desc[UR6][R4.64] ;  /* 0x0000000604007981 */ /* 0x000ea4000c1e1900 */
[----:B--2---:R-:W-:Y:S01]  /*2c00*/  ISETP.NE.AND P0, PT, R3, R0, PT ;  /* 0x000000000300720c */ /* 0x004fe20003f05270 */
[----:B------:R-:W-:-:S12]  /*2c10*/  IMAD.MOV.U32 R0, RZ, RZ, 0x1 ;  /* 0x00000001ff007424 */ /* 0x000fd800078e00ff */
[----:B------:R-:W2:Y:S02]  /*2c20*/  @P0 LDC.64 R6, c[0x0][0x3b8] ;  /* 0x0000ee00ff060b82 */ /* 0x000ea40000000a00 */
[----:B--2---:R-:W-:-:S04]  /*2c30*/  @P0 IADD3 R6, P1, PT, R2, R6, RZ ;  /* 0x0000000602060210 */ /* 0x004fc80007f3e0ff */
[----:B------:R-:W-:-:S05]  /*2c40*/  @P0 LEA.HI.X.SX32 R7, R2, R7, 0x1, P1 ;  /* 0x0000000702070211 */ /* 0x000fca00008f0eff */
[----:B------:R-:W-:Y:S04]  /*2c50*/  @P0 STG.E.U8 desc[UR6][R6.64], R0 ;  /* 0x0000000006000986 */ /* 0x000fe8000c101106 */
[----:B------:R-:W-:Y:S01]  /*2c60*/  STG.E desc[UR6][R4.64], R3 ;  /* 0x0000000304007986 */ /* 0x000fe2000c101906 */
[----:B01----:R-:W-:Y:S05]  /*2c70*/  EXIT ;  /* 0x000000000000794d */ /* 0x003fea0003800000 */
.L_x_89:
        /* <DEDUP_REMOVED lines=16> */
.L_x_306:


//--------------------- .text._Z13updateCenter3iiiPdiPbPiS1_ --------------------------
	.section	.text._Z13updateCenter3iiiPdiPbPiS1_,"ax",@progbits
	.align	128
        .global         _Z13updateCenter3iiiPdiPbPiS1_
        .type           _Z13updateCenter3iiiPdiPbPiS1_,@function
        .size           _Z13updateCenter3iiiPdiPbPiS1_,(.L_x_307 - _Z13updateCenter3iiiPdiPbPiS1_)
        .other          _Z13updateCenter3iiiPdiPbPiS1_,@"STO_CUDA_ENTRY STV_DEFAULT"
_Z13updateCenter3iiiPdiPbPiS1_:
.text._Z13updateCenter3iiiPdiPbPiS1_:
        /* <DEDUP_REMOVED lines=10> */
[----:B------:R-:W0:Y:S01]  /*00a0*/  LDC R9, c[0x0][0x384] ;  /* 0x0000e100ff097b82 */ /* 0x000e220000000800 */
[----:B------:R-:W1:Y:S01]  /*00b0*/  LDCU.64 UR6, c[0x0][0x358] ;  /* 0x00006b00ff0677ac */ /* 0x000e620008000a00 */
[----:B0-----:R-:W-:-:S13]  /*00c0*/  ISETP.GE.AND P0, PT, R9, 0x1, PT ;  /* 0x000000010900780c */ /* 0x001fda0003f06270 */
[----:B-1----:R-:W-:Y:S05]  /*00d0*/  @!P0 BRA `(.L_x_90) ;  /* 0x0000000000d88947 */ /* 0x002fea0003800000 */
[C---:B------:R-:W-:Y:S01]  /*00e0*/  ISETP.GE.U32.AND P1, PT, R9.reuse, 0x8, PT ;  /* 0x000000080900780c */ /* 0x040fe20003f26070 */
[----:B------:R-:W-:Y:S01]  /*00f0*/  IMAD R4, R0, R9, RZ ;  /* 0x0000000900047224 */ /* 0x000fe200078e02ff */
[----:B------:R-:W-:Y:S01]  /*0100*/  LOP3.LUT R8, R9, 0x7, RZ, 0xc0, !PT ;  /* 0x0000000709087812 */ /* 0x000fe200078ec0ff */
[----:B------:R-:W-:-:S03]  /*0110*/  IMAD.MOV.U32 R5, RZ, RZ, RZ ;  /* 0x000000ffff057224 */ /* 0x000fc600078e00ff */
[----:B------:R-:W-:-:S07]  /*0120*/  ISETP.NE.AND P0, PT, R8, RZ, PT ;  /* 0x000000ff0800720c */ /* 0x000fce0003f05270 */
[----:B------:R-:W-:Y:S06]  /*0130*/  @!P1 BRA `(.L_x_91) ;  /* 0x0000000000549947 */ /* 0x000fec0003800000 */
[----:B------:R-:W0:Y:S01]  /*0140*/  LDCU.64 UR4, c[0x0][0x390] ;  /* 0x00007200ff0477ac */ /* 0x000e220008000a00 */
[----:B------:R-:W-:Y:S02]  /*0150*/  LOP3.LUT R5, R9, 0x7ffffff8, RZ, 0xc0, !PT ;  /* 0x7ffffff809057812 */ /* 0x000fe400078ec0ff */
[----:B------:R-:W-:-:S03]  /*0160*/  MOV R7, R4 ;  /* 0x0000000400077202 */ /* 0x000fc60000000f00 */
[----:B------:R-:W-:Y:S01]  /*0170*/  IMAD.MOV R6, RZ, RZ, -R5 ;  /* 0x000000ffff067224 */ /* 0x000fe200078e0a05 */
[----:B0-----:R-:W-:-:S04]  /*0180*/  UIADD3 UR4, UP0, UPT, UR4, 0x20, URZ ;  /* 0x0000002004047890 */ /* 0x001fc8000ff1e0ff */
[----:B------:R-:W-:-:S12]  /*0190*/  UIADD3.X UR5, UPT, UPT, URZ, UR5, URZ, UP0, !UPT ;  /* 0x00000005ff057290 */ /* 0x000fd800087fe4ff */
.L_x_92:
[----:B------:R-:W-:Y:S01]  /*01a0*/  VIADD R6, R6, 0x8 ;  /* 0x0000000806067836 */ /* 0x000fe20000000000 */
[----:B0-----:R-:W-:Y:S01]  /*01b0*/  MOV R3, UR5 ;  /* 0x0000000500037c02 */ /* 0x001fe20008000f00 */
[----:B------:R-:W-:-:S03]  /*01c0*/  IMAD.U32 R2, RZ, RZ, UR4 ;  /* 0x00000004ff027e24 */ /* 0x000fc6000f8e00ff */
[----:B------:R-:W-:Y:S01]  /*01d0*/  ISETP.NE.AND P1, PT, R6, RZ, PT ;  /* 0x000000ff0600720c */ /* 0x000fe20003f25270 */
[----:B------:R-:W-:-:S04]  /*01e0*/  IMAD.WIDE R2, R7, 0x8, R2 ;  /* 0x0000000807027825 */ /* 0x000fc800078e0202 */
[----:B------:R-:W-:Y:S01]  /*01f0*/  VIADD R7, R7, 0x8 ;  /* 0x0000000807077836 */ /* 0x000fe20000000000 */
        /* <DEDUP_REMOVED lines=9> */
.L_x_91:
[----:B------:R-:W-:Y:S05]  /*0290*/  @!P0 BRA `(.L_x_90) ;  /* 0x0000000000688947 */ /* 0x000fea0003800000 */
[----:B------:R-:W-:Y:S02]  /*02a0*/  ISETP.GE.U32.AND P0, PT, R8, 0x4, PT ;  /* 0x000000040800780c */ /* 0x000fe40003f06070 */
[----:B------:R-:W-:-:S04]  /*02b0*/  LOP3.LUT R6, R9, 0x3, RZ, 0xc0, !PT ;  /* 0x0000000309067812 */ /* 0x000fc800078ec0ff */
[----:B------:R-:W-:-:S07]  /*02c0*/  ISETP.NE.AND P1, PT, R6, RZ, PT ;  /* 0x000000ff0600720c */ /* 0x000fce0003f25270 */
[----:B------:R-:W-:Y:S06]  /*02d0*/  @!P0 BRA `(.L_x_93) ;  /* 0x0000000000208947 */ /* 0x000fec0003800000 */
[----:B0-----:R-:W0:Y:S01]  /*02e0*/  LDC.64 R2, c[0x0][0x390] ;  /* 0x0000e400ff027b82 */ /* 0x001e220000000a00 */
[----:B------:R-:W-:Y:S01]  /*02f0*/  IADD3 R7, PT, PT, R4, R5, RZ ;  /* 0x0000000504077210 */ /* 0x000fe20007ffe0ff */
[----:B------:R-:W-:-:S04]  /*0300*/  VIADD R5, R5, 0x4 ;  /* 0x0000000405057836 */ /* 0x000fc80000000000 */
[----:B0-----:R-:W-:-:S05]  /*0310*/  IMAD.WIDE R2, R7, 0x8, R2 ;  /* 0x0000000807027825 */ /* 0x001fca00078e0202 */
[----:B------:R1:W-:Y:S04]  /*0320*/  STG.E.64 desc[UR6][R2.64], RZ ;  /* 0x000000ff02007986 */ /* 0x0003e8000c101b06 */
[----:B------:R1:W-:Y:S04]  /*0330*/  STG.E.64 desc[UR6][R2.64+0x8], RZ ;  /* 0x000008ff02007986 */ /* 0x0003e8000c101b06 */
[----:B------:R1:W-:Y:S04]  /*0340*/  STG.E.64 desc[UR6][R2.64+0x10], RZ ;  /* 0x000010ff02007986 */ /* 0x0003e8000c101b06 */
[----:B------:R1:W-:Y:S02]  /*0350*/  STG.E.64 desc[UR6][R2.64+0x18], RZ ;  /* 0x000018ff02007986 */ /* 0x0003e4000c101b06 */
.L_x_93:
[----:B------:R-:W-:Y:S05]  /*0360*/  @!P1 BRA `(.L_x_90) ;  /* 0x0000000000349947 */ /* 0x000fea0003800000 */
[----:B01----:R-:W-:Y:S02]  /*0370*/  LOP3.LUT R2, R9, 0x1, RZ, 0xc0, !PT ;  /* 0x0000000109027812 */ /* 0x003fe400078ec0ff */
[----:B------:R-:W-:Y:S02]  /*0380*/  ISETP.NE.AND P0, PT, R6, 0x1, PT ;  /* 0x000000010600780c */ /* 0x000fe40003f05270 */
[----:B------:R-:W-:-:S11]  /*0390*/  ISETP.NE.U32.AND P1, PT, R2, 0x1, PT ;  /* 0x000000010200780c */ /* 0x000fd60003f25070 */
[----:B------:R-:W0:Y:S01]  /*03a0*/  @P0 LDC.64 R2, c[0x0][0x390] ;  /* 0x0000e400ff020b82 */ /* 0x000e220000000a00 */
[----:B------:R-:W-:Y:S01]  /*03b0*/  @P0 IADD3 R11, PT, PT, R4, R5, RZ ;  /* 0x00000005040b0210 */ /* 0x000fe20007ffe0ff */
[----:B------:R-:W-:-:S05]  /*03c0*/  @P0 VIADD R5, R5, 0x2 ;  /* 0x0000000205050836 */ /* 0x000fca0000000000 */
[----:B------:R-:W-:Y:S01]  /*03d0*/  @!P1 IADD3 R9, PT, PT, R4, R5, RZ ;  /* 0x0000000504099210 */ /* 0x000fe20007ffe0ff */
[----:B------:R-:W1:Y:S01]  /*03e0*/  @!P1 LDC.64 R6, c[0x0][0x390] ;  /* 0x0000e400ff069b82 */ /* 0x000e620000000a00 */
[----:B0-----:R-:W-:-:S05]  /*03f0*/  @P0 IMAD.WIDE R4, R11, 0x8, R2 ;  /* 0x000000080b040825 */ /* 0x001fca00078e0202 */
[----:B------:R2:W-:Y:S01]  /*0400*/  @P0 STG.E.64 desc[UR6][R4.64], RZ ;  /* 0x000000ff04000986 */ /* 0x0005e2000c101b06 */
[----:B-1----:R-:W-:-:S03]  /*0410*/  @!P1 IMAD.WIDE R2, R9, 0x8, R6 ;  /* 0x0000000809029825 */ /* 0x002fc600078e0206 */
[----:B------:R2:W-:Y:S04]  /*0420*/  @P0 STG.E.64 desc[UR6][R4.64+0x8], RZ ;  /* 0x000008ff04000986 */ /* 0x0005e8000c101b06 */
[----:B------:R2:W-:Y:S02]  /*0430*/  @!P1 STG.E.64 desc[UR6][R2.64], RZ ;  /* 0x000000ff02009986 */ /* 0x0005e4000c101b06 */
.L_x_90:
[----:B012---:R-:W0:Y:S02]  /*0440*/  LDC.64 R2, c[0x0][0x3b0] ;  /* 0x0000ec00ff027b82 */ /* 0x007e240000000a00 */
[----:B0-----:R-:W-:-:S05]  /*0450*/  IMAD.WIDE R2, R0, 0x4, R2 ;  /* 0x0000000400027825 */ /* 0x001fca00078e0202 */
[----:B------:R-:W-:Y:S01]  /*0460*/  STG.E desc[UR6][R2.64], RZ ;  /* 0x000000ff02007986 */ /* 0x000fe2000c101906 */
[----:B------:R-:W-:Y:S05]  /*0470*/  EXIT ;  /* 0x000000000000794d */ /* 0x000fea0003800000 */
.L_x_94:
        /* <DEDUP_REMOVED lines=16> */
.L_x_307:


//--------------------- .text._Z16updatebelonging3iPdiiS_PiiPbS_S1_ --------------------------
	.section	.text._Z16updatebelonging3iPdiiS_PiiPbS_S1_,"ax",@progbits
	.align	128
        .global         _Z16updatebelonging3iPdiiS_PiiPbS_S1_
        .type           _Z16updatebelonging3iPdiiS_PiiPbS_S1_,@function
        .size           _Z16updatebelonging3iPdiiS_PiiPbS_S1_,(.L_x_308 - _Z16updatebelonging3iPdiiS_PiiPbS_S1_)
        .other          _Z16updatebelonging3iPdiiS_PiiPbS_S1_,@"STO_CUDA_ENTRY STV_DEFAULT"
_Z16updatebelonging3iPdiiS_PiiPbS_S1_:
.text._Z16updatebelonging3iPdiiS_PiiPbS_S1_:
[----:B------:R-:W-:Y:S01]  /*0000*/  LDC R1, c[0x0][0x37c] ;  /* 0x0000df00ff017b82 */ /* 0x000fe20000000800 */
[----:B------:R-:W0:Y:S01]  /*0010*/  LDCU UR6, c[0x0][0x3a8] ;  /* 0x00007500ff0677ac */ /* 0x000e220008000800 */
[----:B------:R-:W1:Y:S01]  /*0020*/  S2R R4, SR_CTAID.X ;  /* 0x0000000000047919 */ /* 0x000e620000002500 */
[----:B------:R-:W2:Y:S01]  /*0030*/  LDCU UR7, c[0x0][0x394] ;  /* 0x00007280ff0777ac */ /* 0x000ea20008000800 */
[----:B------:R-:W1:Y:S01]  /*0040*/  S2R R5, SR_TID.X ;  /* 0x0000000000057919 */ /* 0x000e620000002100 */
[----:B------:R-:W1:Y:S01]  /*0050*/  LDCU UR5, c[0x0][0x360] ;  /* 0x00006c00ff0577ac */ /* 0x000e620008000800 */
[----:B------:R-:W3:Y:S01]  /*0060*/  LDCU UR4, c[0x0][0x380] ;  /* 0x00007000ff0477ac */ /* 0x000ee20008000800 */
[----:B0-----:R-:W-:Y:S02]  /*0070*/  IMAD.U32 R6, RZ, RZ, UR6 ;  /* 0x00000006ff067e24 */ /* 0x001fe4000f8e00ff */
[----:B--2---:R-:W-:-:S04]  /*0080*/  IMAD.U32 R3, RZ, RZ, UR7 ;  /* 0x00000007ff037e24 */ /* 0x004fc8000f8e00ff */
[----:B------:R-:W-:-:S05]  /*0090*/  IMAD R8, R6, R3, RZ ;  /* 0x0000000306087224 */ /* 0x000fca00078e02ff */
[----:B------:R-:W-:Y:S01]  /*00a0*/  ISETP.GE.AND P0, PT, R8, 0x1, PT ;  /* 0x000000010800780c */ /* 0x000fe20003f06270 */
[----:B-1----:R-:W-:-:S04]  /*00b0*/  IMAD R7, R4, UR5, R5 ;  /* 0x0000000504077c24 */ /* 0x002fc8000f8e0205 */
[----:B---3--:R-:W-:-:S08]  /*00c0*/  VIADD R7, R7, UR4 ;  /* 0x0000000407077c36 */ /* 0x008fd00008000000 */
[----:B------:R-:W-:Y:S05]  /*00d0*/  @!P0 BRA `(.L_x_95) ;  /* 0x0000000400388947 */ /* 0x000fea0003800000 */
[C---:B------:R-:W-:Y:S01]  /*00e0*/  ISETP.GE.U32.AND P0, PT, R8.reuse, 0x10, PT ;  /* 0x000000100800780c */ /* 0x040fe20003f06070 */
[C---:B------:R-:W-:Y:S01]  /*00f0*/  IMAD R0, R8.reuse, R5, RZ ;  /* 0x0000000508007224 */ /* 0x040fe200078e02ff */
[----:B------:R-:W-:Y:S01]  /*0100*/  LOP3.LUT R10, R8, 0xf, RZ, 0xc0, !PT ;  /* 0x0000000f080a7812 */ /* 0x000fe200078ec0ff */
[----:B------:R-:W-:-:S03]  /*0110*/  IMAD.MOV.U32 R9, RZ, RZ, RZ ;  /* 0x000000ffff097224 */ /* 0x000fc600078e00ff */
[----:B------:R-:W-:-:S07]  /*0120*/  ISETP.NE.AND P1, PT, R10, RZ, PT ;  /* 0x000000ff0a00720c */ /* 0x000fce0003f25270 */
[----:B------:R-:W-:Y:S06]  /*0130*/  @!P0 BRA `(.L_x_96) ;  /* 0x0000000000688947 */ /* 0x000fec0003800000 */
[----:B------:R-:W0:Y:S01]  /*0140*/  S2UR UR6, SR_CgaCtaId ;  /* 0x00000000000679c3 */ /* 0x000e220000008800 */
[----:B------:R-:W-:Y:S01]  /*0150*/  UMOV UR4, 0x400 ;  /* 0x0000040000047882 */ /* 0x000fe20000000000 */
[----:B------:R-:W-:Y:S01]  /*0160*/  LOP3.LUT R9, R8, 0x7ffffff0, RZ, 0xc0, !PT ;  /* 0x7ffffff008097812 */ /* 0x000fe200078ec0ff */
[----:B0-----:R-:W-:-:S03]  /*0170*/  ULEA UR6, UR6, UR4, 0x18 ;  /* 0x0000000406067291 */ /* 0x001fc6000f8ec0ff */
[----:B------:R-:W-:-:S09]  /*0180*/  UMOV UR4, URZ ;  /* 0x000000ff00047c82 */ /* 0x000fd20008000000 */
.L_x_97:
[----:B0-----:R-:W-:Y:S01]  /*0190*/  VIADD R2, R0, UR4 ;  /* 0x0000000400027c36 */ /* 0x001fe20008000000 */
[----:B------:R-:W-:-:S04]  /*01a0*/  UIADD3 UR4, UPT, UPT, UR4, 0x10, URZ ;  /* 0x0000001004047890 */ /* 0x000fc8000fffe0ff */
[----:B------:R-:W-:Y:S02]  /*01b0*/  LEA R2, R2, UR6, 0x3 ;  /* 0x0000000602027c11 */ /* 0x000fe4000f8e18ff */
[----:B------:R-:W-:-:S03]  /*01c0*/  ISETP.NE.AND P0, PT, R9, UR4, PT ;  /* 0x0000000409007c0c */ /* 0x000fc6000bf05270 */
[----:B------:R0:W-:Y:S04]  /*01d0*/  STS.64 [R2], RZ ;  /* 0x000000ff02007388 */ /* 0x0001e80000000a00 */
[----:B------:R0:W-:Y:S04]  /*01e0*/  STS.64 [R2+0x8], RZ ;  /* 0x000008ff02007388 */ /* 0x0001e80000000a00 */
        /* <DEDUP_REMOVED lines=13> */
[----:B------:R0:W-:Y:S01]  /*02c0*/  STS.64 [R2+0x78], RZ ;  /* 0x000078ff02007388 */ /* 0x0001e20000000a00 */
[----:B------:R-:W-:Y:S05]  /*02d0*/  @P0 BRA `(.L_x_97) ;  /* 0xfffffffc00ac0947 */ /* 0x000fea000383ffff */
.L_x_96:
[----:B------:R-:W-:Y:S05]  /*02e0*/  @!P1 BRA `(.L_x_95) ;  /* 0x0000000000b49947 */ /* 0x000fea0003800000 */
[----:B------:R-:W-:Y:S02]  /*02f0*/  ISETP.GE.U32.AND P0, PT, R10, 0x8, PT ;  /* 0x000000080a00780c */ /* 0x000fe40003f06070 */
[----:B------:R-:W-:-:S04]  /*0300*/  LOP3.LUT R11, R8, 0x7, RZ, 0xc0, !PT ;  /* 0x00000007080b7812 */ /* 0x000fc800078ec0ff */
[----:B------:R-:W-:-:S07]  /*0310*/  ISETP.NE.AND P1, PT, R11, RZ, PT ;  /* 0x000000ff0b00720c */ /* 0x000fce0003f25270 */
[----:B------:R-:W-:Y:S06]  /*0320*/  @!P0 BRA `(.L_x_98) ;  /* 0x0000000000388947 */ /* 0x000fec0003800000 */
[----:B------:R-:W1:Y:S01]  /*0330*/  S2UR UR6, SR_CgaCtaId ;  /* 0x00000000000679c3 */ /* 0x000e620000008800 */
[----:B------:R-:W-:Y:S01]  /*0340*/  UMOV UR4, 0x400 ;  /* 0x0000040000047882 */ /* 0x000fe20000000000 */
[----:B0-----:R-:W-:Y:S02]  /*0350*/  IMAD.IADD R2, R0, 0x1, R9 ;  /* 0x0000000100027824 */ /* 0x001fe400078e0209 */
[----:B------:R-:W-:Y:S01]  /*0360*/  VIADD R9, R9, 0x8 ;  /* 0x0000000809097836 */ /* 0x000fe20000000000 */
[----:B-1----:R-:W-:-:S06]  /*0370*/  ULEA UR4, UR6, UR4, 0x18 ;  /* 0x0000000406047291 */ /* 0x002fcc000f8ec0ff */
[----:B------:R-:W-:-:S05]  /*0380*/  LEA R2, R2, UR4, 0x3 ;  /* 0x0000000402027c11 */ /* 0x000fca000f8e18ff */
[----:B------:R1:W-:Y:S04]  /*0390*/  STS.64 [R2], RZ ;  /* 0x000000ff02007388 */ /* 0x0003e80000000a00 */
[----:B------:R1:W-:Y:S04]  /*03a0*/  STS.64 [R2+0x8], RZ ;  /* 0x000008ff02007388 */ /* 0x0003e80000000a00 */
[----:B------:R1:W-:Y:S04]  /*03b0*/  STS.64 [R2+0x10], RZ ;  /* 0x000010ff02007388 */ /* 0x0003e80000000a00 */
[----:B------:R1:W-:Y:S04]  /*03c0*/  STS.64 [R2+0x18], RZ ;  /* 0x000018ff02007388 */ /* 0x0003e80000000a00 */
[----:B------:R1:W-:Y:S04]  /*03d0*/  STS.64 [R2+0x20], RZ ;  /* 0x000020ff02007388 */ /* 0x0003e80000000a00 */
[----:B------:R1:W-:Y:S04]  /*03e0*/  STS.64 [R2+0x28], RZ ;  /* 0x000028ff02007388 */ /* 0x0003e80000000a00 */
[----:B------:R1:W-:Y:S04]  /*03f0*/  STS.64 [R2+0x30], RZ ;  /* 0x000030ff02007388 */ /* 0x0003e80000000a00 */
[----:B------:R1:W-:Y:S02]  /*0400*/  STS.64 [R2+0x38], RZ ;  /* 0x000038ff02007388 */ /* 0x0003e40000000a00 */
.L_x_98:
[----:B------:R-:W-:Y:S05]  /*0410*/  @!P1 BRA `(.L_x_95) ;  /* 0x0000000000689947 */ /* 0x000fea0003800000 */
[----:B------:R-:W-:Y:S02]  /*0420*/  ISETP.GE.U32.AND P0, PT, R11, 0x4, PT ;  /* 0x000000040b00780c */ /* 0x000fe40003f06070 */
[----:B------:R-:W-:-:S04]  /*0430*/  LOP3.LUT R10, R8, 0x3, RZ, 0xc0, !PT ;  /* 0x00000003080a7812 */ /* 0x000fc800078ec0ff */
[----:B------:R-:W-:-:S07]  /*0440*/  ISETP.NE.AND P1, PT, R10, RZ, PT ;  /* 0x000000ff0a00720c */ /* 0x000fce0003f25270 */
[----:B------:R-:W-:Y:S06]  /*0450*/  @!P0 BRA `(.L_x_99) ;  /* 0x0000000000288947 */ /* 0x000fec0003800000 */
[----:B------:R-:W2:Y:S01]  /*0460*/  S2UR UR6, SR_CgaCtaId ;  /* 0x00000000000679c3 */ /* 0x000ea20000008800 */
[----:B------:R-:W-:Y:S01]  /*0470*/  UMOV UR4, 0x400 ;  /* 0x0000040000047882 */ /* 0x000fe20000000000 */
[----:B01----:R-:W-:Y:S02]  /*0480*/  IMAD.IADD R2, R0, 0x1, R9 ;  /* 0x0000000100027824 */ /* 0x003fe400078e0209 */
[----:B------:R-:W-:Y:S01]  /*0490*/  VIADD R9, R9, 0x4 ;  /* 0x0000000409097836 */ /* 0x000fe20000000000 */
[----:B--2---:R-:W-:-:S06]  /*04a0*/  ULEA UR4, UR6, UR4, 0x18 ;  /* 0x0000000406047291 */ /* 0x004fcc000f8ec0ff */
[----:B------:R-:W-:-:S05]  /*04b0*/  LEA R2, R2, UR4, 0x3 ;  /* 0x0000000402027c11 */ /* 0x000fca000f8e18ff */
[----:B------:R2:W-:Y:S04]  /*04c0*/  STS.64 [R2], RZ ;  /* 0x000000ff02007388 */ /* 0x0005e80000000a00 */
[----:B------:R2:W-:Y:S04]  /*04d0*/  STS.64 [R2+0x8], RZ ;  /* 0x000008ff02007388 */ /* 0x0005e80000000a00 */
[----:B------:R2:W-:Y:S04]  /*04e0*/  STS.64 [R2+0x10], RZ ;  /* 0x000010ff02007388 */ /* 0x0005e80000000a00 */
[----:B------:R2:W-:Y:S02]  /*04f0*/  STS.64 [R2+0x18], RZ ;  /* 0x000018ff02007388 */ /* 0x0005e40000000a00 */
.L_x_99:
[----:B------:R-:W-:Y:S05]  /*0500*/  @!P1 BRA `(.L_x_95) ;  /* 0x00000000002c9947 */ /* 0x000fea0003800000 */
[----:B------:R-:W3:Y:S01]  /*0510*/  S2UR UR6, SR_CgaCtaId ;  /* 0x00000000000679c3 */ /* 0x000ee20000008800 */
[----:B------:R-:W-:Y:S02]  /*0520*/  UMOV UR4, 0x400 ;  /* 0x0000040000047882 */ /* 0x000fe40000000000 */
[----:B---3--:R-:W-:-:S03]  /*0530*/  ULEA UR6, UR6, UR4, 0x18 ;  /* 0x0000000406067291 */ /* 0x008fc6000f8ec0ff */
[----:B------:R-:W-:-:S09]  /*0540*/  UMOV UR4, URZ ;  /* 0x000000ff00047c82 */ /* 0x000fd20008000000 */
.L_x_100:
[----:B012---:R-:W-:Y:S01]  /*0550*/  IMAD.IADD R2, R0, 0x1, R9 ;  /* 0x0000000100027824 */ /* 0x007fe200078e0209 */
[----:B------:R-:W-:Y:S01]  /*0560*/  UIADD3 UR4, UPT, UPT, UR4, 0x1, URZ ;  /* 0x0000000104047890 */ /* 0x000fe2000fffe0ff */
[----:B------:R-:W-:-:S03]  /*0570*/  VIADD R9, R9, 0x1 ;  /* 0x0000000109097836 */ /* 0x000fc60000000000 */
[----:B------:R-:W-:Y:S02]  /*0580*/  LEA R2, R2, UR6, 0x3 ;  /* 0x0000000602027c11 */ /* 0x000fe4000f8e18ff */
[----:B------:R-:W-:-:S03]  /*0590*/  ISETP.NE.AND P0, PT, R10, UR4, PT ;  /* 0x000000040a007c0c */ /* 0x000fc6000bf05270 */
[----:B------:R3:W-:Y:S10]  /*05a0*/  STS.64 [R2], RZ ;  /* 0x000000ff02007388 */ /* 0x0007f40000000a00 */
[----:B---3--:R-:W-:Y:S05]  /*05b0*/  @P0 BRA `(.L_x_100) ;  /* 0xfffffffc00e40947 */ /* 0x008fea000383ffff */
.L_x_95:
[----:B------:R-:W3:Y:S01]  /*05c0*/  LDCU UR4, c[0x0][0x390] ;  /* 0x00007200ff0477ac */ /* 0x000ee20008000800 */
[----:B------:R-:W-:Y:S01]  /*05d0*/  BSSY.RECONVERGENT B0, `(.L_x_101) ;  /* 0x0000343000007945 */ /* 0x000fe20003800200 */
[----:B------:R-:W4:Y:S01]  /*05e0*/  LDCU.64 UR8, c[0x0][0x358] ;  /* 0x00006b00ff0877ac */ /* 0x000f220008000a00 */
[----:B---3--:R-:W-:-:S13]  /*05f0*/  ISETP.GE.AND P0, PT, R7, UR4, PT ;  /* 0x0000000407007c0c */ /* 0x008fda000bf06270 */
[----:B----4-:R-:W-:Y:S05]  /*0600*/  @P0 BRA `(.L_x_102) ;  /* 0x0000003000fc0947 */ /* 0x010fea0003800000 */
[----:B------:R-:W-:Y:S01]  /*0610*/  ISETP.GE.AND P0, PT, R6, 0x1, PT ;  /* 0x000000010600780c */ /* 0x000fe20003f06270 */
[----:B------:R-:W-:-:S12]  /*0620*/  IMAD.MOV.U32 R0, RZ, RZ, RZ ;  /* 0x000000ffff007224 */ /* 0x000fd800078e00ff */
[----:B------:R-:W-:Y:S05]  /*0630*/  @!P0 BRA `(.L_x_103) ;  /* 0x0000000000408947 */ /* 0x000fea0003800000 */
[----:B------:R-:W3:Y:S01]  /*0640*/  LDCU UR12, c[0x0][0x3a8] ;  /* 0x00007500ff0c77ac */ /* 0x000ee20008000800 */
[----:B------:R-:W4:Y:S01]  /*0650*/  LDCU UR13, c[0x0][0x3a8] ;  /* 0x00007500ff0d77ac */ /* 0x000f220008000800 */
[----:B------:R-:W0:Y:S01]  /*0660*/  LDCU.64 UR10, c[0x0][0x3b0] ;  /* 0x00007600ff0a77ac */ /* 0x000e220008000a00 */
[----:B------:R-:W-:-:S05]  /*0670*/  UMOV UR4, URZ ;  /* 0x000000ff00047c82 */ /* 0x000fca0008000000 */
.L_x_104:
[----:B0-----:R-:W-:-:S04]  /*0680*/  UIADD3 UR6, UP0, UPT, UR4, UR10, URZ ;  /* 0x0000000a04067290 */ /* 0x001fc8000ff1e0ff */
[----:B------:R-:W-:Y:S02]  /*0690*/  UIADD3.X UR7, UPT, UPT, URZ, UR11, URZ, UP0, !UPT ;  /* 0x0000000bff077290 */ /* 0x000fe400087fe4ff */
[----:B-12---:R-:W-:-:S04]  /*06a0*/  IMAD.U32 R2, RZ, RZ, UR6 ;  /* 0x00000006ff027e24 */ /* 0x006fc8000f8e00ff */
[----:B------:R-:W-:-:S05]  /*06b0*/  IMAD.U32 R3, RZ, RZ, UR7 ;  /* 0x00000007ff037e24 */ /* 0x000fca000f8e00ff */
[----:B------:R-:W2:Y:S01]  /*06c0*/  LDG.E.U8 R2, desc[UR8][R2.64] ;  /* 0x0000000802027981 */ /* 0x000ea2000c1e1100 */
[----:B------:R-:W-:Y:S01]  /*06d0*/  IMAD.U32 R0, RZ, RZ, UR4 ;  /* 0x00000004ff007e24 */ /* 0x000fe2000f8e00ff */
[----:B--2---:R-:W-:-:S13]  /*06e0*/  ISETP.NE.AND P0, PT, R2, RZ, PT ;  /* 0x000000ff0200720c */ /* 0x004fda0003f05270 */
[----:B------:R-:W-:Y:S05]  /*06f0*/  @P0 BRA `(.L_x_103) ;  /* 0x0000000000100947 */ /* 0x000fea0003800000 */
[----:B------:R-:W-:-:S04]  /*0700*/  UIADD3 UR4, UPT, UPT, UR4, 0x1, URZ ;  /* 0x0000000104047890 */ /* 0x000fc8000fffe0ff */
[----:B----4-:R-:W-:-:S09]  /*0710*/  UISETP.NE.AND UP0, UPT, UR4, UR13, UPT ;  /* 0x0000000d0400728c */ /* 0x010fd2000bf05270 */
[----:B------:R-:W-:Y:S05]  /*0720*/  BRA.U UP0, `(.L_x_104) ;  /* 0xfffffffd00d47547 */ /* 0x000fea000b83ffff */
[----:B---3--:R-:W-:-:S07]  /*0730*/  IMAD.U32 R0, RZ, RZ, UR12 ;  /* 0x0000000cff007e24 */ /* 0x008fce000f8e00ff */
.L_x_103:
[----:B------:R-:W5:Y:S01]  /*0740*/  LDC R9, c[0x0][0x394] ;  /* 0x0000e500ff097b82 */ /* 0x000f620000000800 */
[----:B012---:R-:W-:-:S07]  /*0750*/  CS2R R2, SRZ ;  /* 0x0000000000027805 */ /* 0x007fce000001ff00 */
[----:B------:R-:W0:Y:S01]  /*0760*/  LDC.64 R14, c[0x0][0x388] ;  /* 0x0000e200ff0e7b82 */ /* 0x000e220000000a00 */
[----:B-----5:R-:W-:Y:S01]  /*0770*/  ISETP.GE.AND P0, PT, R9, 0x1, PT ;  /* 0x000000010900780c */ /* 0x020fe20003f06270 */
[----:B------:R-:W-:-:S04]  /*0780*/  IMAD R11, R7, R9, RZ ;  /* 0x00000009070b7224 */ /* 0x000fc800078e02ff */
[----:B0-----:R-:W-:-:S08]  /*0790*/  IMAD.WIDE R14, R11, 0x8, R14 ;  /* 0x000000080b0e7825 */ /* 0x001fd000078e020e */
        /* <DEDUP_REMOVED lines=10> */
.L_x_107:
[----:B------:R-:W0:Y:S01]  /*0840*/  LDC.64 R10, c[0x0][0x398] ;  /* 0x0000e600ff0a7b82 */ /* 0x000e220000000a00 */
[----:B------:R-:W-:Y:S02]  /*0850*/  IMAD R17, R0, R9, R26 ;  /* 0x0000000900117224 */ /* 0x000fe400078e021a */
[----:B------:R-:W-:-:S05]  /*0860*/  IMAD.WIDE.U32 R12, R26, 0x8, R14 ;  /* 0x000000081a0c7825 */ /* 0x000fca00078e000e */
[----:B------:R-:W2:Y:S04]  /*0870*/  LDG.E.64 R22, desc[UR8][R12.64] ;  /* 0x000000080c167981 */ /* 0x000ea8000c1e1b00 */
[----:B------:R-:W5:Y:S01]  /*0880*/  LDG.E.64 R24, desc[UR8][R12.64+0x78] ;  /* 0x000078080c187981 */ /* 0x000f62000c1e1b00 */
[----:B0-----:R-:W-:-:S05]  /*0890*/  IMAD.WIDE.U32 R10, R17, 0x8, R10 ;  /* 0x00000008110a7825 */ /* 0x001fca00078e000a */
[----:B------:R-:W2:Y:S04]  /*08a0*/  LDG.E.64 R16, desc[UR8][R10.64] ;  /* 0x000000080a107981 */ /* 0x000ea8000c1e1b00 */
[----:B------:R-:W3:Y:S04]  /*08b0*/  LDG.E.64 R18, desc[UR8][R10.64+0x8] ;  /* 0x000008080a127981 */ /* 0x000ee8000c1e1b00 */
[----:B------:R-:W4:Y:S01]  /*08c0*/  LDG.E.64 R20, desc[UR8][R10.64+0x10] ;  /* 0x000010080a147981 */ /* 0x000f22000c1e1b00 */
[----:B--2---:R-:W-:-:S03]  /*08d0*/  DADD R22, R16, -R22 ;  /* 0x0000000010167229 */ /* 0x004fc60000000816 */
[----:B------:R-:W3:Y:S05]  /*08e0*/  LDG.E.64 R16, desc[UR8][R12.64+0x8] ;  /* 0x000008080c107981 */ /* 0x000eea000c1e1b00 */
[----:B------:R-:W-:Y:S01]  /*08f0*/  DFMA R22, R22, R22, R2 ;  /* 0x000000161616722b */ /* 0x000fe20000000002 */
[----:B------:R-:W4:Y:S01]  /*0900*/  LDG.E.64 R2, desc[UR8][R12.64+0x10] ;  /* 0x000010080c027981 */ /* 0x000f22000c1e1b00 */
[----:B---3--:R-:W-:Y:S02]  /*0910*/  DADD R16, R18, -R16 ;  /* 0x0000000012107229 */ /* 0x008fe40000000810 */
[----:B----4-:R-:W-:-:S06]  /*0920*/  DADD R20, R20, -R2 ;  /* 0x0000000014147229 */ /* 0x010fcc0000000802 */
[----:B------:R-:W-:Y:S01]  /*0930*/  DFMA R18, R16, R16, R22 ;  /* 0x000000101012722b */ /* 0x000fe20000000016 */
[----:B------:R-:W2:Y:S04]  /*0940*/  LDG.E.64 R2, desc[UR8][R12.64+0x18] ;  /* 0x000018080c027981 */ /* 0x000ea8000c1e1b00 */
[----:B------:R-:W2:Y:S03]  /*0950*/  LDG.E.64 R22, desc[UR8][R10.64+0x18] ;  /* 0x000018080a167981 */ /* 0x000ea6000c1e1b00 */
[----:B------:R-:W-:Y:S01]  /*0960*/  DFMA R18, R20, R20, R18 ;  /* 0x000000141412722b */ /* 0x000fe20000000012 */
[----:B------:R-:W3:Y:S04]  /*0970*/  LDG.E.64 R16, desc[UR8][R12.64+0x20] ;  /* 0x000020080c107981 */ /* 0x000ee8000c1e1b00 */
[----:B------:R-:W3:Y:S01]  /*0980*/  LDG.E.64 R20, desc[UR8][R10.64+0x20] ;  /* 0x000020080a147981 */ /* 0x000ee2000c1e1b00 */
[----:B--2---:R-:W-:-:S03]  /*0990*/  DADD R2, R22, -R2 ;  /* 0x0000000016027229 */ /* 0x004fc60000000802 */
[----:B------:R-:W2:Y:S05]  /*09a0*/  LDG.E.64 R22, desc[UR8][R10.64+0x28] ;  /* 0x000028080a167981 */ /* 0x000eaa000c1e1b00 */
[----:B------:R-:W-:Y:S02]  /*09b0*/  DFMA R18, R2, R2, R18 ;  /* 0x000000020212722b */ /* 0x000fe40000000012 */
[----:B------:R-:W2:Y:S01]  /*09c0*/  LDG.E.64 R2, desc[UR8][R12.64+0x28] ;  /* 0x000028080c027981 */ /* 0x000ea2000c1e1b00 */
[----:B---3--:R-:W-:-:S03]  /*09d0*/  DADD R16, R20, -R16 ;  /* 0x0000000014107229 */ /* 0x008fc60000000810 */
[----:B------:R-:W3:Y:S05]  /*09e0*/  LDG.E.64 R20, desc[UR8][R10.64+0x30] ;  /* 0x000030080a147981 */ /* 0x000eea000c1e1b00 */
[----:B------:R-:W-:Y:S01]  /*09f0*/  DFMA R16, R16, R16, R18 ;  /* 0x000000101010722b */ /* 0x000fe20000000012 */
        /* <DEDUP_REMOVED lines=20> */
[----:B------:R-:W4:Y:S01]  /*0b40*/  LDG.E.64 R2, desc[UR8][R12.64+0x58] ;  /* 0x000058080c027981 */ /* 0x000f22000c1e1b00 */
[----:B---3--:R-:W-:-:S03]  /*0b50*/  DADD R18, R20, -R18 ;  /* 0x0000000014127229 */ /* 0x008fc60000000812 */
[----:B------:R-:W4:Y:S05]  /*0b60*/  LDG.E.64 R20, desc[UR8][R10.64+0x58] ;  /* 0x000058080a147981 */ /* 0x000f2a000c1e1b00 */
[----:B------:R-:W-:Y:S01]  /*0b70*/  DFMA R18, R18, R18, R16 ;  /* 0x000000121212722b */ /* 0x000fe20000000010 */
[----:B------:R-:W2:Y:S01]  /*0b80*/  LDG.E.64 R16, desc[UR8][R10.64+0x60] ;  /* 0x000060080a107981 */ /* 0x000ea2000c1e1b00 */
[----:B----4-:R-:W-:-:S03]  /*0b90*/  DADD R2, R20, -R2 ;  /* 0x0000000014027229 */ /* 0x010fc60000000802 */
[----:B------:R-:W3:Y:S01]  /*0ba0*/  LDG.E.64 R20, desc[UR8][R10.64+0x70] ;  /* 0x000070080a147981 */ /* 0x000ee2000c1e1b00 */
[----:B--2---:R-:W-:-:S04]  /*0bb0*/  DADD R22, R16, -R22 ;  /* 0x0000000010167229 */ /* 0x004fc80000000816 */
[----:B------:R-:W-:Y:S01]  /*0bc0*/  DFMA R18, R2, R2, R18 ;  /* 0x000000020212722b */ /* 0x000fe20000000012 */
[----:B------:R-:W2:Y:S04]  /*0bd0*/  LDG.E.64 R16, desc[UR8][R12.64+0x68] ;  /* 0x000068080c107981 */ /* 0x000ea8000c1e1b00 */
[----:B------:R-:W2:Y:S03]  /*0be0*/  LDG.E.64 R2, desc[UR8][R10.64+0x68] ;  /* 0x000068080a027981 */ /* 0x000ea6000c1e1b00 */
[----:B------:R-:W-:Y:S02]  /*0bf0*/  DFMA R22, R22, R22, R18 ;  /* 0x000000161616722b */ /* 0x000fe40000000012 */
[----:B------:R-:W3:Y:S04]  /*0c00*/  LDG.E.64 R18, desc[UR8][R12.64+0x70] ;  /* 0x000070080c127981 */ /* 0x000ee8000c1e1b00 */
[----:B------:R-:W5:Y:S01]  /*0c10*/  LDG.E.64 R10, desc[UR8][R10.64+0x78] ;  /* 0x000078080a0a7981 */ /* 0x000f62000c1e1b00 */
[----:B------:R-:W-:-:S05]  /*0c20*/  VIADD R26, R26, 0x10 ;  /* 0x000000101a1a7836 */ /* 0x000fca0000000000 */
[----:B------:R-:W-:Y:S01]  /*0c30*/  ISETP.NE.AND P1, PT, R26, R29, PT ;  /* 0x0000001d1a00720c */ /* 0x000fe20003f25270 */
[----:B--2---:R-:W-:Y:S02]  /*0c40*/  DADD R2, R2, -R16 ;  /* 0x0000000002027229 */ /* 0x004fe40000000810 */
[----:B---3--:R-:W-:-:S06]  /*0c50*/  DADD R18, R20, -R18 ;  /* 0x0000000014127229 */ /* 0x008fcc0000000812 */
[----:B------:R-:W-:Y:S02]  /*0c60*/  DFMA R22, R2, R2, R22 ;  /* 0x000000020216722b */ /* 0x000fe40000000016 */
[----:B-----5:R-:W-:-:S06]  /*0c70*/  DADD R24, R10, -R24 ;  /* 0x000000000a187229 */ /* 0x020fcc0000000818 */
[----:B------:R-:W-:-:S08]  /*0c80*/  DFMA R22, R18, R18, R22 ;  /* 0x000000121216722b */ /* 0x000fd00000000016 */
[----:B------:R-:W-:Y:S01]  /*0c90*/  DFMA R2, R24, R24, R22 ;  /* 0x000000181802722b */ /* 0x000fe20000000016 */
[----:B------:R-:W-:Y:S10]  /*0ca0*/  @P1 BRA `(.L_x_107) ;  /* 0xfffffff800e41947 */ /* 0x000ff4000383ffff */
.L_x_106:
[----:B------:R-:W-:Y:S05]  /*0cb0*/  @!P2 BRA `(.L_x_105) ;  /* 0x000000040044a947 */ /* 0x000fea0003800000 */
[----:B------:R-:W-:Y:S02]  /*0cc0*/  ISETP.GE.U32.AND P1, PT, R6, 0x8, PT ;  /* 0x000000080600780c */ /* 0x000fe40003f26070 */
[----:B------:R-:W-:-:S04]  /*0cd0*/  LOP3.LUT R26, R9, 0x7, RZ, 0xc0, !PT ;  /* 0x00000007091a7812 */ /* 0x000fc800078ec0ff */
[----:B------:R-:W-:-:S07]  /*0ce0*/  ISETP.NE.AND P2, PT, R26, RZ, PT ;  /* 0x000000ff1a00720c */ /* 0x000fce0003f45270 */
[----:B------:R-:W-:Y:S06]  /*0cf0*/  @!P1 BRA `(.L_x_108) ;  /* 0x0000000000949947 */ /* 0x000fec0003800000 */
[----:B------:R-:W0:Y:S01]  /*0d00*/  LDC.64 R10, c[0x0][0x398] ;  /* 0x0000e600ff0a7b82 */ /* 0x000e220000000a00 */
[----:B------:R-:W-:Y:S02]  /*0d10*/  IMAD R17, R0, R9, R29 ;  /* 0x0000000900117224 */ /* 0x000fe400078e021d */
[----:B------:R-:W-:-:S05]  /*0d20*/  IMAD.WIDE.U32 R12, R29, 0x8, R14 ;  /* 0x000000081d0c7825 */ /* 0x000fca00078e000e */
[----:B------:R-:W2:Y:S04]  /*0d30*/  LDG.E.64 R22, desc[UR8][R12.64] ;  /* 0x000000080c167981 */ /* 0x000ea8000c1e1b00 */
[----:B------:R-:W5:Y:S01]  /*0d40*/  LDG.E.64 R20, desc[UR8][R12.64+0x10] ;  /* 0x000010080c147981 */ /* 0x000f62000c1e1b00 */
[----:B0-----:R-:W-:-:S03]  /*0d50*/  IMAD.WIDE R10, R17, 0x8, R10 ;  /* 0x00000008110a7825 */ /* 0x001fc600078e020a */
[----:B------:R-:W3:Y:S04]  /*0d60*/  LDG.E.64 R16, desc[UR8][R12.64+0x8] ;  /* 0x000008080c107981 */ /* 0x000ee8000c1e1b00 */
[----:B------:R-:W2:Y:S04]  /*0d70*/  LDG.E.64 R18, desc[UR8][R10.64] ;  /* 0x000000080a127981 */ /* 0x000ea8000c1e1b00 */
[----:B------:R-:W3:Y:S01]  /*0d80*/  LDG.E.64 R24, desc[UR8][R10.64+0x8] ;  /* 0x000008080a187981 */ /* 0x000ee2000c1e1b00 */
[----:B--2---:R-:W-:-:S03]  /*0d90*/  DADD R22, R18, -R22 ;  /* 0x0000000012167229 */ /* 0x004fc60000000816 */
[----:B------:R-:W5:Y:S01]  /*0da0*/  LDG.E.64 R18, desc[UR8][R10.64+0x10] ;  /* 0x000010080a127981 */ /* 0x000f62000c1e1b00 */
[----:B---3--:R-:W-:-:S03]  /*0db0*/  DADD R16, R24, -R16 ;  /* 0x0000000018107229 */ /* 0x008fc60000000810 */
[----:B------:R-:W2:Y:S01]  /*0dc0*/  LDG.E.64 R24, desc[UR8][R12.64+0x18] ;  /* 0x000018080c187981 */ /* 0x000ea2000c1e1b00 */
[----:B------:R-:W-:-:S03]  /*0dd0*/  DFMA R22, R22, R22, R2 ;  /* 0x000000161616722b */ /* 0x000fc60000000002 */
[----:B------:R-:W2:Y:S05]  /*0de0*/  LDG.E.64 R2, desc[UR8][R10.64+0x18] ;  /* 0x000018080a027981 */ /* 0x000eaa000c1e1b00 */
[----:B------:R-:W-:Y:S02]  /*0df0*/  DFMA R16, R16, R16, R22 ;  /* 0x000000101010722b */ /* 0x000fe40000000016 */
[----:B------:R-:W3:Y:S01]  /*0e00*/  LDG.E.64 R22, desc[UR8][R12.64+0x20] ;  /* 0x000020080c167981 */ /* 0x000ee2000c1e1b00 */
[----:B-----5:R-:W-:-:S03]  /*0e10*/  DADD R20, R18, -R20 ;  /* 0x0000000012147229 */ /* 0x020fc60000000814 */
[----:B------:R-:W3:Y:S05]  /*0e20*/  LDG.E.64 R18, desc[UR8][R10.64+0x20] ;  /* 0x000020080a127981 */ /* 0x000eea000c1e1b00 */
[----:B------:R-:W-:Y:S02]  /*0e30*/  DFMA R20, R20, R20, R16 ;  /* 0x000000141414722b */ /* 0x000fe40000000010 */
[----:B--2---:R-:W-:Y:S01]  /*0e40*/  DADD R24, R2, -R24 ;  /* 0x0000000002187229 */ /* 0x004fe20000000818 */
[----:B------:R-:W2:Y:S04]  /*0e50*/  LDG.E.64 R16, desc[UR8][R10.64+0x28] ;  /* 0x000028080a107981 */ /* 0x000ea8000c1e1b00 */
[----:B------:R-:W2:Y:S03]  /*0e60*/  LDG.E.64 R2, desc[UR8][R12.64+0x28] ;  /* 0x000028080c027981 */ /* 0x000ea6000c1e1b00 */
[----:B------:R-:W-:Y:S01]  /*0e70*/  DFMA R24, R24, R24, R20 ;  /* 0x000000181818722b */ /* 0x000fe20000000014 */
[----:B------:R-:W5:Y:S04]  /*0e80*/  LDG.E.64 R20, desc[UR8][R10.64+0x30] ;  /* 0x000030080a147981 */ /* 0x000f68000c1e1b00 */
[----:B------:R-:W4:Y:S01]  /*0e90*/  LDG.E.64 R10, desc[UR8][R10.64+0x38] ;  /* 0x000038080a0a7981 */ /* 0x000f22000c1e1b00 */
[----:B---3--:R-:W-:-:S03]  /*0ea0*/  DADD R22, R18, -R22 ;  /* 0x0000000012167229 */ /* 0x008fc60000000816 */
[----:B------:R-:W5:Y:S04]  /*0eb0*/  LDG.E.64 R18, desc[UR8][R12.64+0x30] ;  /* 0x000030080c127981 */ /* 0x000f68000c1e1b00 */
[----:B------:R-:W4:Y:S01]  /*0ec0*/  LDG.E.64 R12, desc[UR8][R12.64+0x38] ;  /* 0x000038080c0c7981 */ /* 0x000f22000c1e1b00 */
[----:B------:R-:W-:Y:S02]  /*0ed0*/  DFMA R24, R22, R22, R24 ;  /* 0x000000161618722b */ /* 0x000fe40000000018 */
[----:B--2---:R-:W-:-:S08]  /*0ee0*/  DADD R2, R16, -R2 ;  /* 0x0000000010027229 */ /* 0x004fd00000000802 */
[----:B------:R-:W-:Y:S01]  /*0ef0*/  DFMA R24, R2, R2, R24 ;  /* 0x000000020218722b */ /* 0x000fe20000000018 */
[----:B------:R-:W-:Y:S01]  /*0f00*/  VIADD R29, R29, 0x8 ;  /* 0x000000081d1d7836 */ /* 0x000fe20000000000 */
[----:B-----5:R-:W-:-:S08]  /*0f10*/  DADD R18, R20, -R18 ;  /* 0x0000000014127229 */ /* 0x020fd00000000812 */
[----:B------:R-:W-:Y:S02]  /*0f20*/  DFMA R24, R18, R18, R24 ;  /* 0x000000121218722b */ /* 0x000fe40000000018 */
[----:B----4-:R-:W-:-:S08]  /*0f30*/  DADD R2, R10, -R12 ;  /* 0x000000000a027229 */ /* 0x010fd0000000080c */
[----:B------:R-:W-:-:S11]  /*0f40*/  DFMA R2, R2, R2, R24 ;  /* 0x000000020202722b */ /* 0x000fd60000000018 */
.L_x_108:
        /* <DEDUP_REMOVED lines=13> */
[----:B------:R-:W3:Y:S04]  /*1020*/  LDG.E.64 R16, desc[UR8][R10.64+0x8] ;  /* 0x000008080a107981 */ /* 0x000ee8000c1e1b00 */
[----:B------:R-:W4:Y:S04]  /*1030*/  LDG.E.64 R22, desc[UR8][R10.64+0x10] ;  /* 0x000010080a167981 */ /* 0x000f28000c1e1b00 */
[----:B------:R-:W5:Y:S01]  /*1040*/  LDG.E.64 R10, desc[UR8][R10.64+0x18] ;  /* 0x000018080a0a7981 */ /* 0x000f62000c1e1b00 */
[----:B--2---:R-:W-:-:S03]  /*1050*/  DADD R18, -R18, R20 ;  /* 0x0000000012127229 */ /* 0x004fc60000000114 */
[----:B------:R-:W4:Y:S01]  /*1060*/  LDG.E.64 R20, desc[UR8][R26.64+0x10] ;  /* 0x000010081a147981 */ /* 0x000f22000c1e1b00 */
[----:B---3--:R-:W-:-:S04]  /*1070*/  DADD R12, -R12, R16 ;  /* 0x000000000c0c7229 */ /* 0x008fc80000000110 */
[----:B------:R-:W-:-:S08]  /*1080*/  DFMA R2, R18, R18, R2 ;  /* 0x000000121202722b */ /* 0x000fd00000000002 */
[----:B------:R-:W-:Y:S02]  /*1090*/  DFMA R2, R12, R12, R2 ;  /* 0x0000000c0c02722b */ /* 0x000fe40000000002 */
[----:B-----5:R-:W-:Y:S01]  /*10a0*/  DADD R24, -R24, R10 ;  /* 0x0000000018187229 */ /* 0x020fe2000000010a */
[----:B------:R-:W-:Y:S01]  /*10b0*/  VIADD R29, R29, 0x4 ;  /* 0x000000041d1d7836 */ /* 0x000fe20000000000 */
[----:B----4-:R-:W-:-:S08]  /*10c0*/  DADD R20, -R20, R22 ;  /* 0x0000000014147229 */ /* 0x010fd00000000116 */
[----:B------:R-:W-:-:S08]  /*10d0*/  DFMA R2, R20, R20, R2 ;  /* 0x000000141402722b */ /* 0x000fd00000000002 */
[----:B------:R-:W-:-:S11]  /*10e0*/  DFMA R2, R24, R24, R2 ;  /* 0x000000181802722b */ /* 0x000fd60000000002 */
.L_x_109:
[----:B------:R-:W-:Y:S05]  /*10f0*/  @!P2 BRA `(.L_x_105) ;  /* 0x000000000034a947 */ /* 0x000fea0003800000 */
[----:B------:R-:W0:Y:S01]  /*1100*/  LDC.64 R10, c[0x0][0x398] ;  /* 0x0000e600ff0a7b82 */ /* 0x000e220000000a00 */
[----:B------:R-:W-:-:S05]  /*1110*/  UMOV UR4, URZ ;  /* 0x000000ff00047c82 */ /* 0x000fca0008000000 */
.L_x_110:
[----:B------:R-:W-:Y:S02]  /*1120*/  IMAD R13, R0, R9, R29 ;  /* 0x00000009000d7224 */ /* 0x000fe400078e021d */
[----:B------:R-:W-:-:S04]  /*1130*/  IMAD.WIDE.U32 R16, R29, 0x8, R14 ;  /* 0x000000081d107825 */ /* 0x000fc800078e000e */
[----:B0-----:R-:W-:Y:S02]  /*1140*/  IMAD.WIDE R12, R13, 0x8, R10 ;  /* 0x000000080d0c7825 */ /* 0x001fe400078e020a */
        /* <DEDUP_REMOVED lines=8> */
.L_x_105:
[----:B------:R-:W0:Y:S01]  /*11d0*/  LDCU UR4, c[0x0][0x3a8] ;  /* 0x00007500ff0477ac */ /* 0x000e220008000800 */
[----:B------:R-:W-:Y:S02]  /*11e0*/  VIADD R11, R0, 0x1 ;  /* 0x00000001000b7836 */ /* 0x000fe40000000000 */
[----:B0-----:R-:W-:-:S05]  /*11f0*/  IMAD.U32 R6, RZ, RZ, UR4 ;  /* 0x00000004ff067e24 */ /* 0x001fca000f8e00ff */
[----:B------:R-:W-:-:S13]  /*1200*/  ISETP.GE.AND P1, PT, R11, R6, PT ;  /* 0x000000060b00720c */ /* 0x000fda0003f26270 */
[----:B------:R-:W-:Y:S05]  /*1210*/  @P1 BRA `(.L_x_111) ;  /* 0x0000001c00181947 */ /* 0x000fea0003800000 */
[----:B------:R-:W-:Y:S05]  /*1220*/  @!P0 BRA `(.L_x_112) ;  /* 0x0000000800f08947 */ /* 0x000fea0003800000 */
[C---:B------:R-:W-:Y:S02]  /*1230*/  LOP3.LUT R29, R9.reuse, 0xf, RZ, 0xc0, !PT ;  /* 0x0000000f091d7812 */ /* 0x040fe400078ec0ff */
[C---:B------:R-:W-:Y:S02]  /*1240*/  LOP3.LUT R28, R9.reuse, 0x7, RZ, 0xc0, !PT ;  /* 0x00000007091c7812 */ /* 0x040fe400078ec0ff */
[C---:B------:R-:W-:Y:S02]  /*1250*/  LOP3.LUT R10, R9.reuse, 0x7ffffff0, RZ, 0xc0, !PT ;  /* 0x7ffffff0090a7812 */ /* 0x040fe400078ec0ff */
[----:B------:R-:W-:-:S07]  /*1260*/  LOP3.LUT R9, R9, 0x3, RZ, 0xc0, !PT ;  /* 0x0000000309097812 */ /* 0x000fce00078ec0ff */
.L_x_119:
[----:B------:R-:W0:Y:S02]  /*1270*/  LDCU.64 UR6, c[0x0][0x3b0] ;  /* 0x00007600ff0677ac */ /* 0x000e240008000a00 */
[----:B0-----:R-:W-:-:S05]  /*1280*/  IADD3 R12, P0, PT, R11, UR6, RZ ;  /* 0x000000060b0c7c10 */ /* 0x001fca000ff1e0ff */
[----:B------:R-:W-:-:S05]  /*1290*/  IMAD.X R13, RZ, RZ, UR7, P0 ;  /* 0x00000007ff0d7e24 */ /* 0x000fca00080e06ff */
[----:B------:R-:W2:Y:S02]  /*12a0*/  LDG.E.U8 R12, desc[UR8][R12.64] ;  /* 0x000000080c0c7981 */ /* 0x000ea4000c1e1100 */
[----:B--2---:R-:W-:-:S13]  /*12b0*/  ISETP.NE.AND P0, PT, R12, RZ, PT ;  /* 0x000000ff0c00720c */ /* 0x004fda0003f05270 */
[----:B------:R-:W-:Y:S05]  /*12c0*/  @!P0 BRA `(.L_x_113) ;  /* 0x0000000800b08947 */ /* 0x000fea0003800000 */
[----:B------:R-:W0:Y:S01]  /*12d0*/  LDCU UR4, c[0x0][0x394] ;  /* 0x00007280ff0477ac */ /* 0x000e220008000800 */
[----:B------:R-:W-:Y:S01]  /*12e0*/  IMAD.MOV.U32 R6, RZ, RZ, RZ ;  /* 0x000000ffff067224 */ /* 0x000fe200078e00ff */
[----:B------:R-:W-:Y:S01]  /*12f0*/  CS2R R26, SRZ ;  /* 0x00000000001a7805 */ /* 0x000fe2000001ff00 */
[----:B0-----:R-:W-:-:S09]  /*1300*/  UISETP.GE.U32.AND UP0, UPT, UR4, 0x10, UPT ;  /* 0x000000100400788c */ /* 0x001fd2000bf06070 */
[----:B------:R-:W-:Y:S05]  /*1310*/  BRA.U !UP0, `(.L_x_114) ;  /* 0x0000000508287547 */ /* 0x000fea000b800000 */
[----:B------:R-:W-:Y:S01]  /*1320*/  IMAD.MOV.U32 R6, RZ, RZ, RZ ;  /* 0x000000ffff067224 */ /* 0x000fe200078e00ff */
[----:B------:R-:W-:-:S07]  /*1330*/  CS2R R26, SRZ ;  /* 0x00000000001a7805 */ /* 0x000fce000001ff00 */
.L_x_115:
[----:B------:R-:W0:Y:S01]  /*1340*/  LDC.64 R16, c[0x0][0x398] ;  /* 0x0000e600ff107b82 */ /* 0x000e220000000a00 */
[----:B------:R-:W-:Y:S02]  /*1350*/  IMAD R19, R11, UR4, R6 ;  /* 0x000000040b137c24 */ /* 0x000fe4000f8e0206 */
[----:B------:R-:W-:-:S05]  /*1360*/  IMAD.WIDE.U32 R12, R6, 0x8, R14 ;  /* 0x00000008060c7825 */ /* 0x000fca00078e000e */
[----:B------:R-:W2:Y:S01]  /*1370*/  LDG.E.64 R22, desc[UR8][R12.64] ;  /* 0x000000080c167981 */ /* 0x000ea2000c1e1b00 */
[----:B0-----:R-:W-:-:S03]  /*1380*/  IMAD.WIDE.U32 R16, R19, 0x8, R16 ;  /* 0x0000000813107825 */ /* 0x001fc600078e0010 */
[----:B------:R-:W5:Y:S04]  /*1390*/  LDG.E.64 R18, desc[UR8][R12.64+0x8] ;  /* 0x000008080c127981 */ /* 0x000f68000c1e1b00 */
[----:B------:R-:W2:Y:S04]  /*13a0*/  LDG.E.64 R24, desc[UR8][R16.64] ;  /* 0x0000000810187981 */ /* 0x000ea8000c1e1b00 */
[----:B------:R-:W5:Y:S01]  /*13b0*/  LDG.E.64 R20, desc[UR8][R16.64+0x8] ;  /* 0x0000080810147981 */ /* 0x000f62000c1e1b00 */
[----:B--2---:R-:W-:-:S03]  /*13c0*/  DADD R22, R24, -R22 ;  /* 0x0000000018167229 */ /* 0x004fc60000000816 */
[----:B------:R-:W2:Y:S01]  /*13d0*/  LDG.E.64 R24, desc[UR8][R16.64+0x10] ;  /* 0x0000100810187981 */ /* 0x000ea2000c1e1b00 */
[----:B-----5:R-:W-:-:S03]  /*13e0*/  DADD R18, R20, -R18 ;  /* 0x0000000014127229 */ /* 0x020fc60000000812 */
[----:B------:R-:W5:Y:S01]  /*13f0*/  LDG.E.64 R20, desc[UR8][R16.64+0x18] ;  /* 0x0000180810147981 */ /* 0x000f62000c1e1b00 */
[----:B------:R-:W-:-:S03]  /*1400*/  DFMA R26, R22, R22, R26 ;  /* 0x00000016161a722b */ /* 0x000fc6000000001a */
[----:B------:R-:W2:Y:S05]  /*1410*/  LDG.E.64 R22, desc[UR8][R12.64+0x10] ;  /* 0x000010080c167981 */ /* 0x000eaa000c1e1b00 */
[----:B------:R-:W-:Y:S01]  /*1420*/  DFMA R26, R18, R18, R26 ;  /* 0x00000012121a722b */ /* 0x000fe2000000001a */
[----:B------:R-:W5:Y:S01]  /*1430*/  LDG.E.64 R18, desc[UR8][R12.64+0x18] ;  /* 0x000018080c127981 */ /* 0x000f62000c1e1b00 */
[----:B--2---:R-:W-:-:S03]  /*1440*/  DADD R22, R24, -R22 ;  /* 0x0000000018167229 */ /* 0x004fc60000000816 */
[----:B------:R-:W2:Y:S01]  /*1450*/  LDG.E.64 R24, desc[UR8][R16.64+0x20] ;  /* 0x0000200810187981 */ /* 0x000ea2000c1e1b00 */
[----:B-----5:R-:W-:-:S04]  /*1460*/  DADD R18, R20, -R18 ;  /* 0x0000000014127229 */ /* 0x020fc80000000812 */
[----:B------:R-:W-:Y:S01]  /*1470*/  DFMA R26, R22, R22, R26 ;  /* 0x00000016161a722b */ /* 0x000fe2000000001a */
[----:B------:R-:W5:Y:S04]  /*1480*/  LDG.E.64 R20, desc[UR8][R16.64+0x28] ;  /* 0x0000280810147981 */ /* 0x000f68000c1e1b00 */
[----:B------:R-:W2:Y:S03]  /*1490*/  LDG.E.64 R22, desc[UR8][R12.64+0x20] ;  /* 0x000020080c167981 */ /* 0x000ea6000c1e1b00 */
[----:B------:R-:W-:Y:S01]  /*14a0*/  DFMA R26, R18, R18, R26 ;  /* 0x00000012121a722b */ /* 0x000fe2000000001a */
        /* <DEDUP_REMOVED lines=41> */
[----:B------:R-:W-:-:S05]  /*1740*/  VIADD R6, R6, 0x10 ;  /* 0x0000001006067836 */ /* 0x000fca0000000000 */
[----:B------:R-:W-:Y:S01]  /*1750*/  ISETP.NE.AND P0, PT, R6, R10, PT ;  /* 0x0000000a0600720c */ /* 0x000fe20003f05270 */
[----:B-----5:R-:W-:Y:S02]  /*1760*/  DADD R18, R20, -R18 ;  /* 0x0000000014127229 */ /* 0x020fe40000000812 */
[----:B--2---:R-:W-:-:S06]  /*1770*/  DADD R26, R26, -R24 ;  /* 0x000000001a1a7229 */ /* 0x004fcc0000000818 */
[----:B------:R-:W-:-:S08]  /*1780*/  DFMA R22, R18, R18, R22 ;  /* 0x000000121216722b */ /* 0x000fd00000000016 */
[----:B------:R-:W-:Y:S01]  /*1790*/  DFMA R26, R26, R26, R22 ;  /* 0x0000001a1a1a722b */ /* 0x000fe20000000016 */
[----:B------:R-:W-:Y:S10]  /*17a0*/  @P0 BRA `(.L_x_115) ;  /* 0xfffffff800e40947 */ /* 0x000ff4000383ffff */
[----:B------:R-:W-:-:S07]  /*17b0*/  IMAD.MOV.U32 R6, RZ, RZ, R10 ;  /* 0x000000ffff067224 */ /* 0x000fce00078e000a */
.L_x_114:
[----:B------:R-:W-:-:S13]  /*17c0*/  ISETP.NE.AND P0, PT, R29, RZ, PT ;  /* 0x000000ff1d00720c */ /* 0x000fda0003f05270 */
[----:B------:R-:W-:Y:S05]  /*17d0*/  @!P0 BRA `(.L_x_116) ;  /* 0x00000004005c8947 */ /* 0x000fea0003800000 */
[----:B------:R-:W-:Y:S01]  /*17e0*/  VIADD R12, R29, 0xffffffff ;  /* 0xffffffff1d0c7836 */ /* 0x000fe20000000000 */
[----:B------:R-:W-:-:S04]  /*17f0*/  ISETP.NE.AND P1, PT, R28, RZ, PT ;  /* 0x000000ff1c00720c */ /* 0x000fc80003f25270 */
[----:B------:R-:W-:-:S13]  /*1800*/  ISETP.GE.U32.AND P0, PT, R12, 0x7, PT ;  /* 0x000000070c00780c */ /* 0x000fda0003f06070 */
[----:B------:R-:W-:Y:S05]  /*1810*/  @!P0 BRA `(.L_x_117) ;  /* 0x0000000000948947 */ /* 0x000fea0003800000 */
[----:B------:R-:W0:Y:S01]  /*1820*/  LDC.64 R16, c[0x0][0x398] ;  /* 0x0000e600ff107b82 */ /* 0x000e220000000a00 */
[----:B------:R-:W-:Y:S02]  /*1830*/  IMAD R19, R11, UR4, R6 ;  /* 0x000000040b137c24 */ /* 0x000fe4000f8e0206 */
[----:B------:R-:W-:-:S05]  /*1840*/  IMAD.WIDE.U32 R12, R6, 0x8, R14 ;  /* 0x00000008060c7825 */ /* 0x000fca00078e000e */
[----:B------:R-:W2:Y:S01]  /*1850*/  LDG.E.64 R22, desc[UR8][R12.64] ;  /* 0x000000080c167981 */ /* 0x000ea2000c1e1b00 */
[----:B0-----:R-:W-:-:S03]  /*1860*/  IMAD.WIDE R16, R19, 0x8, R16 ;  /* 0x0000000813107825 */ /* 0x001fc600078e0210 */
        /* <DEDUP_REMOVED lines=27> */
[----:B------:R-:W-:Y:S01]  /*1a20*/  VIADD R6, R6, 0x8 ;  /* 0x0000000806067836 */ /* 0x000fe20000000000 */
[----:B-----5:R-:W-:Y:S02]  /*1a30*/  DADD R18, R20, -R18 ;  /* 0x0000000014127229 */ /* 0x020fe40000000812 */
[----:B--2---:R-:W-:-:S06]  /*1a40*/  DADD R26, R26, -R24 ;  /* 0x000000001a1a7229 */ /* 0x004fcc0000000818 */
[----:B------:R-:W-:-:S08]  /*1a50*/  DFMA R22, R18, R18, R22 ;  /* 0x000000121216722b */ /* 0x000fd00000000016 */
[----:B------:R-:W-:-:S11]  /*1a60*/  DFMA R26, R26, R26, R22 ;  /* 0x0000001a1a1a722b */ /* 0x000fd60000000016 */
.L_x_117:
        /* <DEDUP_REMOVED lines=11> */
[----:B------:R-:W5:Y:S04]  /*1b20*/  LDG.E.64 R20, desc[UR8][R16.64] ;  /* 0x0000000810147981 */ /* 0x000f68000c1e1b00 */
[----:B------:R-:W2:Y:S01]  /*1b30*/  LDG.E.64 R24, desc[UR8][R16.64+0x8] ;  /* 0x0000080810187981 */ /* 0x000ea2000c1e1b00 */
[----:B-----5:R-:W-:-:S03]  /*1b40*/  DADD R18, R20, -R18 ;  /* 0x0000000014127229 */ /* 0x020fc60000000812 */
[----:B------:R-:W5:Y:S01]  /*1b50*/  LDG.E.64 R20, desc[UR8][R16.64+0x10] ;  /* 0x0000100810147981 */ /* 0x000f62000c1e1b00 */
[----:B--2---:R-:W-:-:S03]  /*1b60*/  DADD R22, R24, -R22 ;  /* 0x0000000018167229 */ /* 0x004fc60000000816 */
[----:B------:R-:W2:Y:S01]  /*1b70*/  LDG.E.64 R24, desc[UR8][R12.64+0x18] ;  /* 0x000018080c187981 */ /* 0x000ea2000c1e1b00 */
[----:B------:R-:W-:-:S03]  /*1b80*/  DFMA R18, R18, R18, R26 ;  /* 0x000000121212722b */ /* 0x000fc6000000001a */
[----:B------:R-:W2:Y:S05]  /*1b90*/  LDG.E.64 R26, desc[UR8][R16.64+0x18] ;  /* 0x00001808101a7981 */ /* 0x000eaa000c1e1b00 */
[----:B------:R-:W-:Y:S02]  /*1ba0*/  DFMA R22, R22, R22, R18 ;  /* 0x000000161616722b */ /* 0x000fe40000000012 */
[----:B------:R-:W5:Y:S01]  /*1bb0*/  LDG.E.64 R18, desc[UR8][R12.64+0x10] ;  /* 0x000010080c127981 */ /* 0x000f62000c1e1b00 */
[----:B------:R-:W-:Y:S01]  /*1bc0*/  VIADD R6, R6, 0x4 ;  /* 0x0000000406067836 */ /* 0x000fe20000000000 */
[----:B--2---:R-:W-:Y:S02]  /*1bd0*/  DADD R26, R26, -R24 ;  /* 0x000000001a1a7229 */ /* 0x004fe40000000818 */
[----:B-----5:R-:W-:-:S08]  /*1be0*/  DADD R18, R20, -R18 ;  /* 0x0000000014127229 */ /* 0x020fd00000000812 */
[----:B------:R-:W-:-:S08]  /*1bf0*/  DFMA R22, R18, R18, R22 ;  /* 0x000000121216722b */ /* 0x000fd00000000016 */
[----:B------:R-:W-:-:S11]  /*1c00*/  DFMA R26, R26, R26, R22 ;  /* 0x0000001a1a1a722b */ /* 0x000fd60000000016 */
.L_x_118:
[----:B------:R-:W-:Y:S05]  /*1c10*/  @!P1 BRA `(.L_x_116) ;  /* 0x00000000004c9947 */ /* 0x000fea0003800000 */
[----:B------:R-:W0:Y:S01]  /*1c20*/  LDC.64 R16, c[0x0][0x398] ;  /* 0x0000e600ff107b82 */ /* 0x000e220000000a00 */
[----:B------:R-:W-:Y:S02]  /*1c30*/  IMAD R19, R11, UR4, R6 ;  /* 0x000000040b137c24 */ /* 0x000fe4000f8e0206 */
[----:B------:R-:W-:-:S04]  /*1c40*/  IMAD.WIDE.U32 R12, R6, 0x8, R14 ;  /* 0x00000008060c7825 */ /* 0x000fc800078e000e */
[----:B0-----:R-:W-:Y:S02]  /*1c50*/  IMAD.WIDE R16, R19, 0x8, R16 ;  /* 0x0000000813107825 */ /* 0x001fe400078e0210 */
[----:B------:R-:W2:Y:S04]  /*1c60*/  LDG.E.64 R18, desc[UR8][R12.64] ;  /* 0x000000080c127981 */ /* 0x000ea8000c1e1b00 */
[----:B------:R-:W2:Y:S01]  /*1c70*/  LDG.E.64 R20, desc[UR8][R16.64] ;  /* 0x0000000810147981 */ /* 0x000ea2000c1e1b00 */
[----:B------:R-:W-:Y:S01]  /*1c80*/  ISETP.NE.AND P0, PT, R9, 0x1, PT ;  /* 0x000000010900780c */ /* 0x000fe20003f05270 */
[----:B--2---:R-:W-:-:S08]  /*1c90*/  DADD R18, R20, -R18 ;  /* 0x0000000014127229 */ /* 0x004fd00000000812 */
[----:B------:R-:W-:-:S04]  /*1ca0*/  DFMA R26, R18, R18, R26 ;  /* 0x00000012121a722b */ /* 0x000fc8000000001a */
[----:B------:R-:W-:Y:S07]  /*1cb0*/  @!P0 BRA `(.L_x_116) ;  /* 0x0000000000248947 */ /* 0x000fee0003800000 */
[----:B------:R-:W-:Y:S01]  /*1cc0*/  ISETP.NE.AND P0, PT, R9, 0x2, PT ;  /* 0x000000020900780c */ /* 0x000fe20003f05270 */
[----:B------:R-:W2:Y:S04]  /*1cd0*/  LDG.E.64 R20, desc[UR8][R16.64+0x8] ;  /* 0x0000080810147981 */ /* 0x000ea8000c1e1b00 */
[----:B------:R-:W2:Y:S08]  /*1ce0*/  LDG.E.64 R18, desc[UR8][R12.64+0x8] ;  /* 0x000008080c127981 */ /* 0x000eb0000c1e1b00 */
[----:B------:R-:W5:Y:S04]  /*1cf0*/  @P0 LDG.E.64 R22, desc[UR8][R16.64+0x10] ;  /* 0x0000100810160981 */ /* 0x000f68000c1e1b00 */
[----:B------:R-:W5:Y:S01]  /*1d00*/  @P0 LDG.E.64 R24, desc[UR8][R12.64+0x10] ;  /* 0x000010080c180981 */ /* 0x000f62000c1e1b00 */
[----:B--2---:R-:W-:-:S08]  /*1d10*/  DADD R18, R20, -R18 ;  /* 0x0000000014127229 */ /* 0x004fd00000000812 */
[----:B------:R-:W-:Y:S02]  /*1d20*/  DFMA R26, R18, R18, R26 ;  /* 0x00000012121a722b */ /* 0x000fe4000000001a */
[----:B-----5:R-:W-:-:S08]  /*1d30*/  @P0 DADD R22, R22, -R24 ;  /* 0x0000000016160229 */ /* 0x020fd00000000818 */
[----:B------:R-:W-:-:S11]  /*1d40*/  @P0 DFMA R26, R22, R22, R26 ;  /* 0x00000016161a022b */ /* 0x000fd6000000001a */
.L_x_116:
[----:B------:R-:W-:-:S06]  /*1d50*/  DSETP.GEU.AND P0, PT, R26, R2, PT ;  /* 0x000000021a00722a */ /* 0x000fcc0003f0e000 */
[----:B------:R-:W-:Y:S02]  /*1d60*/  FSEL R2, R26, R2, !P0 ;  /* 0x000000021a027208 */ /* 0x000fe40004000000 */
[----:B------:R-:W-:Y:S02]  /*1d70*/  FSEL R3, R27, R3, !P0 ;  /* 0x000000031b037208 */ /* 0x000fe40004000000 */
[----:B------:R-:W-:-:S07]  /*1d80*/  SEL R0, R11, R0, !P0 ;  /* 0x000000000b007207 */ /* 0x000fce0004000000 */
.L_x_113:
[----:B------:R-:W0:Y:S01]  /*1d90*/  LDCU UR4, c[0x0][0x3a8] ;  /* 0x00007500ff0477ac */ /* 0x000e220008000800 */
[----:B------:R-:W-:Y:S02]  /*1da0*/  VIADD R11, R11, 0x1 ;  /* 0x000000010b0b7836 */ /* 0x000fe40000000000 */
[----:B0-----:R-:W-:-:S05]  /*1db0*/  IMAD.U32 R6, RZ, RZ, UR4 ;  /* 0x00000004ff067e24 */ /* 0x001fca000f8e00ff */
[----:B------:R-:W-:-:S13]  /*1dc0*/  ISETP.NE.AND P0, PT, R11, R6, PT ;  /* 0x000000060b00720c */ /* 0x000fda0003f05270 */
[----:B------:R-:W-:Y:S05]  /*1dd0*/  @!P0 BRA `(.L_x_111) ;  /* 0x0000001000288947 */ /* 0x000fea0003800000 */
[----:B------:R-:W-:Y:S05]  /*1de0*/  BRA `(.L_x_119) ;  /* 0xfffffff400207947 */ /* 0x000fea000383ffff */
.L_x_112:
[----:B------:R-:W-:-:S05]  /*1df0*/  LOP3.LUT R9, RZ, R0, RZ, 0x33, !PT ;  /* 0x00000000ff097212 */ /* 0x000fca00078e33ff */
[----:B------:R-:W-:-:S05]  /*1e00*/  IMAD.IADD R9, R9, 0x1, R6 ;  /* 0x0000000109097824 */ /* 0x000fca00078e0206 */
[----:B------:R-:W-:Y:S01]  /*1e10*/  LOP3.LUT P0, R16, R9, 0x3, RZ, 0xc0, !PT ;  /* 0x0000000309107812 */ /* 0x000fe2000780c0ff */
[----:B------:R-:W-:-:S12]  /*1e20*/  IMAD.MOV.U32 R9, RZ, RZ, R0 ;  /* 0x000000ffff097224 */ /* 0x000fd800078e0000 */
[----:B------:R-:W-:Y:S05]  /*1e30*/  @!P0 BRA `(.L_x_120) ;  /* 0x0000000000488947 */ /* 0x000fea0003800000 */
[----:B------:R-:W-:Y:S01]  /*1e40*/  IMAD.MOV.U32 R12, RZ, RZ, R11 ;  /* 0x000000ffff0c7224 */ /* 0x000fe200078e000b */
[----:B------:R-:W0:Y:S01]  /*1e50*/  LDCU.64 UR6, c[0x0][0x3b0] ;  /* 0x00007600ff0677ac */ /* 0x000e220008000a00 */
[----:B------:R-:W-:-:S07]  /*1e60*/  IMAD.MOV.U32 R9, RZ, RZ, R0 ;  /* 0x000000ffff097224 */ /* 0x000fce00078e0000 */
.L_x_121:
[----:B0-----:R-:W-:-:S05]  /*1e70*/  IADD3 R10, P0, PT, R12, UR6, RZ ;  /* 0x000000060c0a7c10 */ /* 0x001fca000ff1e0ff */
[----:B------:R-:W-:-:S05]  /*1e80*/  IMAD.X R11, RZ, RZ, UR7, P0 ;  /* 0x00000007ff0b7e24 */ /* 0x000fca00080e06ff */
[----:B------:R0:W2:Y:S01]  /*1e90*/  LDG.E.U8 R10, desc[UR8][R10.64] ;  /* 0x000000080a0a7981 */ /* 0x0000a2000c1e1100 */
[----:B------:R-:W-:Y:S01]  /*1ea0*/  IMAD.IADD R13, R12, 0x1, -R0 ;  /* 0x000000010c0d7824 */ /* 0x000fe200078e0a00 */
[----:B------:R-:W-:-:S04]  /*1eb0*/  DSETP.GT.AND P0, PT, R2, RZ, PT ;  /* 0x000000ff0200722a */ /* 0x000fc80003f04000 */
[----:B------:R-:W-:Y:S02]  /*1ec0*/  ISETP.NE.AND P2, PT, R13, R16, PT ;  /* 0x000000100d00720c */ /* 0x000fe40003f45270 */
[----:B------:R-:W-:Y:S02]  /*1ed0*/  FSEL R13, R2, RZ, !P0 ;  /* 0x000000ff020d7208 */ /* 0x000fe40004000000 */
[----:B------:R-:W-:Y:S01]  /*1ee0*/  FSEL R17, R3, RZ, !P0 ;  /* 0x000000ff03117208 */ /* 0x000fe20004000000 */
[----:B0-----:R-:W-:Y:S01]  /*1ef0*/  VIADD R11, R12, 0x1 ;  /* 0x000000010c0b7836 */ /* 0x001fe20000000000 */
[----:B--2---:R-:W-:-:S04]  /*1f00*/  ISETP.NE.AND P1, PT, R10, RZ, PT ;  /* 0x000000ff0a00720c */ /* 0x004fc80003f25270 */
[----:B------:R-:W-:Y:S02]  /*1f10*/  FSEL R2, R2, R13, !P1 ;  /* 0x0000000d02027208 */ /* 0x000fe40004800000 */
[----:B------:R-:W-:-:S07]  /*1f20*/  FSEL R3, R3, R17, !P1 ;  /* 0x0000001103037208 */ /* 0x000fce0004800000 */
[----:B------:R-:W-:Y:S01]  /*1f30*/  @P1 SEL R9, R12, R9, P0 ;  /* 0x000000090c091207 */ /* 0x000fe20000000000 */
[----:B------:R-:W-:Y:S01]  /*1f40*/  IMAD.MOV.U32 R12, RZ, RZ, R11 ;  /* 0x000000ffff0c7224 */ /* 0x000fe200078e000b */
[----:B------:R-:W-:Y:S06]  /*1f50*/  @P2 BRA `(.L_x_121) ;  /* 0xfffffffc00c42947 */ /* 0x000fec000383ffff */
.L_x_120:
[----:B------:R-:W-:-:S04]  /*1f60*/  IADD3 R0, PT, PT, -R0, -0x2, R6 ;  /* 0xfffffffe00007810 */ /* 0x000fc80007ffe106 */
[----:B------:R-:W-:Y:S01]  /*1f70*/  ISETP.GE.U32.AND P0, PT, R0, 0x3, PT ;  /* 0x000000030000780c */ /* 0x000fe20003f06070 */
[----:B------:R-:W-:-:S12]  /*1f80*/  IMAD.MOV.U32 R0, RZ, RZ, R9 ;  /* 0x000000ffff007224 */ /* 0x000fd800078e0009 */
[----:B------:R-:W-:Y:S05]  /*1f90*/  @!P0 BRA `(.L_x_111) ;  /* 0x0000000c00b88947 */ /* 0x000fea0003800000 */
[----:B------:R-:W-:Y:S01]  /*1fa0*/  ISETP.GE.AND P0, PT, R11, R6, PT ;  /* 0x000000060b00720c */ /* 0x000fe20003f06270 */
[----:B------:R-:W0:-:S12]  /*1fb0*/  LDCU.64 UR10, c[0x0][0x3b0] ;  /* 0x00007600ff0a77ac */ /* 0x000e180008000a00 */
[----:B------:R-:W-:Y:S05]  /*1fc0*/  @P0 BRA `(.L_x_122) ;  /* 0x0000000c00240947 */ /* 0x000fea0003800000 */
[----:B------:R-:W-:Y:S01]  /*1fd0*/  IMAD.IADD R9, R6, 0x1, -R11 ;  /* 0x0000000106097824 */ /* 0x000fe200078e0a0b */
[----:B------:R-:W-:-:S04]  /*1fe0*/  PLOP3.LUT P0, PT, PT, PT, PT, 0x80, 0x8 ;  /* 0x000000000008781c */ /* 0x000fc80003f0f070 */
[----:B------:R-:W-:-:S13]  /*1ff0*/  ISETP.GT.AND P1, PT, R9, 0xc, PT ;  /* 0x0000000c0900780c */ /* 0x000fda0003f24270 */
[----:B------:R-:W-:Y:S05]  /*2000*/  @!P1 BRA `(.L_x_123) ;  /* 0x0000000800009947 */ /* 0x000fea0003800000 */
[----:B------:R-:W-:Y:S01]  /*2010*/  PLOP3.LUT P0, PT, PT, PT, PT, 0x8, 0x80 ;  /* 0x000000000080781c */ /* 0x000fe20003f0e170 */
[----:B------:R-:W-:Y:S01]  /*2020*/  VIADD R9, R6, 0xfffffff4 ;  /* 0xfffffff406097836 */ /* 0x000fe20000000000 */
[----:B------:R-:W1:Y:S01]  /*2030*/  LDCU.64 UR6, c[0x0][0x3b0] ;  /* 0x00007600ff0677ac */ /* 0x000e620008000a00 */
[----:B------:R-:W-:-:S10]  /*2040*/  NOP ;  /* 0x0000000000007918 */ /* 0x000fd40000000000 */
.L_x_124:
[----:B-1----:R-:W-:-:S05]  /*2050*/  IADD3 R26, P1, PT, R11, UR6, RZ ;  /* 0x000000060b1a7c10 */ /* 0x002fca000ff3e0ff */
[----:B------:R-:W-:-:S05]  /*2060*/  IMAD.X R27, RZ, RZ, UR7, P1 ;  /* 0x00000007ff1b7e24 */ /* 0x000fca00088e06ff */
[----:B------:R-:W2:Y:S04]  /*2070*/  LDG.E.U8 R13, desc[UR8][R26.64] ;  /* 0x000000081a0d7981 */ /* 0x000ea8000c1e1100 */
[----:B------:R-:W5:Y:S04]  /*2080*/  LDG.E.U8 R10, desc[UR8][R26.64+0x1] ;  /* 0x000001081a0a7981 */ /* 0x000f68000c1e1100 */
[----:B------:R-:W3:Y:S01]  /*2090*/  LDG.E.U8 R12, desc[UR8][R26.64+0x2] ;  /* 0x000002081a0c7981 */ /* 0x000ee2000c1e1100 */
[----:B------:R-:W-:-:S03]  /*20a0*/  VIADD R25, R11, 0x4 ;  /* 0x000000040b197836 */ /* 0x000fc60000000000 */
[----:B------:R1:W4:Y:S02]  /*20b0*/  LDG.E.U8 R18, desc[UR8][R26.64+0x3] ;  /* 0x000003081a127981 */ /* 0x000324000c1e1100 */
[----:B------:R-:W-:-:S05]  /*20c0*/  IADD3 R28, P1, PT, R25, UR6, RZ ;  /* 0x00000006191c7c10 */ /* 0x000fca000ff3e0ff */
[----:B------:R-:W-:-:S05]  /*20d0*/  IMAD.X R29, RZ, RZ, UR7, P1 ;  /* 0x00000007ff1d7e24 */ /* 0x000fca00088e06ff */
[----:B------:R-:W4:Y:S04]  /*20e0*/  LDG.E.U8 R17, desc[UR8][R28.64] ;  /* 0x000000081c117981 */ /* 0x000f28000c1e1100 */
[----:B------:R-:W4:Y:S04]  /*20f0*/  LDG.E.U8 R16, desc[UR8][R28.64+0x1] ;  /* 0x000001081c107981 */ /* 0x000f28000c1e1100 */
[----:B------:R-:W4:Y:S01]  /*2100*/  LDG.E.U8 R20, desc[UR8][R28.64+0x2] ;  /* 0x000002081c147981 */ /* 0x000f22000c1e1100 */
[----:B------:R-:W-:-:S03]  /*2110*/  DSETP.GT.AND P6, PT, R2, RZ, PT ;  /* 0x000000ff0200722a */ /* 0x000fc60003fc4000 */
[----:B------:R-:W4:Y:S03]  /*2120*/  LDG.E.U8 R23, desc[UR8][R28.64+0x3] ;  /* 0x000003081c177981 */ /* 0x000f26000c1e1100 */
[----:B------:R-:W-:Y:S02]  /*2130*/  FSEL R19, R2, RZ, !P6 ;  /* 0x000000ff02137208 */ /* 0x000fe40007000000 */
[----:B------:R-:W-:Y:S02]  /*2140*/  FSEL R21, R3, RZ, !P6 ;  /* 0x000000ff03157208 */ /* 0x000fe40007000000 */
[----:B--2---:R-:W-:Y:S01]  /*2150*/  ISETP.NE.AND P5, PT, R13, RZ, PT ;  /* 0x000000ff0d00720c */ /* 0x004fe20003fa5270 */
[----:B------:R-:W-:Y:S01]  /*2160*/  VIADD R13, R11, 0x8 ;  /* 0x000000080b0d7836 */ /* 0x000fe20000000000 */
[----:B-----5:R-:W-:-:S04]  /*2170*/  ISETP.NE.AND P1, PT, R10, RZ, PT ;  /* 0x000000ff0a00720c */ /* 0x020fc80003f25270 */
[----:B-1----:R-:W-:Y:S02]  /*2180*/  IADD3 R26, P2, PT, R13, UR6, RZ ;  /* 0x000000060d1a7c10 */ /* 0x002fe4000ff5e0ff */
[----:B---3--:R-:W-:Y:S02]  /*2190*/  ISETP.NE.AND P3, PT, R12, RZ, PT ;  /* 0x000000ff0c00720c */ /* 0x008fe40003f65270 */
[----:B------:R-:W-:Y:S01]  /*21a0*/  FSEL R2, R2, R19, !P5 ;  /* 0x0000001302027208 */ /* 0x000fe20006800000 */
[----:B------:R-:W-:Y:S01]  /*21b0*/  IMAD.X R27, RZ, RZ, UR7, P2 ;  /* 0x00000007ff1b7e24 */ /* 0x000fe200090e06ff */
[----:B------:R-:W-:-:S04]  /*21c0*/  FSEL R3, R3, R21, !P5 ;  /* 0x0000001503037208 */ /* 0x000fc80006800000 */
[----:B------:R-:W2:Y:S02]  /*21d0*/  LDG.E.U8 R10, desc[UR8][R26.64] ;  /* 0x000000081a0a7981 */ /* 0x000ea4000c1e1100 */
[----:B------:R-:W-:Y:S02]  /*21e0*/  DSETP.GT.AND P2, PT, R2, RZ, PT ;  /* 0x000000ff0200722a */ /* 0x000fe40003f44000 */
[----:B------:R-:W3:Y:S01]  /*21f0*/  LDG.E.U8 R12, desc[UR8][R26.64+0x1] ;  /* 0x000001081a0c7981 */ /* 0x000ee2000c1e1100 */
[C---:B------:R-:W-:Y:S01]  /*2200*/  @P5 SEL R0, R11.reuse, R0, P6 ;  /* 0x000000000b005207 */ /* 0x040fe20003000000 */
[----:B------:R-:W-:Y:S01]  /*2210*/  VIADD R19, R11, 0x1 ;  /* 0x000000010b137836 */ /* 0x000fe20000000000 */
[----:B----4-:R-:W-:Y:S02]  /*2220*/  ISETP.NE.AND P5, PT, R18, RZ, PT ;  /* 0x000000ff1200720c */ /* 0x010fe40003fa5270 */
[----:B------:R-:W-:Y:S01]  /*2230*/  @P1 FSEL R2, R2, RZ, !P2 ;  /* 0x000000ff02021208 */ /* 0x000fe20005000000 */
[----:B------:R-:W4:Y:S01]  /*2240*/  LDG.E.U8 R18, desc[UR8][R26.64+0x2] ;  /* 0x000002081a127981 */ /* 0x000f22000c1e1100 */
[----:B------:R-:W-:-:S02]  /*2250*/  @P1 FSEL R3, R3, RZ, !P2 ;  /* 0x000000ff03031208 */ /* 0x000fc40005000000 */
[----:B------:R-:W-:Y:S02]  /*2260*/  @P1 SEL R0, R19, R0, P2 ;  /* 0x0000000013001207 */ /* 0x000fe40001000000 */
[----:B------:R-:W-:Y:S01]  /*2270*/  ISETP.NE.AND P1, PT, R17, RZ, PT ;  /* 0x000000ff1100720c */ /* 0x000fe20003f25270 */
[C---:B------:R-:W-:Y:S01]  /*2280*/  VIADD R17, R11.reuse, 0x2 ;  /* 0x000000020b117836 */ /* 0x040fe20000000000 */
[----:B------:R-:W-:Y:S01]  /*2290*/  DSETP.GT.AND P4, PT, R2, RZ, PT ;  /* 0x000000ff0200722a */ /* 0x000fe20003f84000 */
[----:B------:R-:W-:Y:S01]  /*22a0*/  VIADD R21, R11, 0xc ;  /* 0x0000000c0b157836 */ /* 0x000fe20000000000 */
[----:B------:R1:W5:Y:S04]  /*22b0*/  LDG.E.U8 R19, desc[UR8][R26.64+0x3] ;  /* 0x000003081a137981 */ /* 0x000368000c1e1100 */
[----:B------:R-:W-:-:S02]  /*22c0*/  @P3 FSEL R2, R2, RZ, !P4 ;  /* 0x000000ff02023208 */ /* 0x000fc40006000000 */
[----:B------:R-:W-:Y:S02]  /*22d0*/  @P3 FSEL R3, R3, RZ, !P4 ;  /* 0x000000ff03033208 */ /* 0x000fe40006000000 */
[----:B------:R-:W-:Y:S02]  /*22e0*/  @P3 SEL R0, R17, R0, P4 ;  /* 0x0000000011003207 */ /* 0x000fe40002000000 */
[----:B------:R-:W-:Y:S02]  /*22f0*/  ISETP.NE.AND P3, PT, R16, RZ, PT ;  /* 0x000000ff1000720c */ /* 0x000fe40003f65270 */
[----:B------:R-:W-:-:S05]  /*2300*/  IADD3 R16, P4, PT, R21, UR6, RZ ;  /* 0x0000000615107c10 */ /* 0x000fca000ff9e0ff */
[----:B------:R-:W-:-:S05]  /*2310*/  IMAD.X R17, RZ, RZ, UR7, P4 ;  /* 0x00000007ff117e24 */ /* 0x000fca000a0e06ff */
[----:B------:R-:W5:Y:S04]  /*2320*/  LDG.E.U8 R22, desc[UR8][R16.64] ;  /* 0x0000000810167981 */ /* 0x000f68000c1e1100 */
[----:B------:R-:W5:Y:S04]  /*2330*/  LDG.E.U8 R26, desc[UR8][R16.64+0x1] ;  /* 0x00000108101a7981 */ /* 0x000f68000c1e1100 */
[----:B------:R-:W5:Y:S01]  /*2340*/  LDG.E.U8 R24, desc[UR8][R16.64+0x2] ;  /* 0x0000020810187981 */ /* 0x000f62000c1e1100 */
[----:B------:R-:W-:Y:S01]  /*2350*/  DSETP.GT.AND P6, PT, R2, RZ, PT ;  /* 0x000000ff0200722a */ /* 0x000fe20003fc4000 */
[----:B-1----:R-:W-:-:S05]  /*2360*/  VIADD R27, R11, 0x3 ;  /* 0x000000030b1b7836 */ /* 0x002fca0000000000 */
[----:B------:R-:W-:Y:S02]  /*2370*/  @P5 SEL R0, R27, R0, P6 ;  /* 0x000000001b005207 */ /* 0x000fe40003000000 */
[----:B------:R1:W5:Y:S01]  /*2380*/  LDG.E.U8 R27, desc[UR8][R16.64+0x3] ;  /* 0x00000308101b7981 */ /* 0x000362000c1e1100 */
[----:B------:R-:W-:Y:S02]  /*2390*/  @P5 FSEL R2, R2, RZ, !P6 ;  /* 0x000000ff02025208 */ /* 0x000fe40007000000 */
[----:B------:R-:W-:-:S06]  /*23a0*/  @P5 FSEL R3, R3, RZ, !P6 ;  /* 0x000000ff03035208 */ /* 0x000fcc0007000000 */
[----:B------:R-:W-:-:S06]  /*23b0*/  DSETP.GT.AND P2, PT, R2, RZ, PT ;  /* 0x000000ff0200722a */ /* 0x000fcc0003f44000 */
[----:B------:R-:W-:Y:S02]  /*23c0*/  @P1 FSEL R2, R2, RZ, !P2 ;  /* 0x000000ff02021208 */ /* 0x000fe40005000000 */
[----:B------:R-:W-:-:S06]  /*23d0*/  @P1 FSEL R3, R3, RZ, !P2 ;  /* 0x000000ff03031208 */ /* 0x000fcc0005000000 */
[----:B------:R-:W-:Y:S01]  /*23e0*/  DSETP.GT.AND P4, PT, R2, RZ, PT ;  /* 0x000000ff0200722a */ /* 0x000fe20003f84000 */
[----:B------:R-:W-:-:S05]  /*23f0*/  ISETP.NE.AND P6, PT, R20, RZ, PT ;  /* 0x000000ff1400720c */ /* 0x000fca0003fc5270 */
[----:B------:R-:W-:Y:S02]  /*2400*/  @P3 FSEL R2, R2, RZ, !P4 ;  /* 0x000000ff02023208 */ /* 0x000fe40006000000 */
[----:B------:R-:W-:Y:S02]  /*2410*/  @P3 FSEL R3, R3, RZ, !P4 ;  /* 0x000000ff03033208 */ /* 0x000fe40006000000 */
[----:B------:R-:W-:-:S04]  /*2420*/  @P1 SEL R0, R25, R0, P2 ;  /* 0x0000000019001207 */ /* 0x000fc80001000000 */
[----:B------:R-:W-:Y:S01]  /*2430*/  DSETP.GT.AND P5, PT, R2, RZ, PT ;  /* 0x000000ff0200722a */ /* 0x000fe20003fa4000 */
[----:B------:R-:W-:-:S05]  /*2440*/  ISETP.NE.AND P1, PT, R23, RZ, PT ;  /* 0x000000ff1700720c */ /* 0x000fca0003f25270 */
[----:B------:R-:W-:Y:S02]  /*2450*/  @P6 FSEL R2, R2, RZ, !P5 ;  /* 0x000000ff02026208 */ /* 0x000fe40006800000 */
[----:B------:R-:W-:Y:S01]  /*2460*/  @P6 FSEL R3, R3, RZ, !P5 ;  /* 0x000000ff03036208 */ /* 0x000fe20006800000 */
[----:B------:R-:W-:-:S05]  /*2470*/  VIADD R23, R11, 0x5 ;  /* 0x000000050b177836 */ /* 0x000fca0000000000 */
[----:B------:R-:W-:Y:S01]  /*2480*/  DSETP.GT.AND P2, PT, R2, RZ, PT ;  /* 0x000000ff0200722a */ /* 0x000fe20003f44000 */
[----:B------:R-:W-:-:S05]  /*2490*/  @P3 SEL R0, R23, R0, P4 ;  /* 0x0000000017003207 */ /* 0x000fca0002000000 */
[----:B------:R-:W-:Y:S02]  /*24a0*/  @P1 FSEL R2, R2, RZ, !P2 ;  /* 0x000000ff02021208 */ /* 0x000fe40005000000 */
[----:B------:R-:W-:Y:S01]  /*24b0*/  @P1 FSEL R3, R3, RZ, !P2 ;  /* 0x000000ff03031208 */ /* 0x000fe20005000000 */
[----:B-1----:R-:W-:-:S05]  /*24c0*/  VIADD R17, R11, 0x6 ;  /* 0x000000060b117836 */ /* 0x002fca0000000000 */
[----:B------:R-:W-:Y:S01]  /*24d0*/  DSETP.GT.AND P4, PT, R2, RZ, PT ;  /* 0x000000ff0200722a */ /* 0x000fe20003f84000 */
[----:B------:R-:W-:Y:S01]  /*24e0*/  @P6 SEL R0, R17, R0, P5 ;  /* 0x0000000011006207 */ /* 0x000fe20002800000 */
[----:B------:R-:W-:-:S05]  /*24f0*/  VIADD R17, R11, 0x7 ;  /* 0x000000070b117836 */ /* 0x000fca0000000000 */
[----:B------:R-:W-:Y:S01]  /*2500*/  @P1 SEL R0, R17, R0, P2 ;  /* 0x0000000011001207 */ /* 0x000fe20001000000 */
[----:B------:R-:W-:Y:S01]  /*2510*/  VIADD R17, R11, 0xf ;  /* 0x0000000f0b117836 */ /* 0x000fe20000000000 */
[----:B--2---:R-:W-:Y:S02]  /*2520*/  ISETP.NE.AND P3, PT, R10, RZ, PT ;  /* 0x000000ff0a00720c */ /* 0x004fe40003f65270 */
[----:B---3--:R-:W-:-:S11]  /*2530*/  ISETP.NE.AND P5, PT, R12, RZ, PT ;  /* 0x000000ff0c00720c */ /* 0x008fd60003fa5270 */
[----:B------:R-:W-:Y:S02]  /*2540*/  @P3 FSEL R2, R2, RZ, !P4 ;  /* 0x000000ff02023208 */ /* 0x000fe40006000000 */
[----:B------:R-:W-:-:S06]  /*2550*/  @P3 FSEL R3, R3, RZ, !P4 ;  /* 0x000000ff03033208 */ /* 0x000fcc0006000000 */
[----:B------:R-:W-:Y:S01]  /*2560*/  DSETP.GT.AND P6, PT, R2, RZ, PT ;  /* 0x000000ff0200722a */ /* 0x000fe20003fc4000 */
[----:B----4-:R-:W-:-:S05]  /*2570*/  ISETP.NE.AND P1, PT, R18, RZ, PT ;  /* 0x000000ff1200720c */ /* 0x010fca0003f25270 */
[----:B------:R-:W-:Y:S02]  /*2580*/  @P5 FSEL R2, R2, RZ, !P6 ;  /* 0x000000ff02025208 */ /* 0x000fe40007000000 */
[----:B------:R-:W-:Y:S02]  /*2590*/  @P5 FSEL R3, R3, RZ, !P6 ;  /* 0x000000ff03035208 */ /* 0x000fe40007000000 */
[----:B------:R-:W-:-:S04]  /*25a0*/  @P3 SEL R0, R13, R0, P4 ;  /* 0x000000000d003207 */ /* 0x000fc80002000000 */
[----:B------:R-:W-:Y:S01]  /*25b0*/  DSETP.GT.AND P2, PT, R2, RZ, PT ;  /* 0x000000ff0200722a */ /* 0x000fe20003f44000 */
[----:B-----5:R-:W-:-:S05]  /*25c0*/  ISETP.NE.AND P4, PT, R19, RZ, PT ;  /* 0x000000ff1300720c */ /* 0x020fca0003f85270 */
[----:B------:R-:W-:Y:S02]  /*25d0*/  @P1 FSEL R2, R2, RZ, !P2 ;  /* 0x000000ff02021208 */ /* 0x000fe40005000000 */
[----:B------:R-:W-:Y:S01]  /*25e0*/  @P1 FSEL R3, R3, RZ, !P2 ;  /* 0x000000ff03031208 */ /* 0x000fe20005000000 */
[----:B------:R-:W-:-:S05]  /*25f0*/  VIADD R13, R11, 0x9 ;  /* 0x000000090b0d7836 */ /* 0x000fca0000000000 */
[----:B------:R-:W-:Y:S01]  /*2600*/  DSETP.GT.AND P3, PT, R2, RZ, PT ;  /* 0x000000ff0200722a */ /* 0x000fe20003f64000 */
[----:B------:R-:W-:Y:S02]  /*2610*/  @P5 SEL R0, R13, R0, P6 ;  /* 0x000000000d005207 */ /* 0x000fe40003000000 */
[----:B------:R-:W-:-:S03]  /*2620*/  ISETP.NE.AND P6, PT, R22, RZ, PT ;  /* 0x000000ff1600720c */ /* 0x000fc60003fc5270 */
[----:B------:R-:W-:Y:S02]  /*2630*/  @P4 FSEL R2, R2, RZ, !P3 ;  /* 0x000000ff02024208 */ /* 0x000fe40005800000 */
[----:B------:R-:W-:Y:S01]  /*2640*/  @P4 FSEL R3, R3, RZ, !P3 ;  /* 0x000000ff03034208 */ /* 0x000fe20005800000 */
[----:B------:R-:W-:-:S05]  /*2650*/  VIADD R13, R11, 0xa ;  /* 0x0000000a0b0d7836 */ /* 0x000fca0000000000 */
[----:B------:R-:W-:Y:S01]  /*2660*/  DSETP.GT.AND P5, PT, R2, RZ, PT ;  /* 0x000000ff0200722a */ /* 0x000fe20003fa4000 */
[----:B------:R-:W-:Y:S02]  /*2670*/  @P1 SEL R0, R13, R0, P2 ;  /* 0x000000000d001207 */ /* 0x000fe40001000000 */
[----:B------:R-:W-:Y:S01]  /*2680*/  ISETP.NE.AND P1, PT, R26, RZ, PT ;  /* 0x000000ff1a00720c */ /* 0x000fe20003f25270 */
[----:B------:R-:W-:Y:S02]  /*2690*/  VIADD R13, R11, 0xb ;  /* 0x0000000b0b0d7836 */ /* 0x000fe40000000000 */
[----:B------:R-:W-:Y:S02]  /*26a0*/  @P6 FSEL R2, R2, RZ, !P5 ;  /* 0x000000ff02026208 */ /* 0x000fe40006800000 */
[----:B------:R-:W-:Y:S02]  /*26b0*/  @P6 FSEL R3, R3, RZ, !P5 ;  /* 0x000000ff03036208 */ /* 0x000fe40006800000 */
[----:B------:R-:W-:Y:S01]  /*26c0*/  @P4 SEL R0, R13, R0, P3 ;  /* 0x000000000d004207 */ /* 0x000fe20001800000 */
[----:B------:R-:W-:-:S03]  /*26d0*/  VIADD R13, R11, 0xd ;  /* 0x0000000d0b0d7836 */ /* 0x000fc60000000000 */
[----:B------:R-:W-:Y:S01]  /*26e0*/  DSETP.GT.AND P2, PT, R2, RZ, PT ;  /* 0x000000ff0200722a */ /* 0x000fe20003f44000 */
[----:B------:R-:W-:Y:S02]  /*26f0*/  @P6 SEL R0, R21, R0, P5 ;  /* 0x0000000015006207 */ /* 0x000fe40002800000 */
[----:B------:R-:W-:-:S03]  /*2700*/  ISETP.NE.AND P3, PT, R24, RZ, PT ;  /* 0x000000ff1800720c */ /* 0x000fc60003f65270 */
[----:B------:R-:W-:Y:S02]  /*2710*/  @P1 FSEL R2, R2, RZ, !P2 ;  /* 0x000000ff02021208 */ /* 0x000fe40005000000 */
[----:B------:R-:W-:Y:S02]  /*2720*/  @P1 FSEL R3, R3, RZ, !P2 ;  /* 0x000000ff03031208 */ /* 0x000fe40005000000 */
[----:B------:R-:W-:Y:S01]  /*2730*/  @P1 SEL R0, R13, R0, P2 ;  /* 0x000000000d001207 */ /* 0x000fe20001000000 */
[C---:B------:R-:W-:Y:S02]  /*2740*/  VIADD R13, R11.reuse, 0xe ;  /* 0x0000000e0b0d7836 */ /* 0x040fe40000000000 */
[----:B------:R-:W-:Y:S01]  /*2750*/  VIADD R11, R11, 0x10 ;  /* 0x000000100b0b7836 */ /* 0x000fe20000000000 */
[----:B------:R-:W-:Y:S01]  /*2760*/  DSETP.GT.AND P4, PT, R2, RZ, PT ;  /* 0x000000ff0200722a */ /* 0x000fe20003f84000 */
[----:B------:R-:W-:-:S03]  /*2770*/  ISETP.NE.AND P5, PT, R27, RZ, PT ;  /* 0x000000ff1b00720c */ /* 0x000fc60003fa5270 */
[----:B------:R-:W-:Y:S02]  /*2780*/  ISETP.GE.AND P2, PT, R11, R9, PT ;  /* 0x000000090b00720c */ /* 0x000fe40003f46270 */
[----:B------:R-:W-:Y:S02]  /*2790*/  @P3 FSEL R2, R2, RZ, !P4 ;  /* 0x000000ff02023208 */ /* 0x000fe40006000000 */
[----:B------:R-:W-:Y:S02]  /*27a0*/  @P3 FSEL R3, R3, RZ, !P4 ;  /* 0x000000ff03033208 */ /* 0x000fe40006000000 */
[----:B------:R-:W-:-:S04]  /*27b0*/  @P3 SEL R0, R13, R0, P4 ;  /* 0x000000000d003207 */ /* 0x000fc80002000000 */
[----:B------:R-:W-:-:S06]  /*27c0*/  DSETP.GT.AND P1, PT, R2, RZ, PT ;  /* 0x000000ff0200722a */ /* 0x000fcc0003f24000 */
[----:B------:R-:W-:Y:S02]  /*27d0*/  @P5 SEL R0, R17, R0, P1 ;  /* 0x0000000011005207 */ /* 0x000fe40000800000 */
[----:B------:R-:W-:Y:S02]  /*27e0*/  @P5 FSEL R2, R2, RZ, !P1 ;  /* 0x000000ff02025208 */ /* 0x000fe40004800000 */
[----:B------:R-:W-:Y:S01]  /*27f0*/  @P5 FSEL R3, R3, RZ, !P1 ;  /* 0x000000ff03035208 */ /* 0x000fe20004800000 */
[----:B------:R-:W-:Y:S06]  /*2800*/  @!P2 BRA `(.L_x_124) ;  /* 0xfffffff80010a947 */ /* 0x000fec000383ffff */
.L_x_123:
[----:B------:R-:W-:-:S05]  /*2810*/  IMAD.IADD R9, R6, 0x1, -R11 ;  /* 0x0000000106097824 */ /* 0x000fca00078e0a0b */
[----:B------:R-:W-:-:S13]  /*2820*/  ISETP.GT.AND P1, PT, R9, 0x4, PT ;  /* 0x000000040900780c */ /* 0x000fda0003f24270 */
[----:B------:R-:W-:Y:S05]  /*2830*/  @!P1 BRA `(.L_x_125) ;  /* 0x0000000400009947 */ /* 0x000fea0003800000 */
[----:B------:R-:W1:Y:S02]  /*2840*/  LDCU.64 UR6, c[0x0][0x3b0] ;  /* 0x00007600ff0677ac */ /* 0x000e640008000a00 */
[----:B-1----:R-:W-:-:S05]  /*2850*/  IADD3 R22, P0, PT, R11, UR6, RZ ;  /* 0x000000060b167c10 */ /* 0x002fca000ff1e0ff */
[----:B------:R-:W-:-:S05]  /*2860*/  IMAD.X R23, RZ, RZ, UR7, P0 ;  /* 0x00000007ff177e24 */ /* 0x000fca00080e06ff */
[----:B------:R-:W2:Y:S04]  /*2870*/  LDG.E.U8 R24, desc[UR8][R22.64] ;  /* 0x0000000816187981 */ /* 0x000ea8000c1e1100 */
[----:B------:R-:W5:Y:S04]  /*2880*/  LDG.E.U8 R21, desc[UR8][R22.64+0x1] ;  /* 0x0000010816157981 */ /* 0x000f68000c1e1100 */
[----:B------:R-:W3:Y:S01]  /*2890*/  LDG.E.U8 R19, desc[UR8][R22.64+0x2] ;  /* 0x0000020816137981 */ /* 0x000ee2000c1e1100 */
[----:B------:R-:W-:-:S03]  /*28a0*/  VIADD R9, R11, 0x4 ;  /* 0x000000040b097836 */ /* 0x000fc60000000000 */
[----:B------:R-:W4:Y:S02]  /*28b0*/  LDG.E.U8 R20, desc[UR8][R22.64+0x3] ;  /* 0x0000030816147981 */ /* 0x000f24000c1e1100 */
[----:B------:R-:W-:-:S05]  /*28c0*/  IADD3 R12, P0, PT, R9, UR6, RZ ;  /* 0x00000006090c7c10 */ /* 0x000fca000ff1e0ff */
[----:B------:R-:W-:-:S05]  /*28d0*/  IMAD.X R13, RZ, RZ, UR7, P0 ;  /* 0x00000007ff0d7e24 */ /* 0x000fca00080e06ff */
[----:B------:R-:W4:Y:S04]  /*28e0*/  LDG.E.U8 R18, desc[UR8][R12.64] ;  /* 0x000000080c127981 */ /* 0x000f28000c1e1100 */
[----:B------:R-:W4:Y:S04]  /*28f0*/  LDG.E.U8 R10, desc[UR8][R12.64+0x1] ;  /* 0x000001080c0a7981 */ /* 0x000f28000c1e1100 */
[----:B------:R-:W4:Y:S04]  /*2900*/  LDG.E.U8 R16, desc[UR8][R12.64+0x2] ;  /* 0x000002080c107981 */ /* 0x000f28000c1e1100 */
[----:B------:R1:W4:Y:S01]  /*2910*/  LDG.E.U8 R17, desc[UR8][R12.64+0x3] ;  /* 0x000003080c117981 */ /* 0x000322000c1e1100 */
[----:B------:R-:W-:-:S06]  /*2920*/  DSETP.GT.AND P3, PT, R2, RZ, PT ;  /* 0x000000ff0200722a */ /* 0x000fcc0003f64000 */
[----:B------:R-:W-:Y:S02]  /*2930*/  FSEL R25, R2, RZ, !P3 ;  /* 0x000000ff02197208 */ /* 0x000fe40005800000 */
[----:B------:R-:W-:Y:S01]  /*2940*/  FSEL R27, R3, RZ, !P3 ;  /* 0x000000ff031b7208 */ /* 0x000fe20005800000 */
[----:B-1----:R-:W-:Y:S01]  /*2950*/  VIADD R13, R11, 0x1 ;  /* 0x000000010b0d7836 */ /* 0x002fe20000000000 */
[----:B--2---:R-:W-:Y:S02]  /*2960*/  ISETP.NE.AND P4, PT, R24, RZ, PT ;  /* 0x000000ff1800720c */ /* 0x004fe40003f85270 */
[----:B-----5:R-:W-:Y:S02]  /*2970*/  ISETP.NE.AND P5, PT, R21, RZ, PT ;  /* 0x000000ff1500720c */ /* 0x020fe40003fa5270 */
[----:B------:R-:W-:Y:S02]  /*2980*/  FSEL R2, R2, R25, !P4 ;  /* 0x0000001902027208 */ /* 0x000fe40006000000 */
[----:B------:R-:W-:-:S02]  /*2990*/  FSEL R3, R3, R27, !P4 ;  /* 0x0000001b03037208 */ /* 0x000fc40006000000 */
[----:B---3--:R-:W-:Y:S02]  /*29a0*/  ISETP.NE.AND P0, PT, R19, RZ, PT ;  /* 0x000000ff1300720c */ /* 0x008fe40003f05270 */
[----:B----4-:R-:W-:Y:S02]  /*29b0*/  ISETP.NE.AND P2, PT, R20, RZ, PT ;  /* 0x000000ff1400720c */ /* 0x010fe40003f45270 */
[----:B------:R-:W-:Y:S01]  /*29c0*/  DSETP.GT.AND P6, PT, R2, RZ, PT ;  /* 0x000000ff0200722a */ /* 0x000fe20003fc4000 */
[----:B------:R-:W-:-:S05]  /*29d0*/  @P4 SEL R0, R11, R0, P3 ;  /* 0x000000000b004207 */ /* 0x000fca0001800000 */
[----:B------:R-:W-:Y:S02]  /*29e0*/  @P5 FSEL R2, R2, RZ, !P6 ;  /* 0x000000ff02025208 */ /* 0x000fe40007000000 */
[----:B------:R-:W-:Y:S02]  /*29f0*/  @P5 FSEL R3, R3, RZ, !P6 ;  /* 0x000000ff03035208 */ /* 0x000fe40007000000 */
[----:B------:R-:W-:Y:S02]  /*2a00*/  ISETP.NE.AND P4, PT, R18, RZ, PT ;  /* 0x000000ff1200720c */ /* 0x000fe40003f85270 */
[----:B------:R-:W-:Y:S01]  /*2a10*/  @P5 SEL R0, R13, R0, P6 ;  /* 0x000000000d005207 */ /* 0x000fe20003000000 */
[----:B------:R-:W-:Y:S01]  /*2a20*/  VIADD R13, R11, 0x2 ;  /* 0x000000020b0d7836 */ /* 0x000fe20000000000 */
        /* <DEDUP_REMOVED lines=33> */
.L_x_125:
[----:B------:R-:W-:-:S13]  /*2c40*/  ISETP.NE.OR P0, PT, R11, R6, P0 ;  /* 0x000000060b00720c */ /* 0x000fda0000705670 */
[----:B------:R-:W-:Y:S05]  /*2c50*/  @!P0 BRA `(.L_x_111) ;  /* 0x0000000000888947 */ /* 0x000fea0003800000 */
.L_x_122:
[----:B0-----:R-:W-:-:S05]  /*2c60*/  IADD3 R12, P0, PT, R11, UR10, RZ ;  /* 0x0000000a0b0c7c10 */ /* 0x001fca000ff1e0ff */
[----:B------:R-:W-:-:S05]  /*2c70*/  IMAD.X R13, RZ, RZ, UR11, P0 ;  /* 0x0000000bff0d7e24 */ /* 0x000fca00080e06ff */
[----:B------:R-:W2:Y:S04]  /*2c80*/  LDG.E.U8 R17, desc[UR8][R12.64] ;  /* 0x000000080c117981 */ /* 0x000ea8000c1e1100 */
[----:B------:R-:W5:Y:S04]  /*2c90*/  LDG.E.U8 R9, desc[UR8][R12.64+0x1] ;  /* 0x000001080c097981 */ /* 0x000f68000c1e1100 */
[----:B------:R-:W3:Y:S04]  /*2ca0*/  LDG.E.U8 R10, desc[UR8][R12.64+0x2] ;  /* 0x000002080c0a7981 */ /* 0x000ee8000c1e1100 */
[----:B------:R0:W4:Y:S01]  /*2cb0*/  LDG.E.U8 R16, desc[UR8][R12.64+0x3] ;  /* 0x000003080c107981 */ /* 0x000122000c1e1100 */
[----:B------:R-:W-:-:S06]  /*2cc0*/  DSETP.GT.AND P6, PT, R2, RZ, PT ;  /* 0x000000ff0200722a */ /* 0x000fcc0003fc4000 */
[----:B------:R-:W-:Y:S01]  /*2cd0*/  FSEL R19, R3, RZ, !P6 ;  /* 0x000000ff03137208 */ /* 0x000fe20007000000 */
[----:B0-----:R-:W-:Y:S01]  /*2ce0*/  VIADD R13, R11, 0x3 ;  /* 0x000000030b0d7836 */ /* 0x001fe20000000000 */
[----:B--2---:R-:W-:Y:S02]  /*2cf0*/  ISETP.NE.AND P4, PT, R17, RZ, PT ;  /* 0x000000ff1100720c */ /* 0x004fe40003f85270 */
[C---:B------:R-:W-:Y:S02]  /*2d00*/  FSEL R17, R2.reuse, RZ, !P6 ;  /* 0x000000ff02117208 */ /* 0x040fe40007000000 */
[----:B-----5:R-:W-:Y:S01]  /*2d10*/  ISETP.NE.AND P5, PT, R9, RZ, PT ;  /* 0x000000ff0900720c */ /* 0x020fe20003fa5270 */
[----:B------:R-:W-:Y:S01]  /*2d20*/  VIADD R9, R11, 0x1 ;  /* 0x000000010b097836 */ /* 0x000fe20000000000 */
        /* <DEDUP_REMOVED lines=8> */
[----:B------:R-:W-:Y:S01]  /*2db0*/  @P5 SEL R0, R9, R0, P3 ;  /* 0x0000000009005207 */ /* 0x000fe20001800000 */
[C---:B------:R-:W-:Y:S02]  /*2dc0*/  VIADD R9, R11.reuse, 0x2 ;  /* 0x000000020b097836 */ /* 0x040fe40000000000 */
[----:B------:R-:W-:Y:S01]  /*2dd0*/  VIADD R11, R11, 0x4 ;  /* 0x000000040b0b7836 */ /* 0x000fe20000000000 */
[----:B------:R-:W-:-:S06]  /*2de0*/  DSETP.GT.AND P2, PT, R2, RZ, PT ;  /* 0x000000ff0200722a */ /* 0x000fcc0003f44000 */
[----:B------:R-:W-:Y:S02]  /*2df0*/  @P1 FSEL R2, R2, RZ, !P2 ;  /* 0x000000ff02021208 */ /* 0x000fe40005000000 */
[----:B------:R-:W-:Y:S02]  /*2e00*/  @P1 FSEL R3, R3, RZ, !P2 ;  /* 0x000000ff03031208 */ /* 0x000fe40005000000 */
[----:B------:R-:W-:Y:S02]  /*2e10*/  @P1 SEL R0, R9, R0, P2 ;  /* 0x0000000009001207 */ /* 0x000fe40001000000 */
[----:B------:R-:W-:Y:S02]  /*2e20*/  ISETP.NE.AND P1, PT, R11, R6, PT ;  /* 0x000000060b00720c */ /* 0x000fe40003f25270 */
[----:B------:R-:W-:-:S06]  /*2e30*/  DSETP.GT.AND P3, PT, R2, RZ, PT ;  /* 0x000000ff0200722a */ /* 0x000fcc0003f64000 */
[----:B------:R-:W-:Y:S02]  /*2e40*/  @P0 SEL R0, R13, R0, P3 ;  /* 0x000000000d000207 */ /* 0x000fe40001800000 */
[----:B------:R-:W-:Y:S02]  /*2e50*/  @P0 FSEL R2, R2, RZ, !P3 ;  /* 0x000000ff02020208 */ /* 0x000fe40005800000 */
[----:B------:R-:W-:Y:S01]  /*2e60*/  @P0 FSEL R3, R3, RZ, !P3 ;  /* 0x000000ff03030208 */ /* 0x000fe20005800000 */
[----:B------:R-:W-:Y:S06]  /*2e70*/  @P1 BRA `(.L_x_122) ;  /* 0xfffffffc00781947 */ /* 0x000fec000383ffff */
.L_x_111:
[----:B------:R-:W1:Y:S01]  /*2e80*/  LDC.64 R10, c[0x0][0x3a0] ;  /* 0x0000e800ff0a7b82 */ /* 0x000e620000000a00 */
[----:B------:R-:W2:Y:S01]  /*2e90*/  LDCU UR4, c[0x0][0x394] ;  /* 0x00007280ff0477ac */ /* 0x000ea20008000800 */
[----:B-1----:R-:W-:-:S05]  /*2ea0*/  IMAD.WIDE R10, R7, 0x4, R10 ;  /* 0x00000004070a7825 */ /* 0x002fca00078e020a */
[----:B------:R-:W5:Y:S01]  /*2eb0*/  LDG.E R3, desc[UR8][R10.64] ;  /* 0x000000080a037981 */ /* 0x000f62000c1e1900 */
[----:B------:R-:W-:Y:S01]  /*2ec0*/  IMAD.MOV.U32 R2, RZ, RZ, 0x1 ;  /* 0x00000001ff027424 */ /* 0x000fe200078e00ff */
[----:B-----5:R-:W-:Y:S01]  /*2ed0*/  ISETP.NE.AND P0, PT, R0, R3, PT ;  /* 0x000000030000720c */ /* 0x020fe20003f05270 */
[----:B--2---:R-:W-:-:S12]  /*2ee0*/  IMAD.U32 R3, RZ, RZ, UR4 ;  /* 0x00000004ff037e24 */ /* 0x004fd8000f8e00ff */
[----:B------:R-:W1:Y:S02]  /*2ef0*/  @P0 LDC.64 R12, c[0x0][0x3c0] ;  /* 0x0000f000ff0c0b82 */ /* 0x000e640000000a00 */
[----:B-1----:R-:W-:-:S04]  /*2f00*/  @P0 IADD3 R12, P1, PT, R7, R12, RZ ;  /* 0x0000000c070c0210 */ /* 0x002fc80007f3e0ff */
[----:B------:R-:W-:-:S05]  /*2f10*/  @P0 LEA.HI.X.SX32 R13, R7, R13, 0x1, P1 ;  /* 0x0000000d070d0211 */ /* 0x000fca00008f0eff */
[----:B------:R1:W-:Y:S01]  /*2f20*/  @P0 STG.E.U8 desc[UR8][R12.64], R2 ;  /* 0x000000020c000986 */ /* 0x0003e2000c101108 */
[----:B------:R-:W-:-:S03]  /*2f30*/  ISETP.GE.AND P0, PT, R3, 0x1, PT ;  /* 0x000000010300780c */ /* 0x000fc60003f06270 */
[----:B------:R1:W-:Y:S10]  /*2f40*/  STG.E desc[UR8][R10.64], R0 ;  /* 0x000000000a007986 */ /* 0x0003f4000c101908 */
[----:B------:R-:W-:Y:S05]  /*2f50*/  @!P0 BRA `(.L_x_102) ;  /* 0x0000000800a88947 */ /* 0x000fea0003800000 */
[C---:B------:R-:W-:Y:S01]  /*2f60*/  ISETP.GE.U32.AND P0, PT, R3.reuse, 0x10, PT ;  /* 0x000000100300780c */ /* 0x040fe20003f06070 */
[----:B------:R-:W-:Y:S01]  /*2f70*/  IMAD R7, R8, R5, RZ ;  /* 0x0000000508077224 */ /* 0x000fe200078e02ff */
[----:B-1----:R-:W-:-:S03]  /*2f80*/  LOP3.LUT R2, R3, 0xf, RZ, 0xc0, !PT ;  /* 0x0000000f03027812 */ /* 0x002fc600078ec0ff */
[----:B------:R-:W-:Y:S01]  /*2f90*/  IMAD R0, R0, R3, R7 ;  /* 0x0000000300007224 */ /* 0x000fe200078e0207 */
[----:B------:R-:W-:Y:S01]  /*2fa0*/  ISETP.NE.AND P1, PT, R2, RZ, PT ;  /* 0x000000ff0200720c */ /* 0x000fe20003f25270 */
[----:B------:R-:W-:-:S06]  /*2fb0*/  IMAD.MOV.U32 R7, RZ, RZ, RZ ;  /* 0x000000ffff077224 */ /* 0x000fcc00078e00ff */
[----:B------:R-:W-:Y:S06]  /*2fc0*/  @!P0 BRA `(.L_x_126) ;  /* 0x00000004002c8947 */ /* 0x000fec0003800000 */
[----:B------:R-:W1:Y:S01]  /*2fd0*/  S2UR UR6, SR_CgaCtaId ;  /* 0x00000000000679c3 */ /* 0x000e620000008800 */
[----:B------:R-:W-:Y:S01]  /*2fe0*/  LOP3.LUT R7, R3, 0x7ffffff0, RZ, 0xc0, !PT ;  /* 0x7ffffff003077812 */ /* 0x000fe200078ec0ff */
[----:B------:R-:W-:Y:S01]  /*2ff0*/  IMAD.MOV.U32 R9, RZ, RZ, RZ ;  /* 0x000000ffff097224 */ /* 0x000fe200078e00ff */
[----:B------:R-:W-:Y:S02]  /*3000*/  UMOV UR4, 0x400 ;  /* 0x0000040000047882 */ /* 0x000fe40000000000 */
[----:B-1----:R-:W-:-:S12]  /*3010*/  ULEA UR4, UR6, UR4, 0x18 ;  /* 0x0000000406047291 */ /* 0x002fd8000f8ec0ff */
.L_x_127:
[----:B--2---:R-:W-:-:S05]  /*3020*/  IMAD.WIDE.U32 R10, R9, 0x8, R14 ;  /* 0x00000008090a7825 */ /* 0x004fca00078e000e */
[----:B------:R-:W2:Y:S04]  /*3030*/  LDG.E.64 R22, desc[UR8][R10.64] ;  /* 0x000000080a167981 */ /* 0x000ea8000c1e1b00 */
[----:B------:R-:W5:Y:S04]  /*3040*/  LDG.E.64 R18, desc[UR8][R10.64+0x8] ;  /* 0x000008080a127981 */ /* 0x000f68000c1e1b00 */
[----:B------:R-:W3:Y:S04]  /*3050*/  LDG.E.64 R16, desc[UR8][R10.64+0x10] ;  /* 0x000010080a107981 */ /* 0x000ee8000c1e1b00 */
[----:B------:R-:W4:Y:S01]  /*3060*/  LDG.E.64 R20, desc[UR8][R10.64+0x18] ;  /* 0x000018080a147981 */ /* 0x000f22000c1e1b00 */
[----:B------:R-:W-:-:S03]  /*3070*/  IMAD.IADD R27, R0, 0x1, R9 ;  /* 0x00000001001b7824 */ /* 0x000fc600078e0209 */
[----:B------:R-:W4:Y:S02]  /*3080*/  LDG.E.64 R12, desc[UR8][R10.64+0x20] ;  /* 0x000020080a0c7981 */ /* 0x000f24000c1e1b00 */
[----:B------:R-:W-:-:S05]  /*3090*/  LEA R27, R27, UR4, 0x3 ;  /* 0x000000041b1b7c11 */ /* 0x000fca000f8e18ff */
[----:B------:R-:W2:Y:S04]  /*30a0*/  LDS.64 R24, [R27] ;  /* 0x000000001b187984 */ /* 0x000ea80000000a00 */
[----:B------:R-:W-:Y:S01]  /*30b0*/  LDS.64 R28, [R27+0x18] ;  /* 0x000018001b1c7984 */ /* 0x000fe20000000a00 */
[----:B--2---:R-:W-:-:S03]  /*30c0*/  DADD R24, R22, R24 ;  /* 0x0000000016187229 */ /* 0x004fc60000000018 */
[----:B------:R-:W5:Y:S04]  /*30d0*/  LDS.64 R22, [R27+0x8] ;  /* 0x000008001b167984 */ /* 0x000f680000000a00 */
[----:B------:R1:W-:Y:S04]  /*30e0*/  STS.64 [R27], R24 ;  /* 0x000000181b007388 */ /* 0x0003e80000000a00 */
[----:B-1----:R-:W2:Y:S01]  /*30f0*/  LDG.E.64 R24, desc[UR8][R10.64+0x28] ;  /* 0x000028080a187981 */ /* 0x002ea2000c1e1b00 */
[----:B-----5:R-:W-:-:S03]  /*3100*/  DADD R22, R18, R22 ;  /* 0x0000000012167229 */ /* 0x020fc60000000016 */
[----:B------:R-:W3:Y:S02]  /*3110*/  LDS.64 R18, [R27+0x10] ;  /* 0x000010001b127984 */ /* 0x000ee40000000a00 */
[----:B---3--:R-:W-:Y:S02]  /*3120*/  DADD R18, R16, R18 ;  /* 0x0000000010127229 */ /* 0x008fe40000000012 */
[----:B------:R-:W3:Y:S05]  /*3130*/  LDG.E.64 R16, desc[UR8][R10.64+0x30] ;  /* 0x000030080a107981 */ /* 0x000eea000c1e1b00 */
[----:B------:R1:W-:Y:S04]  /*3140*/  STS.64 [R27+0x10], R18 ;  /* 0x000010121b007388 */ /* 0x0003e80000000a00 */
[----:B-1----:R-:W5:Y:S01]  /*3150*/  LDG.E.64 R18, desc[UR8][R10.64+0x38] ;  /* 0x000038080a127981 */ /* 0x002f62000c1e1b00 */
[----:B----4-:R-:W-:-:S03]  /*3160*/  DADD R28, R20, R28 ;  /* 0x00000000141c7229 */ /* 0x010fc6000000001c */
[----:B------:R-:W4:Y:S04]  /*3170*/  LDG.E.64 R20, desc[UR8][R10.64+0x40] ;  /* 0x000040080a147981 */ /* 0x000f28000c1e1b00 */
[----:B------:R-:W-:Y:S04]  /*3180*/  STS.64 [R27+0x8], R22 ;  /* 0x000008161b007388 */ /* 0x000fe80000000a00 */
[----:B------:R-:W1:Y:S04]  /*3190*/  LDS.64 R22, [R27+0x20] ;  /* 0x000020001b167984 */ /* 0x000e680000000a00 */
[----:B------:R-:W-:Y:S04]  /*31a0*/  STS.64 [R27+0x18], R28 ;  /* 0x0000181c1b007388 */ /* 0x000fe80000000a00 */
[----:B------:R-:W-:Y:S01]  /*31b0*/  LDS.64 R28, [R27+0x30] ;  /* 0x000030001b1c7984 */ /* 0x000fe20000000a00 */
[----:B-1----:R-:W-:-:S03]  /*31c0*/  DADD R22, R12, R22 ;  /* 0x000000000c167229 */ /* 0x002fc60000000016 */
[----:B------:R-:W4:Y:S04]  /*31d0*/  LDG.E.64 R12, desc[UR8][R10.64+0x48] ;  /* 0x000048080a0c7981 */ /* 0x000f28000c1e1b00 */
[----:B------:R-:W-:Y:S04]  /*31e0*/  STS.64 [R27+0x20], R22 ;  /* 0x000020161b007388 */ /* 0x000fe80000000a00 */
[----:B------:R-:W2:Y:S02]  /*31f0*/  LDS.64 R22, [R27+0x28] ;  /* 0x000028001b167984 */ /* 0x000ea40000000a00 */
[----:B--2---:R-:W-:-:S02]  /*3200*/  DADD R22, R24, R22 ;  /* 0x0000000018167229 */ /* 0x004fc40000000016 */
[----:B------:R-:W5:Y:S05]  /*3210*/  LDS.64 R24, [R27+0x38] ;  /* 0x000038001b187984 */ /* 0x000f6a0000000a00 */
[----:B------:R-:W-:Y:S04]  /*3220*/  STS.64 [R27+0x28], R22 ;  /* 0x000028161b007388 */ /* 0x000fe80000000a00 */
[----:B------:R-:W4:Y:S01]  /*3230*/  LDS.64 R22, [R27+0x40] ;  /* 0x000040001b167984 */ /* 0x000f220000000a00 */
[----:B---3--:R-:W-:-:S03]  /*3240*/  DADD R28, R16, R28 ;  /* 0x00000000101c7229 */ /* 0x008fc6000000001c */
[----:B------:R-:W2:Y:S01]  /*3250*/  LDG.E.64 R16, desc[UR8][R10.64+0x50] ;  /* 0x000050080a107981 */ /* 0x000ea2000c1e1b00 */
[----:B-----5:R-:W-:-:S03]  /*3260*/  DADD R24, R18, R24 ;  /* 0x0000000012187229 */ /* 0x020fc60000000018 */
[----:B------:R-:W3:Y:S01]  /*3270*/  LDG.E.64 R18, desc[UR8][R10.64+0x58] ;  /* 0x000058080a127981 */ /* 0x000ee2000c1e1b00 */
[----:B----4-:R-:W-:-:S03]  /*3280*/  DADD R22, R20, R22 ;  /* 0x0000000014167229 */ /* 0x010fc60000000016 */
[----:B------:R-:W4:Y:S04]  /*3290*/  LDG.E.64 R20, desc[UR8][R10.64+0x60] ;  /* 0x000060080a147981 */ /* 0x000f28000c1e1b00 */
[----:B------:R1:W-:Y:S04]  /*32a0*/  STS.64 [R27+0x40], R22 ;  /* 0x000040161b007388 */ /* 0x0003e80000000a00 */
[----:B-1----:R-:W5:Y:S04]  /*32b0*/  LDG.E.64 R22, desc[UR8][R10.64+0x68] ;  /* 0x000068080a167981 */ /* 0x002f68000c1e1b00 */
[----:B------:R1:W-:Y:S04]  /*32c0*/  STS.64 [R27+0x38], R24 ;  /* 0x000038181b007388 */ /* 0x0003e80000000a00 */
[----:B-1----:R-:W5:Y:S04]  /*32d0*/  LDG.E.64 R24, desc[UR8][R10.64+0x70] ;  /* 0x000070080a187981 */ /* 0x002f68000c1e1b00 */
[----:B------:R-:W5:Y:S04]  /*32e0*/  LDG.E.64 R10, desc[UR8][R10.64+0x78] ;  /* 0x000078080a0a7981 */ /* 0x000f68000c1e1b00 */
[----:B------:R-:W-:Y:S04]  /*32f0*/  STS.64 [R27+0x30], R28 ;  /* 0x0000301c1b007388 */ /* 0x000fe80000000a00 */
[----:B------:R-:W1:Y:S02]  /*3300*/  LDS.64 R28, [R27+0x48] ;  /* 0x000048001b1c7984 */ /* 0x000e640000000a00 */
[----:B-1----:R-:W-:-:S02]  /*3310*/  DADD R28, R12, R28 ;  /* 0x000000000c1c7229 */ /* 0x002fc4000000001c */
[----:B------:R-:W2:Y:S02]  /*3320*/  LDS.64 R12, [R27+0x50] ;  /* 0x000050001b0c7984 */ /* 0x000ea40000000a00 */
[----:B--2---:R-:W-:Y:S02]  /*3330*/  DADD R12, R16, R12 ;  /* 0x00000000100c7229 */ /* 0x004fe4000000000c */
[----:B------:R-:W3:Y:S02]  /*3340*/  LDS.64 R16, [R27+0x58] ;  /* 0x000058001b107984 */ /* 0x000ee40000000a00 */
[----:B---3--:R-:W-:Y:S02]  /*3350*/  DADD R16, R18, R16 ;  /* 0x0000000012107229 */ /* 0x008fe40000000010 */
[----:B------:R-:W4:Y:S02]  /*3360*/  LDS.64 R18, [R27+0x60] ;  /* 0x000060001b127984 */ /* 0x000f240000000a00 */
[----:B----4-:R-:W-:-:S02]  /*3370*/  DADD R18, R20, R18 ;  /* 0x0000000014127229 */ /* 0x010fc40000000012 */
[----:B------:R-:W5:Y:S02]  /*3380*/  LDS.64 R20, [R27+0x68] ;  /* 0x000068001b147984 */ /* 0x000f640000000a00 */
[----:B-----5:R-:W-:Y:S02]  /*3390*/  DADD R20, R22, R20 ;  /* 0x0000000016147229 */ /* 0x020fe40000000014 */
[----:B------:R-:W1:Y:S02]  /*33a0*/  LDS.64 R22, [R27+0x70] ;  /* 0x000070001b167984 */ /* 0x000e640000000a00 */
[----:B-1----:R-:W-:Y:S02]  /*33b0*/  DADD R22, R24, R22 ;  /* 0x0000000018167229 */ /* 0x002fe40000000016 */
[----:B------:R-:W1:Y:S01]  /*33c0*/  LDS.64 R24, [R27+0x78] ;  /* 0x000078001b187984 */ /* 0x000e620000000a00 */
[----:B------:R-:W-:-:S03]  /*33d0*/  VIADD R9, R9, 0x10 ;  /* 0x0000001009097836 */ /* 0x000fc60000000000 */
[----:B------:R2:W-:Y:S04]  /*33e0*/  STS.64 [R27+0x48], R28 ;  /* 0x0000481c1b007388 */ /* 0x0005e80000000a00 */
[----:B------:R2:W-:Y:S04]  /*33f0*/  STS.64 [R27+0x50], R12 ;  /* 0x0000500c1b007388 */ /* 0x0005e80000000a00 */
[----:B------:R2:W-:Y:S04]  /*3400*/  STS.64 [R27+0x58], R16 ;  /* 0x000058101b007388 */ /* 0x0005e80000000a00 */
[----:B------:R2:W-:Y:S04]  /*3410*/  STS.64 [R27+0x60], R18 ;  /* 0x000060121b007388 */ /* 0x0005e80000000a00 */
[----:B------:R2:W-:Y:S04]  /*3420*/  STS.64 [R27+0x68], R20 ;  /* 0x000068141b007388 */ /* 0x0005e80000000a00 */
[----:B------:R2:W-:Y:S01]  /*3430*/  STS.64 [R27+0x70], R22 ;  /* 0x000070161b007388 */ /* 0x0005e20000000a00 */
[----:B------:R-:W-:Y:S01]  /*3440*/  ISETP.NE.AND P0, PT, R9, R7, PT ;  /* 0x000000070900720c */ /* 0x000fe20003f05270 */
[----:B-1----:R-:W-:-:S07]  /*3450*/  DADD R10, R10, R24 ;  /* 0x000000000a0a7229 */ /* 0x002fce0000000018 */
[----:B------:R2:W-:Y:S05]  /*3460*/  STS.64 [R27+0x78], R10 ;  /* 0x0000780a1b007388 */ /* 0x0005ea0000000a00 */
[----:B------:R-:W-:Y:S05]  /*3470*/  @P0 BRA `(.L_x_127) ;  /* 0xfffffff800e80947 */ /* 0x000fea000383ffff */
.L_x_126:
[----:B------:R-:W-:Y:S05]  /*3480*/  @!P1 BRA `(.L_x_102) ;  /* 0x00000004005c9947 */ /* 0x000fea0003800000 */
[----:B------:R-:W-:Y:S02]  /*3490*/  ISETP.GE.U32.AND P0, PT, R2, 0x8, PT ;  /* 0x000000080200780c */ /* 0x000fe40003f06070 */
[----:B------:R-:W-:-:S04]  /*34a0*/  LOP3.LUT R9, R3, 0x7, RZ, 0xc0, !PT ;  /* 0x0000000703097812 */ /* 0x000fc800078ec0ff */
[----:B------:R-:W-:-:S07]  /*34b0*/  ISETP.NE.AND P1, PT, R9, RZ, PT ;  /* 0x000000ff0900720c */ /* 0x000fce0003f25270 */
[----:B------:R-:W-:Y:S06]  /*34c0*/  @!P0 BRA `(.L_x_128) ;  /* 0x00000000009c8947 */ /* 0x000fec0003800000 */
[----:B--2---:R-:W-:-:S05]  /*34d0*/  IMAD.WIDE.U32 R10, R7, 0x8, R14 ;  /* 0x00000008070a7825 */ /* 0x004fca00078e000e */
[----:B------:R-:W2:Y:S04]  /*34e0*/  LDG.E.64 R24, desc[UR8][R10.64] ;  /* 0x000000080a187981 */ /* 0x000ea8000c1e1b00 */
[----:B------:R-:W5:Y:S04]  /*34f0*/  LDG.E.64 R22, desc[UR8][R10.64+0x8] ;  /* 0x000008080a167981 */ /* 0x000f68000c1e1b00 */
[----:B------:R-:W3:Y:S01]  /*3500*/  LDG.E.64 R12, desc[UR8][R10.64+0x10] ;  /* 0x000010080a0c7981 */ /* 0x000ee2000c1e1b00 */
[----:B------:R-:W1:Y:S03]  /*3510*/  S2UR UR6, SR_CgaCtaId ;  /* 0x00000000000679c3 */ /* 0x000e660000008800 */
[----:B------:R-:W4:Y:S01]  /*3520*/  LDG.E.64 R16, desc[UR8][R10.64+0x18] ;  /* 0x000018080a107981 */ /* 0x000f22000c1e1b00 */
[----:B------:R-:W-:Y:S01]  /*3530*/  UMOV UR4, 0x400 ;  /* 0x0000040000047882 */ /* 0x000fe20000000000 */
[----:B------:R-:W-:-:S02]  /*3540*/  IMAD.IADD R27, R0, 0x1, R7 ;  /* 0x00000001001b7824 */ /* 0x000fc400078e0207 */
[----:B------:R-:W4:Y:S01]  /*3550*/  LDG.E.64 R18, desc[UR8][R10.64+0x20] ;  /* 0x000020080a127981 */ /* 0x000f22000c1e1b00 */
[----:B-1----:R-:W-:-:S06]  /*3560*/  ULEA UR4, UR6, UR4, 0x18 ;  /* 0x0000000406047291 */ /* 0x002fcc000f8ec0ff */
[----:B------:R-:W-:-:S05]  /*3570*/  LEA R27, R27, UR4, 0x3 ;  /* 0x000000041b1b7c11 */ /* 0x000fca000f8e18ff */
[----:B------:R-:W2:Y:S04]  /*3580*/  LDS.64 R20, [R27] ;  /* 0x000000001b147984 */ /* 0x000ea80000000a00 */
[----:B------:R-:W5:Y:S01]  /*3590*/  LDS.64 R28, [R27+0x8] ;  /* 0x000008001b1c7984 */ /* 0x000f620000000a00 */
[----:B--2---:R-:W-:-:S03]  /*35a0*/  DADD R20, R24, R20 ;  /* 0x0000000018147229 */ /* 0x004fc60000000014 */
[----:B------:R-:W3:Y:S04]  /*35b0*/  LDS.64 R24, [R27+0x10] ;  /* 0x000010001b187984 */ /* 0x000ee80000000a00 */
[----:B------:R1:W-:Y:S04]  /*35c0*/  STS.64 [R27], R20 ;  /* 0x000000141b007388 */ /* 0x0003e80000000a00 */
[----:B-1----:R-:W2:Y:S01]  /*35d0*/  LDG.E.64 R20, desc[UR8][R10.64+0x28] ;  /* 0x000028080a147981 */ /* 0x002ea2000c1e1b00 */
[----:B-----5:R-:W-:-:S03]  /*35e0*/  DADD R28, R22, R28 ;  /* 0x00000000161c7229 */ /* 0x020fc6000000001c */
[----:B------:R-:W5:Y:S04]  /*35f0*/  LDG.E.64 R22, desc[UR8][R10.64+0x30] ;  /* 0x000030080a167981 */ /* 0x000f68000c1e1b00 */
[----:B------:R-:W5:Y:S01]  /*3600*/  LDG.E.64 R10, desc[UR8][R10.64+0x38] ;  /* 0x000038080a0a7981 */ /* 0x000f62000c1e1b00 */
[----:B---3--:R-:W-:-:S03]  /*3610*/  DADD R24, R12, R24 ;  /* 0x000000000c187229 */ /* 0x008fc60000000018 */
[----:B------:R-:W4:Y:S02]  /*3620*/  LDS.64 R12, [R27+0x18] ;  /* 0x000018001b0c7984 */ /* 0x000f240000000a00 */
[----:B----4-:R-:W-:Y:S02]  /*3630*/  DADD R12, R16, R12 ;  /* 0x00000000100c7229 */ /* 0x010fe4000000000c */
[----:B------:R-:W1:Y:S02]  /*3640*/  LDS.64 R16, [R27+0x20] ;  /* 0x000020001b107984 */ /* 0x000e640000000a00 */
[----:B-1----:R-:W-:Y:S02]  /*3650*/  DADD R16, R18, R16 ;  /* 0x0000000012107229 */ /* 0x002fe40000000010 */
[----:B------:R-:W2:Y:S04]  /*3660*/  LDS.64 R18, [R27+0x28] ;  /* 0x000028001b127984 */ /* 0x000ea80000000a00 */
[----:B------:R-:W-:Y:S04]  /*3670*/  STS.64 [R27+0x8], R28 ;  /* 0x0000081c1b007388 */ /* 0x000fe80000000a00 */
[----:B------:R-:W-:Y:S04]  /*3680*/  STS.64 [R27+0x10], R24 ;  /* 0x000010181b007388 */ /* 0x000fe80000000a00 */
[----:B------:R-:W-:Y:S04]  /*3690*/  STS.64 [R27+0x18], R12 ;  /* 0x0000180c1b007388 */ /* 0x000fe80000000a00 */
[----:B------:R-:W-:Y:S01]  /*36a0*/  STS.64 [R27+0x20], R16 ;  /* 0x000020101b007388 */ /* 0x000fe20000000a00 */
[----:B------:R-:W-:Y:S01]  /*36b0*/  VIADD R7, R7, 0x8 ;  /* 0x0000000807077836 */ /* 0x000fe20000000000 */
[----:B--2---:R-:W-:-:S02]  /*36c0*/  DADD R18, R20, R18 ;  /* 0x0000000014127229 */ /* 0x004fc40000000012 */
[----:B------:R-:W5:Y:S02]  /*36d0*/  LDS.64 R20, [R27+0x30] ;  /* 0x000030001b147984 */ /* 0x000f640000000a00 */
[----:B-----5:R-:W-:Y:S02]  /*36e0*/  DADD R20, R22, R20 ;  /* 0x0000000016147229 */ /* 0x020fe40000000014 */
[----:B------:R-:W1:Y:S04]  /*36f0*/  LDS.64 R22, [R27+0x38] ;  /* 0x000038001b167984 */ /* 0x000e680000000a00 */
[----:B------:R2:W-:Y:S04]  /*3700*/  STS.64 [R27+0x28], R18 ;  /* 0x000028121b007388 */ /* 0x0005e80000000a00 */
[----:B------:R2:W-:Y:S01]  /*3710*/  STS.64 [R27+0x30], R20 ;  /* 0x000030141b007388 */ /* 0x0005e20000000a00 */
[----:B-1----:R-:W-:-:S07]  /*3720*/  DADD R10, R10, R22 ;  /* 0x000000000a0a7229 */ /* 0x002fce0000000016 */
[----:B------:R2:W-:Y:S04]  /*3730*/  STS.64 [R27+0x38], R10 ;  /* 0x0000380a1b007388 */ /* 0x0005e80000000a00 */
.L_x_128:
        /* <DEDUP_REMOVED lines=8> */
[----:B------:R-:W3:Y:S04]  /*37c0*/  LDG.E.64 R10, desc[UR8][R26.64+0x10] ;  /* 0x000010081a0a7981 */ /* 0x000ee8000c1e1b00 */
[----:B------:R-:W4:Y:S01]  /*37d0*/  LDG.E.64 R16, desc[UR8][R26.64+0x18] ;  /* 0x000018081a107981 */ /* 0x000f22000c1e1b00 */
[----:B------:R-:W1:Y:S01]  /*37e0*/  S2UR UR6, SR_CgaCtaId ;  /* 0x00000000000679c3 */ /* 0x000e620000008800 */
[----:B------:R-:W-:Y:S01]  /*37f0*/  UMOV UR4, 0x400 ;  /* 0x0000040000047882 */ /* 0x000fe20000000000 */
[----:B------:R-:W-:-:S02]  /*3800*/  IMAD.IADD R9, R0, 0x1, R7 ;  /* 0x0000000100097824 */ /* 0x000fc400078e0207 */
[----:B------:R-:W-:Y:S01]  /*3810*/  VIADD R7, R7, 0x4 ;  /* 0x0000000407077836 */ /* 0x000fe20000000000 */
[----:B-1----:R-:W-:-:S06]  /*3820*/  ULEA UR4, UR6, UR4, 0x18 ;  /* 0x0000000406047291 */ /* 0x002fcc000f8ec0ff */
[----:B------:R-:W-:-:S05]  /*3830*/  LEA R9, R9, UR4, 0x3 ;  /* 0x0000000409097c11 */ /* 0x000fca000f8e18ff */
[----:B------:R-:W2:Y:S04]  /*3840*/  LDS.64 R18, [R9] ;  /* 0x0000000009127984 */ /* 0x000ea80000000a00 */
[----:B------:R-:W3:Y:S04]  /*3850*/  LDS.64 R20, [R9+0x10] ;  /* 0x0000100009147984 */ /* 0x000ee80000000a00 */
[----:B------:R-:W4:Y:S01]  /*3860*/  LDS.64 R22, [R9+0x18] ;  /* 0x0000180009167984 */ /* 0x000f220000000a00 */
[----:B--2---:R-:W-:-:S03]  /*3870*/  DADD R24, R24, R18 ;  /* 0x0000000018187229 */ /* 0x004fc60000000012 */
[----:B------:R-:W5:Y:S04]  /*3880*/  LDS.64 R18, [R9+0x8] ;  /* 0x0000080009127984 */ /* 0x000f680000000a00 */
[----:B------:R1:W-:Y:S01]  /*3890*/  STS.64 [R9], R24 ;  /* 0x0000001809007388 */ /* 0x0003e20000000a00 */
[----:B---3--:R-:W-:Y:S02]  /*38a0*/  DADD R10, R10, R20 ;  /* 0x000000000a0a7229 */ /* 0x008fe40000000014 */
[----:B----4-:R-:W-:-:S05]  /*38b0*/  DADD R16, R16, R22 ;  /* 0x0000000010107229 */ /* 0x010fca0000000016 */
[----:B------:R1:W-:Y:S04]  /*38c0*/  STS.64 [R9+0x10], R10 ;  /* 0x0000100a09007388 */ /* 0x0003e80000000a00 */
[----:B------:R1:W-:Y:S01]  /*38d0*/  STS.64 [R9+0x18], R16 ;  /* 0x0000181009007388 */ /* 0x0003e20000000a00 */
[----:B-----5:R-:W-:-:S07]  /*38e0*/  DADD R12, R12, R18 ;  /* 0x000000000c0c7229 */ /* 0x020fce0000000012 */
[----:B------:R1:W-:Y:S04]  /*38f0*/  STS.64 [R9+0x8], R12 ;  /* 0x0000080c09007388 */ /* 0x0003e80000000a00 */
.L_x_129:
[----:B------:R-:W-:Y:S05]  /*3900*/  @!P1 BRA `(.L_x_102) ;  /* 0x00000000003c9947 */ /* 0x000fea0003800000 */
[----:B------:R-:W5:Y:S01]  /*3910*/  S2UR UR6, SR_CgaCtaId ;  /* 0x00000000000679c3 */ /* 0x000f620000008800 */
[----:B------:R-:W-:Y:S02]  /*3920*/  UMOV UR4, 0x400 ;  /* 0x0000040000047882 */ /* 0x000fe40000000000 */
[----:B-----5:R-:W-:-:S03]  /*3930*/  ULEA UR6, UR6, UR4, 0x18 ;  /* 0x0000000406067291 */ /* 0x020fc6000f8ec0ff */
[----:B------:R-:W-:-:S09]  /*3940*/  UMOV UR4, URZ ;  /* 0x000000ff00047c82 */ /* 0x000fd20008000000 */
.L_x_130:
[----:B-12---:R-:W-:-:S06]  /*3950*/  IMAD.WIDE R10, R7, 0x8, R14 ;  /* 0x00000008070a7825 */ /* 0x006fcc00078e020e */
[----:B------:R-:W2:Y:S01]  /*3960*/  LDG.E.64 R10, desc[UR8][R10.64] ;  /* 0x000000080a0a7981 */ /* 0x000ea2000c1e1b00 */
[----:B------:R-:W-:Y:S01]  /*3970*/  IMAD.IADD R9, R0, 0x1, R7 ;  /* 0x0000000100097824 */ /* 0x000fe200078e0207 */
[----:B------:R-:W-:Y:S01]  /*3980*/  UIADD3 UR4, UPT, UPT, UR4, 0x1, URZ ;  /* 0x0000000104047890 */ /* 0x000fe2000fffe0ff */
[----:B------:R-:W-:-:S03]  /*3990*/  VIADD R7, R7, 0x1 ;  /* 0x0000000107077836 */ /* 0x000fc60000000000 */
[----:B------:R-:W-:Y:S02]  /*39a0*/  LEA R9, R9, UR6, 0x3 ;  /* 0x0000000609097c11 */ /* 0x000fe4000f8e18ff */
[----:B------:R-:W-:-:S03]  /*39b0*/  ISETP.NE.AND P0, PT, R2, UR4, PT ;  /* 0x0000000402007c0c */ /* 0x000fc6000bf05270 */
[----:B------:R-:W2:Y:S02]  /*39c0*/  LDS.64 R12, [R9] ;  /* 0x00000000090c7984 */ /* 0x000ea40000000a00 */
[----:B--2---:R-:W-:-:S07]  /*39d0*/  DADD R12, R10, R12 ;  /* 0x000000000a0c7229 */ /* 0x004fce000000000c */
[----:B------:R1:W-:Y:S01]  /*39e0*/  STS.64 [R9], R12 ;  /* 0x0000000c09007388 */ /* 0x0003e20000000a00 */
[----:B------:R-:W-:Y:S05]  /*39f0*/  @P0 BRA `(.L_x_130) ;  /* 0xfffffffc00d40947 */ /* 0x000fea000383ffff */
.L_x_102:
[----:B0--34-:R-:W-:Y:S05]  /*3a00*/  BSYNC.RECONVERGENT B0 ;  /* 0x0000000000007941 */ /* 0x019fea0003800200 */
.L_x_101:
[----:B------:R-:W-:Y:S01]  /*3a10*/  BAR.SYNC.DEFER_BLOCKING 0x0 ;  /* 0x0000000000007b1d */ /* 0x000fe20000010000 */
[----:B------:R-:W-:-:S09]  /*3a20*/  UISETP.GE.U32.AND UP0, UPT, UR5, 0x2, UPT ;  /* 0x000000020500788c */ /* 0x000fd2000bf06070 */
[----:B------:R-:W-:Y:S05]  /*3a30*/  BRA.U !UP0, `(.L_x_131) ;  /* 0x0000000508f87547 */ /* 0x000fea000b800000 */
[----:B------:R-:W0:Y:S01]  /*3a40*/  S2UR UR6, SR_CgaCtaId ;  /* 0x00000000000679c3 */ /* 0x000e220000008800 */
[----:B------:R-:W-:Y:S01]  /*3a50*/  IMAD R6, R5, R6, RZ ;  /* 0x0000000605067224 */ /* 0x000fe200078e02ff */
[----:B------:R-:W-:Y:S01]  /*3a60*/  UMOV UR4, 0x400 ;  /* 0x0000040000047882 */ /* 0x000fe20000000000 */
[C---:B-1----:R-:W-:Y:S01]  /*3a70*/  LOP3.LUT R0, R8.reuse, 0x7, RZ, 0xc0, !PT ;  /* 0x0000000708007812 */ /* 0x042fe200078ec0ff */
[----:B------:R-:W-:Y:S02]  /*3a80*/  IMAD.SHL.U32 R9, R8, 0x8, RZ ;  /* 0x0000000808097824 */ /* 0x000fe400078e00ff */
[----:B------:R-:W-:Y:S01]  /*3a90*/  IMAD R7, R6, R3, RZ ;  /* 0x0000000306077224 */ /* 0x000fe200078e02ff */
[----:B------:R-:W-:Y:S01]  /*3aa0*/  LOP3.LUT R6, R8, 0x7ffffff8, RZ, 0xc0, !PT ;  /* 0x7ffffff808067812 */ /* 0x000fe200078ec0ff */
[----:B--2---:R-:W-:Y:S02]  /*3ab0*/  VIADD R2, R0, 0xffffffff ;  /* 0xffffffff00027836 */ /* 0x004fe40000000000 */
[----:B------:R-:W-:-:S02]  /*3ac0*/  IMAD R3, R8, R5, RZ ;  /* 0x0000000508037224 */ /* 0x000fc400078e02ff */
[----:B------:R-:W-:Y:S01]  /*3ad0*/  IMAD.MOV R10, RZ, RZ, -R6 ;  /* 0x000000ffff0a7224 */ /* 0x000fe200078e0a06 */
[----:B------:R-:W-:Y:S02]  /*3ae0*/  ISETP.GE.U32.AND P1, PT, R2, 0x3, PT ;  /* 0x000000030200780c */ /* 0x000fe40003f26070 */
[----:B------:R-:W-:Y:S01]  /*3af0*/  LOP3.LUT R2, RZ, R5, RZ, 0x33, !PT ;  /* 0x00000005ff027212 */ /* 0x000fe200078e33ff */
[----:B0-----:R-:W-:-:S06]  /*3b00*/  ULEA UR6, UR6, UR4, 0x18 ;  /* 0x0000000406067291 */ /* 0x001fcc000f8ec0ff */
[----:B------:R-:W-:Y:S02]  /*3b10*/  LEA R11, R7, UR6, 0x3 ;  /* 0x00000006070b7c11 */ /* 0x000fe4000f8e18ff */
[----:B------:R-:W-:-:S03]  /*3b20*/  LOP3.LUT R7, R8, 0x3, RZ, 0xc0, !PT ;  /* 0x0000000308077812 */ /* 0x000fc600078ec0ff */
[----:B------:R-:W-:-:S07]  /*3b30*/  VIADD R11, R11, 0x20 ;  /* 0x000000200b0b7836 */ /* 0x000fce0000000000 */
.L_x_138:
[----:B------:R-:W-:Y:S01]  /*3b40*/  USHF.R.U32.HI UR4, URZ, 0x1, UR5 ;  /* 0x00000001ff047899 */ /* 0x000fe20008011605 */
[----:B------:R-:W-:Y:S01]  /*3b50*/  ISETP.GE.AND P0, PT, R8, 0x1, PT ;  /* 0x000000010800780c */ /* 0x000fe20003f06270 */
[----:B------:R-:W-:Y:S04]  /*3b60*/  BSSY.RECONVERGENT B0, `(.L_x_132) ;  /* 0x0000065000007945 */ /* 0x000fe80003800200 */
[----:B------:R-:W-:-:S13]  /*3b70*/  ISETP.GE.U32.OR P0, PT, R5, UR4, !P0 ;  /* 0x0000000405007c0c */ /* 0x000fda000c706470 */
[----:B012---:R-:W-:Y:S05]  /*3b80*/  @P0 BRA `(.L_x_133) ;  /* 0x0000000400880947 */ /* 0x007fea0003800000 */
[----:B------:R-:W-:Y:S01]  /*3b90*/  ISETP.GE.U32.AND P0, PT, R8, 0x8, PT ;  /* 0x000000080800780c */ /* 0x000fe20003f06070 */
[----:B------:R-:W-:Y:S02]  /*3ba0*/  VIADD R22, R2, UR5 ;  /* 0x0000000502167c36 */ /* 0x000fe40008000000 */
[----:B------:R-:W-:Y:S02]  /*3bb0*/  IMAD.MOV.U32 R13, RZ, RZ, RZ ;  /* 0x000000ffff0d7224 */ /* 0x000fe400078e00ff */
[----:B------:R-:W-:-:S08]  /*3bc0*/  IMAD R12, R8, R22, RZ ;  /* 0x00000016080c7224 */ /* 0x000fd000078e02ff */
[----:B------:R-:W-:Y:S05]  /*3bd0*/  @!P0 BRA `(.L_x_134) ;  /* 0x0000000000a88947 */ /* 0x000fea0003800000 */
[----:B------:R-:W-:Y:S02]  /*3be0*/  IMAD R22, R9, R22, UR6 ;  /* 0x0000000609167e24 */ /* 0x000fe4000f8e0216 */
[----:B------:R-:W-:Y:S02]  /*3bf0*/  IMAD.MOV.U32 R13, RZ, RZ, R11 ;  /* 0x000000ffff0d7224 */ /* 0x000fe400078e000b */
[----:B------:R-:W-:Y:S02]  /*3c00*/  IMAD.MOV.U32 R23, RZ, RZ, R10 ;  /* 0x000000ffff177224 */ /* 0x000fe400078e000a */
[----:B------:R-:W-:-:S07]  /*3c10*/  VIADD R22, R22, 0x20 ;  /* 0x0000002016167836 */ /* 0x000fce0000000000 */
.L_x_135:
[----:B------:R-:W-:Y:S01]  /*3c20*/  LDS.64 R14, [R22+-0x20] ;  /* 0xffffe000160e7984 */ /* 0x000fe20000000a00 */
[----:B------:R-:W-:-:S03]  /*3c30*/  VIADD R23, R23, 0x8 ;  /* 0x0000000817177836 */ /* 0x000fc60000000000 */
[----:B------:R-:W0:Y:S02]  /*3c40*/  LDS.64 R24, [R13+-0x20] ;  /* 0xffffe0000d187984 */ /* 0x000e240000000a00 */
[----:B------:R-:W-:Y:S02]  /*3c50*/  ISETP.NE.AND P0, PT, R23, RZ, PT ;  /* 0x000000ff1700720c */ /* 0x000fe40003f05270 */
[----:B------:R-:W-:Y:S04]  /*3c60*/  LDS.64 R16, [R13+-0x18] ;  /* 0xffffe8000d107984 */ /* 0x000fe80000000a00 */
[----:B------:R-:W-:Y:S04]  /*3c70*/  LDS.64 R18, [R13+-0x10] ;  /* 0xfffff0000d127984 */ /* 0x000fe80000000a00 */
[----:B------:R-:W-:Y:S01]  /*3c80*/  LDS.64 R20, [R13+-0x8] ;  /* 0xfffff8000d147984 */ /* 0x000fe20000000a00 */
[----:B0-----:R-:W-:-:S07]  /*3c90*/  DADD R24, R14, R24 ;  /* 0x000000000e187229 */ /* 0x001fce0000000018 */
[----:B------:R-:W-:Y:S04]  /*3ca0*/  STS.64 [R13+-0x20], R24 ;  /* 0xffffe0180d007388 */ /* 0x000fe80000000a00 */
[----:B------:R-:W0:Y:S04]  /*3cb0*/  LDS.64 R14, [R22+-0x18] ;  /* 0xffffe800160e7984 */ /* 0x000e280000000a00 */
[----:B------:R-:W-:Y:S01]  /*3cc0*/  LDS.64 R24, [R13] ;  /* 0x000000000d187984 */ /* 0x000fe20000000a00 */
[----:B0-----:R-:W-:-:S07]  /*3cd0*/  DADD R16, R14, R16 ;  /* 0x000000000e107229 */ /* 0x001fce0000000010 */
[----:B------:R-:W-:Y:S04]  /*3ce0*/  STS.64 [R13+-0x18], R16 ;  /* 0xffffe8100d007388 */ /* 0x000fe80000000a00 */
[----:B------:R-:W0:Y:S04]  /*3cf0*/  LDS.64 R14, [R22+-0x10] ;  /* 0xfffff000160e7984 */ /* 0x000e280000000a00 */
[----:B------:R-:W-:Y:S01]  /*3d00*/  LDS.64 R16, [R13+0x8] ;  /* 0x000008000d107984 */ /* 0x000fe20000000a00 */
[----:B0-----:R-:W-:-:S07]  /*3d10*/  DADD R18, R14, R18 ;  /* 0x000000000e127229 */ /* 0x001fce0000000012 */
[----:B------:R-:W-:Y:S04]  /*3d20*/  STS.64 [R13+-0x10], R18 ;  /* 0xfffff0120d007388 */ /* 0x000fe80000000a00 */
[----:B------:R-:W0:Y:S02]  /*3d30*/  LDS.64 R14, [R22+-0x8] ;  /* 0xfffff800160e7984 */ /* 0x000e240000000a00 */
[----:B0-----:R-:W-:-:S07]  /*3d40*/  DADD R20, R14, R20 ;  /* 0x000000000e147229 */ /* 0x001fce0000000014 */
[----:B------:R-:W-:Y:S04]  /*3d50*/  STS.64 [R13+-0x8], R20 ;  /* 0xfffff8140d007388 */ /* 0x000fe80000000a00 */
[----:B------:R-:W0:Y:S02]  /*3d60*/  LDS.64 R14, [R22] ;  /* 0x00000000160e7984 */ /* 0x000e240000000a00 */
[----:B0-----:R-:W-:-:S07]  /*3d70*/  DADD R24, R14, R24 ;  /* 0x000000000e187229 */ /* 0x001fce0000000018 */
[----:B------:R-:W-:Y:S04]  /*3d80*/  STS.64 [R13], R24 ;  /* 0x000000180d007388 */ /* 0x000fe80000000a00 */
[----:B------:R-:W0:Y:S02]  /*3d90*/  LDS.64 R14, [R22+0x8] ;  /* 0x00000800160e7984 */ /* 0x000e240000000a00 */
[----:B0-----:R-:W-:Y:S02]  /*3da0*/  DADD R16, R14, R16 ;  /* 0x000000000e107229 */ /* 0x001fe40000000010 */
[----:B------:R-:W-:Y:S05]  /*3db0*/  LDS.64 R14, [R13+0x10] ;  /* 0x000010000d0e7984 */ /* 0x000fea0000000a00 */
[----:B------:R-:W-:Y:S04]  /*3dc0*/  STS.64 [R13+0x8], R16 ;  /* 0x000008100d007388 */ /* 0x000fe80000000a00 */
[----:B------:R-:W0:Y:S02]  /*3dd0*/  LDS.64 R18, [R22+0x10] ;  /* 0x0000100016127984 */ /* 0x000e240000000a00 */
[----:B0-----:R-:W-:-:S02]  /*3de0*/  DADD R18, R18, R14 ;  /* 0x0000000012127229 */ /* 0x001fc4000000000e */
[----:B------:R-:W-:Y:S05]  /*3df0*/  LDS.64 R14, [R13+0x18] ;  /* 0x000018000d0e7984 */ /* 0x000fea0000000a00 */
[----:B------:R-:W-:Y:S04]  /*3e00*/  STS.64 [R13+0x10], R18 ;  /* 0x000010120d007388 */ /* 0x000fe80000000a00 */
[----:B------:R0:W1:Y:S02]  /*3e10*/  LDS.64 R20, [R22+0x18] ;  /* 0x0000180016147984 */ /* 0x0000640000000a00 */
[----:B0-----:R-:W-:Y:S01]  /*3e20*/  VIADD R22, R22, 0x40 ;  /* 0x0000004016167836 */ /* 0x001fe20000000000 */
[----:B-1----:R-:W-:-:S07]  /*3e30*/  DADD R14, R20, R14 ;  /* 0x00000000140e7229 */ /* 0x002fce000000000e */
[----:B------:R0:W-:Y:S02]  /*3e40*/  STS.64 [R13+0x18], R14 ;  /* 0x0000180e0d007388 */ /* 0x0001e40000000a00 */
[----:B0-----:R-:W-:Y:S01]  /*3e50*/  VIADD R13, R13, 0x40 ;  /* 0x000000400d0d7836 */ /* 0x001fe20000000000 */
[----:B------:R-:W-:Y:S06]  /*3e60*/  @P0 BRA `(.L_x_135) ;  /* 0xfffffffc006c0947 */ /* 0x000fec000383ffff */
[----:B------:R-:W-:-:S07]  /*3e70*/  IMAD.MOV.U32 R13, RZ, RZ, R6 ;  /* 0x000000ffff0d7224 */ /* 0x000fce00078e0006 */
.L_x_134:
[----:B------:R-:W-:-:S13]  /*3e80*/  ISETP.NE.AND P0, PT, R0, RZ, PT ;  /* 0x000000ff0000720c */ /* 0x000fda0003f05270 */
[----:B------:R-:W-:Y:S05]  /*3e90*/  @!P0 BRA `(.L_x_133) ;  /* 0x0000000000c48947 */ /* 0x000fea0003800000 */
[----:B------:R-:W-:Y:S01]  /*3ea0*/  ISETP.NE.AND P0, PT, R7, RZ, PT ;  /* 0x000000ff0700720c */ /* 0x000fe20003f05270 */
[----:B------:R-:W-:-:S12]  /*3eb0*/  @!P1 BRA `(.L_x_136) ;  /* 0x0000000000549947 */ /* 0x000fd80003800000 */
[--C-:B------:R-:W-:Y:S02]  /*3ec0*/  IMAD.IADD R20, R12, 0x1, R13.reuse ;  /* 0x000000010c147824 */ /* 0x100fe400078e020d */
[----:B------:R-:W-:Y:S02]  /*3ed0*/  IMAD.IADD R21, R3, 0x1, R13 ;  /* 0x0000000103157824 */ /* 0x000fe400078e020d */
[----:B------:R-:W-:Y:S01]  /*3ee0*/  VIADD R13, R13, 0x4 ;  /* 0x000000040d0d7836 */ /* 0x000fe20000000000 */
[----:B------:R-:W-:Y:S02]  /*3ef0*/  LEA R20, R20, UR6, 0x3 ;  /* 0x0000000614147c11 */ /* 0x000fe4000f8e18ff */
[----:B------:R-:W-:-:S03]  /*3f00*/  LEA R21, R21, UR6, 0x3 ;  /* 0x0000000615157c11 */ /* 0x000fc6000f8e18ff */
[----:B------:R-:W-:Y:S04]  /*3f10*/  LDS.64 R14, [R20] ;  /* 0x00000000140e7984 */ /* 0x000fe80000000a00 */
[----:B------:R-:W0:Y:S02]  /*3f20*/  LDS.64 R22, [R21] ;  /* 0x0000000015167984 */ /* 0x000e240000000a00 */
[----:B0-----:R-:W-:Y:S02]  /*3f30*/  DADD R22, R14, R22 ;  /* 0x000000000e167229 */ /* 0x001fe40000000016 */
[----:B------:R-:W-:Y:S05]  /*3f40*/  LDS.64 R14, [R21+0x8] ;  /* 0x00000800150e7984 */ /* 0x000fea0000000a00 */
[----:B------:R-:W-:Y:S04]  /*3f50*/  STS.64 [R21], R22 ;  /* 0x0000001615007388 */ /* 0x000fe80000000a00 */
[----:B------:R-:W0:Y:S02]  /*3f60*/  LDS.64 R16, [R20+0x8] ;  /* 0x0000080014107984 */ /* 0x000e240000000a00 */
[----:B0-----:R-:W-:-:S02]  /*3f70*/  DADD R16, R16, R14 ;  /* 0x0000000010107229 */ /* 0x001fc4000000000e */
[----:B------:R-:W-:Y:S05]  /*3f80*/  LDS.64 R14, [R21+0x10] ;  /* 0x00001000150e7984 */ /* 0x000fea0000000a00 */
[----:B------:R-:W-:Y:S04]  /*3f90*/  STS.64 [R21+0x8], R16 ;  /* 0x0000081015007388 */ /* 0x000fe80000000a00 */
[----:B------:R-:W0:Y:S02]  /*3fa0*/  LDS.64 R18, [R20+0x10] ;  /* 0x0000100014127984 */ /* 0x000e240000000a00 */
[----:B0-----:R-:W-:-:S02]  /*3fb0*/  DADD R14, R18, R14 ;  /* 0x00000000120e7229 */ /* 0x001fc4000000000e */
[----:B------:R-:W-:Y:S05]  /*3fc0*/  LDS.64 R18, [R21+0x18] ;  /* 0x0000180015127984 */ /* 0x000fea0000000a00 */
[----:B------:R-:W-:Y:S04]  /*3fd0*/  STS.64 [R21+0x10], R14 ;  /* 0x0000100e15007388 */ /* 0x000fe80000000a00 */
[----:B------:R-:W0:Y:S02]  /*3fe0*/  LDS.64 R24, [R20+0x18] ;  /* 0x0000180014187984 */ /* 0x000e240000000a00 */
[----:B0-----:R-:W-:-:S07]  /*3ff0*/  DADD R18, R24, R18 ;  /* 0x0000000018127229 */ /* 0x001fce0000000012 */
[----:B------:R0:W-:Y:S04]  /*4000*/  STS.64 [R21+0x18], R18 ;  /* 0x0000181215007388 */ /* 0x0001e80000000a00 */
.L_x_136:
[----:B------:R-:W-:Y:S05]  /*4010*/  @!P0 BRA `(.L_x_133) ;  /* 0x0000000000648947 */ /* 0x000fea0003800000 */
[----:B------:R-:W-:Y:S02]  /*4020*/  ISETP.NE.AND P0, PT, R7, 0x1, PT ;  /* 0x000000010700780c */ /* 0x000fe40003f05270 */
[----:B------:R-:W-:-:S11]  /*4030*/  LOP3.LUT P2, RZ, R8, 0x1, RZ, 0xc0, !PT ;  /* 0x0000000108ff7812 */ /* 0x000fd6000784c0ff */
[----:B------:R-:W-:Y:S05]  /*4040*/  @!P0 BRA `(.L_x_137) ;  /* 0x0000000000348947 */ /* 0x000fea0003800000 */
[--C-:B------:R-:W-:Y:S02]  /*4050*/  IMAD.IADD R14, R12, 0x1, R13.reuse ;  /* 0x000000010c0e7824 */ /* 0x100fe400078e020d */
[----:B------:R-:W-:Y:S02]  /*4060*/  IMAD.IADD R15, R3, 0x1, R13 ;  /* 0x00000001030f7824 */ /* 0x000fe400078e020d */
[----:B------:R-:W-:Y:S01]  /*4070*/  VIADD R13, R13, 0x2 ;  /* 0x000000020d0d7836 */ /* 0x000fe20000000000 */
[----:B------:R-:W-:Y:S02]  /*4080*/  LEA R20, R14, UR6, 0x3 ;  /* 0x000000060e147c11 */ /* 0x000fe4000f8e18ff */
[----:B0-----:R-:W-:-:S03]  /*4090*/  LEA R21, R15, UR6, 0x3 ;  /* 0x000000060f157c11 */ /* 0x001fc6000f8e18ff */
[----:B------:R-:W-:Y:S04]  /*40a0*/  LDS.64 R14, [R20] ;  /* 0x00000000140e7984 */ /* 0x000fe80000000a00 */
[----:B------:R-:W0:Y:S02]  /*40b0*/  LDS.64 R18, [R21] ;  /* 0x0000000015127984 */ /* 0x000e240000000a00 */
[----:B0-----:R-:W-:Y:S02]  /*40c0*/  DADD R18, R14, R18 ;  /* 0x000000000e127229 */ /* 0x001fe40000000012 */
[----:B------:R-:W-:Y:S05]  /*40d0*/  LDS.64 R14, [R21+0x8] ;  /* 0x00000800150e7984 */ /* 0x000fea0000000a00 */
[----:B------:R-:W-:Y:S04]  /*40e0*/  STS.64 [R21], R18 ;  /* 0x0000001215007388 */ /* 0x000fe80000000a00 */
[----:B------:R-:W0:Y:S02]  /*40f0*/  LDS.64 R16, [R20+0x8] ;  /* 0x0000080014107984 */ /* 0x000e240000000a00 */
[----:B0-----:R-:W-:-:S07]  /*4100*/  DADD R14, R16, R14 ;  /* 0x00000000100e7229 */ /* 0x001fce000000000e */
[----:B------:R1:W-:Y:S04]  /*4110*/  STS.64 [R21+0x8], R14 ;  /* 0x0000080e15007388 */ /* 0x0003e80000000a00 */
.L_x_137:
[----:B------:R-:W-:Y:S05]  /*4120*/  @!P2 BRA `(.L_x_133) ;  /* 0x000000000020a947 */ /* 0x000fea0003800000 */
[--C-:B------:R-:W-:Y:S02]  /*4130*/  IMAD.IADD R12, R12, 0x1, R13.reuse ;  /* 0x000000010c0c7824 */ /* 0x100fe400078e020d */
[----:B------:R-:W-:-:S03]  /*4140*/  IMAD.IADD R13, R3, 0x1, R13 ;  /* 0x00000001030d7824 */ /* 0x000fc600078e020d */
[----:B------:R-:W-:Y:S02]  /*4150*/  LEA R16, R12, UR6, 0x3 ;  /* 0x000000060c107c11 */ /* 0x000fe4000f8e18ff */
[----:B------:R-:W-:-:S03]  /*4160*/  LEA R17, R13, UR6, 0x3 ;  /* 0x000000060d117c11 */ /* 0x000fc6000f8e18ff */
[----:B------:R-:W-:Y:S04]  /*4170*/  LDS.64 R12, [R16] ;  /* 0x00000000100c7984 */ /* 0x000fe80000000a00 */
[----:B-1----:R-:W1:Y:S02]  /*4180*/  LDS.64 R14, [R17] ;  /* 0x00000000110e7984 */ /* 0x002e640000000a00 */
[----:B-1----:R-:W-:-:S07]  /*4190*/  DADD R12, R12, R14 ;  /* 0x000000000c0c7229 */ /* 0x002fce000000000e */
[----:B------:R2:W-:Y:S04]  /*41a0*/  STS.64 [R17], R12 ;  /* 0x0000000c11007388 */ /* 0x0005e80000000a00 */
.L_x_133:
[----:B------:R-:W-:Y:S05]  /*41b0*/  BSYNC.RECONVERGENT B0 ;  /* 0x0000000000007941 */ /* 0x000fea0003800200 */
.L_x_132:
[----:B------:R-:W-:Y:S01]  /*41c0*/  BAR.SYNC.DEFER_BLOCKING 0x0 ;  /* 0x0000000000007b1d */ /* 0x000fe20000010000 */
[----:B------:R-:W-:Y:S02]  /*41d0*/  UISETP.GT.U32.AND UP0, UPT, UR5, 0x2, UPT ;  /* 0x000000020500788c */ /* 0x000fe4000bf04070 */
[----:B------:R-:W-:-:S04]  /*41e0*/  UIADD3 UR4, UPT, UPT, UR5, 0x1, URZ ;  /* 0x0000000105047890 */ /* 0x000fc8000fffe0ff */
[----:B------:R-:W-:-:S07]  /*41f0*/  USHF.R.U32.HI UR4, URZ, 0x1, UR4 ;  /* 0x00000001ff047899 */ /* 0x000fce0008011604 */
[----:B------:R-:W-:Y:S01]  /*4200*/  UMOV UR5, UR4 ;  /* 0x0000000400057c82 */ /* 0x000fe20008000000 */
[----:B------:R-:W-:Y:S05]  /*4210*/  BRA.U UP0, `(.L_x_138) ;  /* 0xfffffff900487547 */ /* 0x000fea000b83ffff */
.L_x_131:
[----:B------:R-:W-:-:S04]  /*4220*/  ISETP.GE.AND P0, PT, R8, 0x1, PT ;  /* 0x000000010800780c */ /* 0x000fc80003f06270 */
[----:B------:R-:W-:-:S13]  /*4230*/  ISETP.NE.OR P0, PT, R5, RZ, !P0 ;  /* 0x000000ff0500720c */ /* 0x000fda0004705670 */
[----:B------:R-:W-:Y:S05]  /*4240*/  @P0 EXIT ;  /* 0x000000000000094d */ /* 0x000fea0003800000 */
[C---:B------:R-:W-:Y:S01]  /*4250*/  ISETP.GE.U32.AND P0, PT, R8.reuse, 0x8, PT ;  /* 0x000000080800780c */ /* 0x040fe20003f06070 */
[C---:B-12---:R-:W-:Y:S01]  /*4260*/  IMAD R2, R8.reuse, R4, RZ ;  /* 0x0000000408027224 */ /* 0x046fe200078e02ff */
[----:B------:R-:W-:Y:S01]  /*4270*/  LOP3.LUT R0, R8, 0x7, RZ, 0xc0, !PT ;  /* 0x0000000708007812 */ /* 0x000fe200078ec0ff */
[----:B------:R-:W-:-:S03]  /*4280*/  IMAD.MOV.U32 R3, RZ, RZ, RZ ;  /* 0x000000ffff037224 */ /* 0x000fc600078e00ff */
[----:B------:R-:W-:-:S07]  /*4290*/  ISETP.NE.AND P1, PT, R0, RZ, PT ;  /* 0x000000ff0000720c */ /* 0x000fce0003f25270 */
[----:B------:R-:W-:Y:S06]  /*42a0*/  @!P0 BRA `(.L_x_139) ;  /* 0x0000000000a08947 */ /* 0x000fec0003800000 */
[----:B------:R-:W1:Y:S01]  /*42b0*/  S2UR UR5, SR_CgaCtaId ;  /* 0x00000000000579c3 */ /* 0x000e620000008800 */
[----:B------:R-:W-:Y:S01]  /*42c0*/  LOP3.LUT R3, R8, 0x7ffffff8, RZ, 0xc0, !PT ;  /* 0x7ffffff808037812 */ /* 0x000fe200078ec0ff */
[----:B------:R-:W-:Y:S01]  /*42d0*/  UMOV UR4, 0x400 ;  /* 0x0000040000047882 */ /* 0x000fe20000000000 */
[----:B------:R-:W-:-:S03]  /*42e0*/  VIADD R9, R2, 0x3 ;  /* 0x0000000302097836 */ /* 0x000fc60000000000 */
[----:B------:R-:W-:Y:S02]  /*42f0*/  IMAD.MOV R28, RZ, RZ, -R3 ;  /* 0x000000ffff1c7224 */ /* 0x000fe400078e0a03 */
[----:B------:R-:W2:Y:S01]  /*4300*/  LDC.64 R10, c[0x0][0x3b8] ;  /* 0x0000ee00ff0a7b82 */ /* 0x000ea20000000a00 */
[----:B-1----:R-:W-:-:S04]  /*4310*/  ULEA UR4, UR5, UR4, 0x18 ;  /* 0x0000000405047291 */ /* 0x002fc8000f8ec0ff */
[----:B------:R-:W-:-:S12]  /*4320*/  UIADD3 UR4, UPT, UPT, UR4, 0x20, URZ ;  /* 0x0000002004047890 */ /* 0x000fd8000fffe0ff */
.L_x_140:
[----:B-1----:R-:W1:Y:S01]  /*4330*/  LDS.128 R4, [UR4+-0x20] ;  /* 0xffffe004ff047984 */ /* 0x002e620008000c00 */
[C---:B------:R-:W-:Y:S02]  /*4340*/  VIADD R25, R9.reuse, 0xfffffffd ;  /* 0xfffffffd09197836 */ /* 0x040fe40000000000 */
[----:B------:R-:W-:Y:S01]  /*4350*/  VIADD R27, R9, 0xfffffffe ;  /* 0xfffffffe091b7836 */ /* 0x000fe20000000000 */
[----:B------:R-:W3:Y:S01]  /*4360*/  LDS.128 R12, [UR4+-0x10] ;  /* 0xfffff004ff0c7984 */ /* 0x000ee20008000c00 */
[----:B--2---:R-:W-:-:S03]  /*4370*/  IMAD.WIDE.U32 R24, R25, 0x8, R10 ;  /* 0x0000000819187825 */ /* 0x004fc600078e000a */
[----:B0-----:R-:W0:Y:S01]  /*4380*/  LDS.128 R16, [UR4] ;  /* 0x00000004ff107984 */ /* 0x001e220008000c00 */
[----:B------:R-:W-:Y:S02]  /*4390*/  VIADD R29, R9, 0xffffffff ;  /* 0xffffffff091d7836 */ /* 0x000fe40000000000 */
[----:B------:R-:W-:Y:S01]  /*43a0*/  VIADD R28, R28, 0x8 ;  /* 0x000000081c1c7836 */ /* 0x000fe20000000000 */
[----:B------:R-:W2:Y:S01]  /*43b0*/  LDS.128 R20, [UR4+0x10] ;  /* 0x00001004ff147984 */ /* 0x000ea20008000c00 */
[----:B------:R-:W-:-:S03]  /*43c0*/  UIADD3 UR4, UPT, UPT, UR4, 0x40, URZ ;  /* 0x0000004004047890 */ /* 0x000fc6000fffe0ff */
[----:B------:R-:W-:Y:S01]  /*43d0*/  ISETP.NE.AND P0, PT, R28, RZ, PT ;  /* 0x000000ff1c00720c */ /* 0x000fe20003f05270 */
[----:B-1----:R1:W-:Y:S02]  /*43e0*/  STG.E.64 desc[UR8][R24.64], R4 ;  /* 0x0000000418007986 */ /* 0x0023e4000c101b08 */
[----:B-1----:R-:W-:-:S04]  /*43f0*/  IMAD.WIDE.U32 R24, R27, 0x8, R10 ;  /* 0x000000081b187825 */ /* 0x002fc800078e000a */
[--C-:B------:R-:W-:Y:S01]  /*4400*/  IMAD.WIDE.U32 R26, R29, 0x8, R10.reuse ;  /* 0x000000081d1a7825 */ /* 0x100fe200078e000a */
[----:B------:R1:W-:Y:S03]  /*4410*/  STG.E.64 desc[UR8][R24.64], R6 ;  /* 0x0000000618007986 */ /* 0x0003e6000c101b08 */
[C---:B------:R-:W-:Y:S01]  /*4420*/  VIADD R5, R9.reuse, 0x2 ;  /* 0x0000000209057836 */ /* 0x040fe20000000000 */
[----:B---3--:R3:W-:Y:S01]  /*4430*/  STG.E.64 desc[UR8][R26.64], R12 ;  /* 0x0000000c1a007986 */ /* 0x0087e2000c101b08 */
[----:B------:R-:W-:Y:S02]  /*4440*/  VIADD R29, R9, 0x4 ;  /* 0x00000004091d7836 */ /* 0x000fe40000000000 */
[----:B------:R-:W-:-:S04]  /*4450*/  IMAD.WIDE.U32 R4, R5, 0x8, R10 ;  /* 0x0000000805047825 */ /* 0x000fc800078e000a */
[----:B-1----:R-:W-:Y:S02]  /*4460*/  VIADD R7, R9, 0x3 ;  /* 0x0000000309077836 */ /* 0x002fe40000000000 */
[----:B------:R-:W-:-:S04]  /*4470*/  IMAD.WIDE.U32 R24, R29, 0x8, R10 ;  /* 0x000000081d187825 */ /* 0x000fc800078e000a */
[C---:B---3--:R-:W-:Y:S02]  /*4480*/  VIADD R13, R9.reuse, 0x1 ;  /* 0x00000001090d7836 */ /* 0x048fe40000000000 */
[----:B------:R-:W-:-:S04]  /*4490*/  IMAD.WIDE.U32 R26, R9, 0x8, R10 ;  /* 0x00000008091a7825 */ /* 0x000fc800078e000a */
[--C-:B------:R-:W-:Y:S01]  /*44a0*/  IMAD.WIDE.U32 R12, R13, 0x8, R10.reuse ;  /* 0x000000080d0c7825 */ /* 0x100fe200078e000a */
[----:B------:R1:W-:Y:S03]  /*44b0*/  STG.E.64 desc[UR8][R26.64], R14 ;  /* 0x0000000e1a007986 */ /* 0x0003e6000c101b08 */
[----:B------:R-:W-:Y:S01]  /*44c0*/  IMAD.WIDE.U32 R6, R7, 0x8, R10 ;  /* 0x0000000807067825 */ /* 0x000fe200078e000a */
[----:B0-----:R1:W-:Y:S03]  /*44d0*/  STG.E.64 desc[UR8][R12.64], R16 ;  /* 0x000000100c007986 */ /* 0x0013e6000c101b08 */
[----:B------:R-:W-:Y:S01]  /*44e0*/  VIADD R9, R9, 0x8 ;  /* 0x0000000809097836 */ /* 0x000fe20000000000 */
[----:B------:R1:W-:Y:S04]  /*44f0*/  STG.E.64 desc[UR8][R4.64], R18 ;  /* 0x0000001204007986 */ /* 0x0003e8000c101b08 */
[----:B--2---:R1:W-:Y:S04]  /*4500*/  STG.E.64 desc[UR8][R6.64], R20 ;  /* 0x0000001406007986 */ /* 0x0043e8000c101b08 */
[----:B------:R1:W-:Y:S01]  /*4510*/  STG.E.64 desc[UR8][R24.64], R22 ;  /* 0x0000001618007986 */ /* 0x0003e2000c101b08 */
[----:B------:R-:W-:Y:S05]  /*4520*/  @P0 BRA `(.L_x_140) ;  /* 0xfffffffc00800947 */ /* 0x000fea000383ffff */
.L_x_139:
[----:B------:R-:W-:Y:S05]  /*4530*/  @!P1 EXIT ;  /* 0x000000000000994d */ /* 0x000fea0003800000 */
[----:B------:R-:W-:Y:S02]  /*4540*/  ISETP.GE.U32.AND P0, PT, R0, 0x4, PT ;  /* 0x000000040000780c */ /* 0x000fe40003f06070 */
[----:B-1----:R-:W-:-:S04]  /*4550*/  LOP3.LUT R22, R8, 0x3, RZ, 0xc0, !PT ;  /* 0x0000000308167812 */ /* 0x002fc800078ec0ff */
[----:B------:R-:W-:-:S07]  /*4560*/  ISETP.NE.AND P1, PT, R22, RZ, PT ;  /* 0x000000ff1600720c */ /* 0x000fce0003f25270 */
[----:B------:R-:W-:Y:S06]  /*4570*/  @!P0 BRA `(.L_x_141) ;  /* 0x0000000000508947 */ /* 0x000fec0003800000 */
[----:B------:R-:W1:Y:S01]  /*4580*/  S2R R5, SR_CgaCtaId ;  /* 0x0000000000057919 */ /* 0x000e620000008800 */
[----:B------:R-:W-:Y:S01]  /*4590*/  MOV R0, 0x400 ;  /* 0x0000040000007802 */ /* 0x000fe20000000f00 */
[----:B------:R-:W2:Y:S01]  /*45a0*/  LDC.64 R10, c[0x0][0x3b8] ;  /* 0x0000ee00ff0a7b82 */ /* 0x000ea20000000a00 */
[----:B------:R-:W-:-:S04]  /*45b0*/  IMAD.IADD R17, R2, 0x1, R3 ;  /* 0x0000000102117824 */ /* 0x000fc800078e0203 */
[C---:B0-----:R-:W-:Y:S02]  /*45c0*/  VIADD R19, R17.reuse, 0x1 ;  /* 0x0000000111137836 */ /* 0x041fe40000000000 */
[C---:B------:R-:W-:Y:S02]  /*45d0*/  VIADD R21, R17.reuse, 0x2 ;  /* 0x0000000211157836 */ /* 0x040fe40000000000 */
[C---:B------:R-:W-:Y:S02]  /*45e0*/  VIADD R9, R17.reuse, 0x3 ;  /* 0x0000000311097836 */ /* 0x040fe40000000000 */
[----:B--2---:R-:W-:-:S04]  /*45f0*/  IMAD.WIDE.U32 R16, R17, 0x8, R10 ;  /* 0x0000000811107825 */ /* 0x004fc800078e000a */
[----:B------:R-:W-:Y:S01]  /*4600*/  IMAD.WIDE.U32 R18, R19, 0x8, R10 ;  /* 0x0000000813127825 */ /* 0x000fe200078e000a */
[----:B-1----:R-:W-:-:S03]  /*4610*/  LEA R0, R5, R0, 0x18 ;  /* 0x0000000005007211 */ /* 0x002fc600078ec0ff */
[----:B------:R-:W-:-:S04]  /*4620*/  IMAD.WIDE.U32 R20, R21, 0x8, R10 ;  /* 0x0000000815147825 */ /* 0x000fc800078e000a */
[----:B------:R-:W-:Y:S02]  /*4630*/  IMAD R0, R3, 0x8, R0 ;  /* 0x0000000803007824 */ /* 0x000fe400078e0200 */
[----:B------:R-:W-:-:S03]  /*4640*/  IMAD.WIDE.U32 R10, R9, 0x8, R10 ;  /* 0x00000008090a7825 */ /* 0x000fc600078e000a */
[----:B------:R-:W0:Y:S01]  /*4650*/  LDS.128 R12, [R0] ;  /* 0x00000000000c7984 */ /* 0x000e220000000c00 */
[----:B------:R-:W-:-:S03]  /*4660*/  VIADD R3, R3, 0x4 ;  /* 0x0000000403037836 */ /* 0x000fc60000000000 */
[----:B------:R-:W1:Y:S04]  /*4670*/  LDS.128 R4, [R0+0x10] ;  /* 0x0000100000047984 */ /* 0x000e680000000c00 */
[----:B0-----:R2:W-:Y:S04]  /*4680*/  STG.E.64 desc[UR8][R16.64], R12 ;  /* 0x0000000c10007986 */ /* 0x0015e8000c101b08 */
[----:B------:R2:W-:Y:S04]  /*4690*/  STG.E.64 desc[UR8][R18.64], R14 ;  /* 0x0000000e12007986 */ /* 0x0005e8000c101b08 */
[----:B-1----:R2:W-:Y:S04]  /*46a0*/  STG.E.64 desc[UR8][R20.64], R4 ;  /* 0x0000000414007986 */ /* 0x0025e8000c101b08 */
[----:B------:R2:W-:Y:S02]  /*46b0*/  STG.E.64 desc[UR8][R10.64], R6 ;  /* 0x000000060a007986 */ /* 0x0005e4000c101b08 */
.L_x_141:
[----:B------:R-:W-:Y:S05]  /*46c0*/  @!P1 EXIT ;  /* 0x000000000000994d */ /* 0x000fea0003800000 */
[----:B------:R-:W-:Y:S02]  /*46d0*/  ISETP.NE.AND P1, PT, R22, 0x1, PT ;  /* 0x000000011600780c */ /* 0x000fe40003f25270 */
[----:B------:R-:W-:-:S04]  /*46e0*/  LOP3.LUT R8, R8, 0x1, RZ, 0xc0, !PT ;  /* 0x0000000108087812 */ /* 0x000fc800078ec0ff */
[----:B------:R-:W-:-:S07]  /*46f0*/  ISETP.NE.U32.AND P0, PT, R8, 0x1, PT ;  /* 0x000000010800780c */ /* 0x000fce0003f05070 */
[----:B------:R-:W-:Y:S06]  /*4700*/  @!P1 BRA `(.L_x_142) ;  /* 0x0000000000349947 */ /* 0x000fec0003800000 */
[----:B--2---:R-:W1:Y:S01]  /*4710*/  S2R R5, SR_CgaCtaId ;  /* 0x0000000000057919 */ /* 0x004e620000008800 */
[----:B------:R-:W-:Y:S01]  /*4720*/  MOV R0, 0x400 ;  /* 0x0000040000007802 */ /* 0x000fe20000000f00 */
[----:B------:R-:W2:Y:S01]  /*4730*/  LDC.64 R8, c[0x0][0x3b8] ;  /* 0x0000ee00ff087b82 */ /* 0x000ea20000000a00 */
[----:B------:R-:W-:-:S04]  /*4740*/  IMAD.IADD R11, R2, 0x1, R3 ;  /* 0x00000001020b7824 */ /* 0x000fc800078e0203 */
[C---:B------:R-:W-:Y:S02]  /*4750*/  VIADD R13, R11.reuse, 0x1 ;  /* 0x000000010b0d7836 */ /* 0x040fe40000000000 */
[----:B--2---:R-:W-:-:S04]  /*4760*/  IMAD.WIDE.U32 R10, R11, 0x8, R8 ;  /* 0x000000080b0a7825 */ /* 0x004fc800078e0008 */
[----:B------:R-:W-:Y:S01]  /*4770*/  IMAD.WIDE.U32 R8, R13, 0x8, R8 ;  /* 0x000000080d087825 */ /* 0x000fe200078e0008 */
[----:B-1----:R-:W-:-:S05]  /*4780*/  LEA R0, R5, R0, 0x18 ;  /* 0x0000000005007211 */ /* 0x002fca00078ec0ff */
[C---:B------:R-:W-:Y:S02]  /*4790*/  IMAD R0, R3.reuse, 0x8, R0 ;  /* 0x0000000803007824 */ /* 0x040fe400078e0200 */
[----:B------:R-:W-:-:S03]  /*47a0*/  VIADD R3, R3, 0x2 ;  /* 0x0000000203037836 */ /* 0x000fc60000000000 */
[----:B------:R-:W1:Y:S04]  /*47b0*/  LDS.128 R4, [R0] ;  /* 0x0000000000047984 */ /* 0x000e680000000c00 */
[----:B-1----:R1:W-:Y:S04]  /*47c0*/  STG.E.64 desc[UR8][R10.64], R4 ;  /* 0x000000040a007986 */ /* 0x0023e8000c101b08 */
[----:B------:R1:W-:Y:S02]  /*47d0*/  STG.E.64 desc[UR8][R8.64], R6 ;  /* 0x0000000608007986 */ /* 0x0003e4000c101b08 */
.L_x_142:
[----:B------:R-:W-:Y:S05]  /*47e0*/  @P0 EXIT ;  /* 0x000000000000094d */ /* 0x000fea0003800000 */
[----:B-12---:R-:W1:Y:S01]  /*47f0*/  S2R R5, SR_CgaCtaId ;  /* 0x0000000000057919 */ /* 0x006e620000008800 */
[----:B------:R-:W-:Y:S01]  /*4800*/  MOV R0, 0x400 ;  /* 0x0000040000007802 */ /* 0x000fe20000000f00 */
[----:B------:R-:W2:Y:S03]  /*4810*/  LDC.64 R6, c[0x0][0x3b8] ;  /* 0x0000ee00ff067b82 */ /* 0x000ea60000000a00 */
[----:B-1----:R-:W-:-:S05]  /*4820*/  LEA R0, R5, R0, 0x18 ;  /* 0x0000000005007211 */ /* 0x002fca00078ec0ff */
[----:B------:R-:W-:Y:S02]  /*4830*/  IMAD R4, R3, 0x8, R0 ;  /* 0x0000000803047824 */ /* 0x000fe400078e0200 */
[----:B------:R-:W-:-:S04]  /*4840*/  IMAD.IADD R3, R2, 0x1, R3 ;  /* 0x0000000102037824 */ /* 0x000fc800078e0203 */
[----:B------:R-:W1:Y:S01]  /*4850*/  LDS.64 R4, [R4] ;  /* 0x0000000004047984 */ /* 0x000e620000000a00 */
[----:B--2---:R-:W-:-:S05]  /*4860*/  IMAD.WIDE.U32 R2, R3, 0x8, R6 ;  /* 0x0000000803027825 */ /* 0x004fca00078e0006 */
[----:B-1----:R-:W-:Y:S01]  /*4870*/  STG.E.64 desc[UR8][R2.64], R4 ;  /* 0x0000000402007986 */ /* 0x002fe2000c101b08 */
[----:B------:R-:W-:Y:S05]  /*4880*/  EXIT ;  /* 0x000000000000794d */ /* 0x000fea0003800000 */
.L_x_143:
        /* <DEDUP_REMOVED lines=15> */
.L_x_308:


//--------------------- .text._Z13updateCenter2iiiPdiPbPiS1_ --------------------------
	.section	.text._Z13updateCenter2iiiPdiPbPiS1_,"ax",@progbits
	.align	128
        .global         _Z13updateCenter2iiiPdiPbPiS1_
        .type           _Z13updateCenter2iiiPdiPbPiS1_,@function
        .size           _Z13updateCenter2iiiPdiPbPiS1_,(.L_x_302 - _Z13updateCenter2iiiPdiPbPiS1_)
        .other          _Z13updateCenter2iiiPdiPbPiS1_,@"STO_CUDA_ENTRY STV_DEFAULT"
_Z13updateCenter2iiiPdiPbPiS1_:
.text._Z13updateCenter2iiiPdiPbPiS1_:
[----:B------:R-:W-:Y:S01]  /*0000*/  LDC R1, c[0x0][0x37c] ;  /* 0x0000df00ff017b82 */ /* 0x000fe20000000800 */
[----:B------:R-:W0:Y:S07]  /*0010*/  S2R R3, SR_TID.X ;  /* 0x0000000000037919 */ /* 0x000e2e0000002100 */
[----:B------:R-:W1:Y:S01]  /*0020*/  S2UR UR5, SR_CTAID.X ;  /* 0x00000000000579c3 */ /* 0x000e620000002500 */
[----:B------:R-:W1:Y:S07]  /*0030*/  LDCU UR4, c[0x0][0x360] ;  /* 0x00006c00ff0477ac */ /* 0x000e6e0008000800 */
[----:B------:R-:W0:Y:S08]  /*0040*/  LDC R0, c[0x0][0x380] ;  /* 0x0000e000ff007b82 */ /* 0x000e300000000800 */
[----:B------:R-:W2:Y:S01]  /*0050*/  LDC R2, c[0x0][0x398] ;  /* 0x0000e600ff027b82 */ /* 0x000ea20000000800 */
[----:B-1----:R-:W-:-:S06]  /*0060*/  UIMAD UR4, UR4, UR5, URZ ;  /* 0x00000005040472a4 */ /* 0x002fcc000f8e02ff */
[----:B0-----:R-:W-:-:S04]  /*0070*/  IADD3 R3, PT, PT, R0, UR4, R3 ;  /* 0x0000000400037c10 */ /* 0x001fc8000fffe003 */
[----:B--2---:R-:W-:-:S13]  /*0080*/  ISETP.GE.AND P0, PT, R3, R2, PT ;  /* 0x000000020300720c */ /* 0x004fda0003f06270 */
        /* <DEDUP_REMOVED lines=12> */
[----:B------:R-:W-:Y:S01]  /*0150*/  LOP3.LUT R7, R0, 0x7ffffff8, RZ, 0xc0, !PT ;  /* 0x7ffffff800077812 */ /* 0x000fe200078ec0ff */
[----:B------:R-:W-:-:S04]  /*0160*/  IMAD.MOV.U32 R9, RZ, RZ, R6 ;  /* 0x000000ffff097224 */ /* 0x000fc800078e0006 */
[----:B------:R-:W-:Y:S01]  /*0170*/  IMAD.MOV R8, RZ, RZ, -R7 ;  /* 0x000000ffff087224 */ /* 0x000fe200078e0a07 */
[----:B0-----:R-:W-:-:S04]  /*0180*/  UIADD3 UR4, UP0, UPT, UR4, 0x20, URZ ;  /* 0x0000002004047890 */ /* 0x001fc8000ff1e0ff */
[----:B------:R-:W-:-:S12]  /*0190*/  UIADD3.X UR5, UPT, UPT, URZ, UR5, URZ, UP0, !UPT ;  /* 0x00000005ff057290 */ /* 0x000fd800087fe4ff */
.L_x_146:
[----:B0-----:R-:W-:Y:S01]  /*01a0*/  MOV R4, UR4 ;  /* 0x0000000400047c02 */ /* 0x001fe20008000f00 */
[----:B------:R-:W-:Y:S02]  /*01b0*/  IMAD.U32 R5, RZ, RZ, UR5 ;  /* 0x00000005ff057e24 */ /* 0x000fe4000f8e00ff */
[----:B------:R-:W-:Y:S02]  /*01c0*/  VIADD R8, R8, 0x8 ;  /* 0x0000000808087836 */ /* 0x000fe40000000000 */
[C---:B------:R-:W-:Y:S01]  /*01d0*/  IMAD.WIDE R4, R9.reuse, 0x8, R4 ;  /* 0x0000000809047825 */ /* 0x040fe200078e0204 */
[----:B------:R-:W-:Y:S02]  /*01e0*/  IADD3 R9, PT, PT, R9, 0x8, RZ ;  /* 0x0000000809097810 */ /* 0x000fe40007ffe0ff */
[----:B------:R-:W-:Y:S02]  /*01f0*/  ISETP.NE.AND P1, PT, R8, RZ, PT ;  /* 0x000000ff0800720c */ /* 0x000fe40003f25270 */
        /* <DEDUP_REMOVED lines=9> */
.L_x_145:
[----:B------:R-:W-:Y:S05]  /*0290*/  @!P2 BRA `(.L_x_144) ;  /* 0x000000000068a947 */ /* 0x000fea0003800000 */
[----:B------:R-:W-:Y:S02]  /*02a0*/  ISETP.GE.U32.AND P1, PT, R10, 0x4, PT ;  /* 0x000000040a00780c */ /* 0x000fe40003f26070 */
[----:B------:R-:W-:-:S04]  /*02b0*/  LOP3.LUT R8, R0, 0x3, RZ, 0xc0, !PT ;  /* 0x0000000300087812 */ /* 0x000fc800078ec0ff */
[----:B------:R-:W-:-:S07]  /*02c0*/  ISETP.NE.AND P2, PT, R8, RZ, PT ;  /* 0x000000ff0800720c */ /* 0x000fce0003f45270 */
[----:B------:R-:W-:Y:S06]  /*02d0*/  @!P1 BRA `(.L_x_147) ;  /* 0x0000000000209947 */ /* 0x000fec0003800000 */
[----:B0-----:R-:W0:Y:S01]  /*02e0*/  LDC.64 R4, c[0x0][0x390] ;  /* 0x0000e400ff047b82 */ /* 0x001e220000000a00 */
[----:B------:R-:W-:Y:S02]  /*02f0*/  IMAD.IADD R9, R6, 0x1, R7 ;  /* 0x0000000106097824 */ /* 0x000fe400078e0207 */
[----:B------:R-:W-:Y:S02]  /*0300*/  VIADD R7, R7, 0x4 ;  /* 0x0000000407077836 */ /* 0x000fe40000000000 */
[----:B0-----:R-:W-:-:S05]  /*0310*/  IMAD.WIDE R4, R9, 0x8, R4 ;  /* 0x0000000809047825 */ /* 0x001fca00078e0204 */
[----:B------:R1:W-:Y:S04]  /*0320*/  STG.E.64 desc[UR8][R4.64], RZ ;  /* 0x000000ff04007986 */ /* 0x0003e8000c101b08 */
[----:B------:R1:W-:Y:S04]  /*0330*/  STG.E.64 desc[UR8][R4.64+0x8], RZ ;  /* 0x000008ff04007986 */ /* 0x0003e8000c101b08 */
[----:B------:R1:W-:Y:S04]  /*0340*/  STG.E.64 desc[UR8][R4.64+0x10], RZ ;  /* 0x000010ff04007986 */ /* 0x0003e8000c101b08 */
[----:B------:R1:W-:Y:S02]  /*0350*/  STG.E.64 desc[UR8][R4.64+0x18], RZ ;  /* 0x000018ff04007986 */ /* 0x0003e4000c101b08 */
.L_x_147:
[----:B------:R-:W-:Y:S05]  /*0360*/  @!P2 BRA `(.L_x_144) ;  /* 0x000000000034a947 */ /* 0x000fea0003800000 */
[----:B01----:R-:W-:Y:S02]  /*0370*/  LOP3.LUT R4, R0, 0x1, RZ, 0xc0, !PT ;  /* 0x0000000100047812 */ /* 0x003fe400078ec0ff */
[----:B------:R-:W-:Y:S02]  /*0380*/  ISETP.NE.AND P1, PT, R8, 0x1, PT ;  /* 0x000000010800780c */ /* 0x000fe40003f25270 */
[----:B------:R-:W-:-:S11]  /*0390*/  ISETP.NE.U32.AND P2, PT, R4, 0x1, PT ;  /* 0x000000010400780c */ /* 0x000fd60003f45070 */
[----:B------:R-:W0:Y:S01]  /*03a0*/  @P1 LDC.64 R4, c[0x0][0x390] ;  /* 0x0000e400ff041b82 */ /* 0x000e220000000a00 */
[----:B------:R-:W-:Y:S01]  /*03b0*/  @P1 IADD3 R13, PT, PT, R6, R7, RZ ;  /* 0x00000007060d1210 */ /* 0x000fe20007ffe0ff */
[----:B------:R-:W-:-:S04]  /*03c0*/  @P1 VIADD R7, R7, 0x2 ;  /* 0x0000000207071836 */ /* 0x000fc80000000000 */
[----:B------:R-:W-:Y:S02]  /*03d0*/  @!P2 IMAD.IADD R11, R6, 0x1, R7 ;  /* 0x00000001060ba824 */ /* 0x000fe400078e0207 */
[----:B------:R-:W1:Y:S01]  /*03e0*/  @!P2 LDC.64 R8, c[0x0][0x390] ;  /* 0x0000e400ff08ab82 */ /* 0x000e620000000a00 */
[----:B0-----:R-:W-:-:S05]  /*03f0*/  @P1 IMAD.WIDE R6, R13, 0x8, R4 ;  /* 0x000000080d061825 */ /* 0x001fca00078e0204 */
[----:B------:R2:W-:Y:S01]  /*0400*/  @P1 STG.E.64 desc[UR8][R6.64], RZ ;  /* 0x000000ff06001986 */ /* 0x0005e2000c101b08 */
[----:B-1----:R-:W-:-:S03]  /*0410*/  @!P2 IMAD.WIDE R4, R11, 0x8, R8 ;  /* 0x000000080b04a825 */ /* 0x002fc600078e0208 */
[----:B------:R2:W-:Y:S04]  /*0420*/  @P1 STG.E.64 desc[UR8][R6.64+0x8], RZ ;  /* 0x000008ff06001986 */ /* 0x0005e8000c101b08 */
[----:B------:R2:W-:Y:S02]  /*0430*/  @!P2 STG.E.64 desc[UR8][R4.64], RZ ;  /* 0x000000ff0400a986 */ /* 0x0005e4000c101b08 */
.L_x_144:
[----:B------:R-:W3:Y:S01]  /*0440*/  LDC.64 R8, c[0x0][0x3b0] ;  /* 0x0000ec00ff087b82 */ /* 0x000ee20000000a00 */
[----:B------:R-:W4:Y:S02]  /*0450*/  LDCU UR5, c[0x0][0x388] ;  /* 0x00007100ff0577ac */ /* 0x000f240008000800 */
[----:B----4-:R-:W-:Y:S01]  /*0460*/  UISETP.GE.AND UP0, UPT, UR5, 0x1, UPT ;  /* 0x000000010500788c */ /* 0x010fe2000bf06270 */
[----:B---3--:R-:W-:-:S05]  /*0470*/  IMAD.WIDE R8, R3, 0x4, R8 ;  /* 0x0000000403087825 */ /* 0x008fca00078e0208 */
[----:B------:R3:W-:Y:S03]  /*0480*/  STG.E desc[UR8][R8.64], RZ ;  /* 0x000000ff08007986 */ /* 0x0007e6000c101908 */
[----:B------:R-:W-:Y:S05]  /*0490*/  BRA.U !UP0, `(.L_x_148) ;  /* 0x0000000d084c7547 */ /* 0x000fea000b800000 */
[----:B------:R-:W-:Y:S02]  /*04a0*/  UISETP.GE.U32.AND UP1, UPT, UR5, 0x10, UPT ;  /* 0x000000100500788c */ /* 0x000fe4000bf26070 */
[----:B------:R-:W-:Y:S01]  /*04b0*/  ULOP3.LUT UR6, UR5, 0xf, URZ, 0xc0, !UPT ;  /* 0x0000000f05067892 */ /* 0x000fe2000f8ec0ff */
[----:B------:R-:W-:-:S03]  /*04c0*/  UMOV UR4, URZ ;  /* 0x000000ff00047c82 */ /* 0x000fc60008000000 */
[----:B------:R-:W-:-:S03]  /*04d0*/  UISETP.NE.AND UP0, UPT, UR6, URZ, UPT ;  /* 0x000000ff0600728c */ /* 0x000fc6000bf05270 */
[----:B------:R-:W-:Y:S08]  /*04e0*/  BRA.U !UP1, `(.L_x_149) ;  /* 0x0000000509a07547 */ /* 0x000ff0000b800000 */
[----:B------:R-:W-:Y:S01]  /*04f0*/  ULOP3.LUT UR4, UR5, 0x7ffffff0, URZ, 0xc0, !UPT ;  /* 0x7ffffff005047892 */ /* 0x000fe2000f8ec0ff */
[----:B012---:R-:W-:-:S03]  /*0500*/  MOV R5, R3 ;  /* 0x0000000300057202 */ /* 0x007fc60000000f00 */
[----:B------:R-:W-:-:S12]  /*0510*/  UIADD3 UR7, UPT, UPT, -UR4, URZ, URZ ;  /* 0x000000ff04077290 */ /* 0x000fd8000fffe1ff */
.L_x_150:
[----:B----4-:R-:W0:Y:S01]  /*0520*/  LDC.64 R6, c[0x0][0x3a8] ;  /* 0x0000ea00ff067b82 */ /* 0x010e220000000a00 */
[----:B------:R-:W2:Y:S01]  /*0530*/  LDG.E R11, desc[UR8][R8.64] ;  /* 0x00000008080b7981 */ /* 0x000ea2000c1e1900 */
[----:B0-----:R-:W-:-:S05]  /*0540*/  IMAD.WIDE R6, R5, 0x4, R6 ;  /* 0x0000000405067825 */ /* 0x001fca00078e0206 */
[----:B------:R-:W2:Y:S02]  /*0550*/  LDG.E R4, desc[UR8][R6.64] ;  /* 0x0000000806047981 */ /* 0x000ea4000c1e1900 */
[----:B--2---:R-:W-:Y:S02]  /*0560*/  IMAD.IADD R15, R4, 0x1, R11 ;  /* 0x00000001040f7824 */ /* 0x004fe400078e020b */
[----:B------:R-:W-:-:S03]  /*0570*/  IMAD.WIDE R10, R2, 0x4, R6 ;  /* 0x00000004020a7825 */ /* 0x000fc600078e0206 */
[----:B------:R0:W-:Y:S04]  /*0580*/  STG.E desc[UR8][R8.64], R15 ;  /* 0x0000000f08007986 */ /* 0x0001e8000c101908 */
[----:B------:R1:W-:Y:S04]  /*0590*/  STG.E desc[UR8][R6.64], RZ ;  /* 0x000000ff06007986 */ /* 0x0003e8000c101908 */
[----:B------:R-:W2:Y:S04]  /*05a0*/  LDG.E R4, desc[UR8][R10.64] ;  /* 0x000000080a047981 */ /* 0x000ea8000c1e1900 */
[----:B------:R-:W2:Y:S02]  /*05b0*/  LDG.E R13, desc[UR8][R8.64] ;  /* 0x00000008080d7981 */ /* 0x000ea4000c1e1900 */
[----:B--2---:R-:W-:-:S02]  /*05c0*/  IMAD.IADD R17, R4, 0x1, R13 ;  /* 0x0000000104117824 */ /* 0x004fc400078e020d */
[----:B------:R-:W-:-:S03]  /*05d0*/  IMAD.WIDE R12, R2, 0x4, R10 ;  /* 0x00000004020c7825 */ /* 0x000fc600078e020a */
[----:B------:R-:W-:Y:S04]  /*05e0*/  STG.E desc[UR8][R8.64], R17 ;  /* 0x0000001108007986 */ /* 0x000fe8000c101908 */
[----:B------:R2:W-:Y:S04]  /*05f0*/  STG.E desc[UR8][R10.64], RZ ;  /* 0x000000ff0a007986 */ /* 0x0005e8000c101908 */
[----:B------:R-:W4:Y:S04]  /*0600*/  LDG.E R4, desc[UR8][R12.64] ;  /* 0x000000080c047981 */ /* 0x000f28000c1e1900 */
[----:B------:R-:W4:Y:S01]  /*0610*/  LDG.E R19, desc[UR8][R8.64] ;  /* 0x0000000808137981 */ /* 0x000f22000c1e1900 */
[----:B0-----:R-:W-:Y:S01]  /*0620*/  IMAD.WIDE R14, R2, 0x4, R12 ;  /* 0x00000004020e7825 */ /* 0x001fe200078e020c */
[----:B----4-:R-:W-:-:S05]  /*0630*/  IADD3 R19, PT, PT, R4, R19, RZ ;  /* 0x0000001304137210 */ /* 0x010fca0007ffe0ff */
[----:B------:R-:W-:Y:S04]  /*0640*/  STG.E desc[UR8][R8.64], R19 ;  /* 0x0000001308007986 */ /* 0x000fe8000c101908 */
[----:B------:R0:W-:Y:S04]  /*0650*/  STG.E desc[UR8][R12.64], RZ ;  /* 0x000000ff0c007986 */ /* 0x0001e8000c101908 */
[----:B------:R-:W4:Y:S04]  /*0660*/  LDG.E R4, desc[UR8][R14.64] ;  /* 0x000000080e047981 */ /* 0x000f28000c1e1900 */
[----:B-1----:R-:W4:Y:S02]  /*0670*/  LDG.E R7, desc[UR8][R8.64] ;  /* 0x0000000808077981 */ /* 0x002f24000c1e1900 */
[----:B----4-:R-:W-:-:S02]  /*0680*/  IMAD.IADD R21, R4, 0x1, R7 ;  /* 0x0000000104157824 */ /* 0x010fc400078e0207 */
[----:B------:R-:W-:-:S03]  /*0690*/  IMAD.WIDE R6, R2, 0x4, R14 ;  /* 0x0000000402067825 */ /* 0x000fc600078e020e */
[----:B------:R-:W-:Y:S04]  /*06a0*/  STG.E desc[UR8][R8.64], R21 ;  /* 0x0000001508007986 */ /* 0x000fe8000c101908 */
[----:B------:R1:W-:Y:S04]  /*06b0*/  STG.E desc[UR8][R14.64], RZ ;  /* 0x000000ff0e007986 */ /* 0x0003e8000c101908 */
[----:B------:R-:W4:Y:S04]  /*06c0*/  LDG.E R4, desc[UR8][R6.64] ;  /* 0x0000000806047981 */ /* 0x000f28000c1e1900 */
[----:B--2---:R-:W4:Y:S02]  /*06d0*/  LDG.E R11, desc[UR8][R8.64] ;  /* 0x00000008080b7981 */ /* 0x004f24000c1e1900 */
[----:B----4-:R-:W-:-:S02]  /*06e0*/  IMAD.IADD R17, R4, 0x1, R11 ;  /* 0x0000000104117824 */ /* 0x010fc400078e020b */
[----:B------:R-:W-:-:S03]  /*06f0*/  IMAD.WIDE R10, R2, 0x4, R6 ;  /* 0x00000004020a7825 */ /* 0x000fc600078e0206 */
[----:B------:R-:W-:Y:S04]  /*0700*/  STG.E desc[UR8][R8.64], R17 ;  /* 0x0000001108007986 */ /* 0x000fe8000c101908 */
[----:B------:R2:W-:Y:S04]  /*0710*/  STG.E desc[UR8][R6.64], RZ ;  /* 0x000000ff06007986 */ /* 0x0005e8000c101908 */
[----:B------:R-:W4:Y:S04]  /*0720*/  LDG.E R4, desc[UR8][R10.64] ;  /* 0x000000080a047981 */ /* 0x000f28000c1e1900 */
[----:B0-----:R-:W4:Y:S02]  /*0730*/  LDG.E R13, desc[UR8][R8.64] ;  /* 0x00000008080d7981 */ /* 0x001f24000c1e1900 */
[----:B----4-:R-:W-:Y:S01]  /*0740*/  IADD3 R19, PT, PT, R4, R13, RZ ;  /* 0x0000000d04137210 */ /* 0x010fe20007ffe0ff */
[----:B------:R-:W-:-:S04]  /*0750*/  IMAD.WIDE R12, R2, 0x4, R10 ;  /* 0x00000004020c7825 */ /* 0x000fc800078e020a */
        /* <DEDUP_REMOVED lines=48> */
[----:B------:R4:W-:Y:S04]  /*0a60*/  STG.E desc[UR8][R8.64], R17 ;  /* 0x0000001108007986 */ /* 0x0009e8000c101908 */
[----:B------:R4:W-:Y:S04]  /*0a70*/  STG.E desc[UR8][R10.64], RZ ;  /* 0x000000ff0a007986 */ /* 0x0009e8000c101908 */
[----:B------:R-:W2:Y:S04]  /*0a80*/  LDG.E R4, desc[UR8][R12.64] ;  /* 0x000000080c047981 */ /* 0x000ea8000c1e1900 */
[----:B0-----:R-:W2:Y:S02]  /*0a90*/  LDG.E R15, desc[UR8][R8.64] ;  /* 0x00000008080f7981 */ /* 0x001ea4000c1e1900 */
[----:B--2---:R-:W-:Y:S01]  /*0aa0*/  IADD3 R19, PT, PT, R4, R15, RZ ;  /* 0x0000000f04137210 */ /* 0x004fe20007ffe0ff */
[----:B------:R-:W-:-:S04]  /*0ab0*/  IMAD.WIDE R14, R2, 0x4, R12 ;  /* 0x00000004020e7825 */ /* 0x000fc800078e020c */
[----:B------:R4:W-:Y:S04]  /*0ac0*/  STG.E desc[UR8][R8.64], R19 ;  /* 0x0000001308007986 */ /* 0x0009e8000c101908 */
[----:B------:R4:W-:Y:S04]  /*0ad0*/  STG.E desc[UR8][R12.64], RZ ;  /* 0x000000ff0c007986 */ /* 0x0009e8000c101908 */
[----:B------:R-:W2:Y:S04]  /*0ae0*/  LDG.E R4, desc[UR8][R14.64] ;  /* 0x000000080e047981 */ /* 0x000ea8000c1e1900 */
[----:B-1----:R-:W2:Y:S01]  /*0af0*/  LDG.E R7, desc[UR8][R8.64] ;  /* 0x0000000808077981 */ /* 0x002ea2000c1e1900 */
[----:B------:R-:W-:-:S04]  /*0b00*/  UIADD3 UR7, UPT, UPT, UR7, 0x10, URZ ;  /* 0x0000001007077890 */ /* 0x000fc8000fffe0ff */
[----:B------:R-:W-:Y:S01]  /*0b10*/  UISETP.NE.AND UP1, UPT, UR7, URZ, UPT ;  /* 0x000000ff0700728c */ /* 0x000fe2000bf25270 */
[----:B------:R-:W-:Y:S02]  /*0b20*/  IMAD R5, R2, 0x10, R5 ;  /* 0x0000001002057824 */ /* 0x000fe400078e0205 */
[----:B--2---:R-:W-:-:S05]  /*0b30*/  IMAD.IADD R7, R4, 0x1, R7 ;  /* 0x0000000104077824 */ /* 0x004fca00078e0207 */
[----:B------:R4:W-:Y:S04]  /*0b40*/  STG.E desc[UR8][R8.64], R7 ;  /* 0x0000000708007986 */ /* 0x0009e8000c101908 */
[----:B------:R4:W-:Y:S01]  /*0b50*/  STG.E desc[UR8][R14.64], RZ ;  /* 0x000000ff0e007986 */ /* 0x0009e2000c101908 */
[----:B------:R-:W-:Y:S05]  /*0b60*/  BRA.U UP1, `(.L_x_150) ;  /* 0xfffffff9016c7547 */ /* 0x000fea000b83ffff */
.L_x_149:
[----:B------:R-:W-:Y:S05]  /*0b70*/  BRA.U !UP0, `(.L_x_148) ;  /* 0x0000000508947547 */ /* 0x000fea000b800000 */
[----:B------:R-:W-:Y:S02]  /*0b80*/  UISETP.GE.U32.AND UP0, UPT, UR6, 0x8, UPT ;  /* 0x000000080600788c */ /* 0x000fe4000bf06070 */
[----:B------:R-:W-:-:S04]  /*0b90*/  ULOP3.LUT UR7, UR5, 0x7, URZ, 0xc0, !UPT ;  /* 0x0000000705077892 */ /* 0x000fc8000f8ec0ff */
[----:B------:R-:W-:-:S03]  /*0ba0*/  UISETP.NE.AND UP1, UPT, UR7, URZ, UPT ;  /* 0x000000ff0700728c */ /* 0x000fc6000bf25270 */
[----:B------:R-:W-:Y:S08]  /*0bb0*/  BRA.U !UP0, `(.L_x_151) ;  /* 0x0000000108cc7547 */ /* 0x000ff0000b800000 */
[----:B012---:R-:W0:Y:S01]  /*0bc0*/  LDC.64 R4, c[0x0][0x3a8] ;  /* 0x0000ea00ff047b82 */ /* 0x007e220000000a00 */
[----:B----4-:R-:W-:-:S04]  /*0bd0*/  IMAD R7, R2, UR4, R3 ;  /* 0x0000000402077c24 */ /* 0x010fc8000f8e0203 */
[----:B0-----:R-:W-:Y:S02]  /*0be0*/  IMAD.WIDE R4, R7, 0x4, R4 ;  /* 0x0000000407047825 */ /* 0x001fe400078e0204 */
[----:B------:R-:W2:Y:S04]  /*0bf0*/  LDG.E R7, desc[UR8][R8.64] ;  /* 0x0000000808077981 */ /* 0x000ea8000c1e1900 */
[----:B------:R-:W2:Y:S02]  /*0c00*/  LDG.E R6, desc[UR8][R4.64] ;  /* 0x0000000804067981 */ /* 0x000ea4000c1e1900 */
[----:B--2---:R-:W-:Y:S01]  /*0c10*/  IADD3 R13, PT, PT, R6, R7, RZ ;  /* 0x00000007060d7210 */ /* 0x004fe20007ffe0ff */
[----:B------:R-:W-:-:S04]  /*0c20*/  IMAD.WIDE R6, R2, 0x4, R4 ;  /* 0x0000000402067825 */ /* 0x000fc800078e0204 */
        /* <DEDUP_REMOVED lines=9> */
[----:B------:R-:W4:Y:S02]  /*0cc0*/  LDG.E R17, desc[UR8][R8.64] ;  /* 0x0000000808117981 */ /* 0x000f24000c1e1900 */
[----:B----4-:R-:W-:-:S02]  /*0cd0*/  IMAD.IADD R17, R12, 0x1, R17 ;  /* 0x000000010c117824 */ /* 0x010fc400078e0211 */
[----:B0-----:R-:W-:-:S03]  /*0ce0*/  IMAD.WIDE R12, R2, 0x4, R10 ;  /* 0x00000004020c7825 */ /* 0x001fc600078e020a */
[----:B------:R-:W-:Y:S04]  /*0cf0*/  STG.E desc[UR8][R8.64], R17 ;  /* 0x0000001108007986 */ /* 0x000fe8000c101908 */
[----:B------:R0:W-:Y:S04]  /*0d00*/  STG.E desc[UR8][R10.64], RZ ;  /* 0x000000ff0a007986 */ /* 0x0001e8000c101908 */
[----:B-1----:R-:W4:Y:S04]  /*0d10*/  LDG.E R4, desc[UR8][R12.64] ;  /* 0x000000080c047981 */ /* 0x002f28000c1e1900 */
[----:B------:R-:W4:Y:S02]  /*0d20*/  LDG.E R5, desc[UR8][R8.64] ;  /* 0x0000000808057981 */ /* 0x000f24000c1e1900 */
[----:B----4-:R-:W-:Y:S01]  /*0d30*/  IADD3 R19, PT, PT, R4, R5, RZ ;  /* 0x0000000504137210 */ /* 0x010fe20007ffe0ff */
[----:B------:R-:W-:-:S04]  /*0d40*/  IMAD.WIDE R4, R2, 0x4, R12 ;  /* 0x0000000402047825 */ /* 0x000fc800078e020c */
[----:B------:R-:W-:Y:S04]  /*0d50*/  STG.E desc[UR8][R8.64], R19 ;  /* 0x0000001308007986 */ /* 0x000fe8000c101908 */
[----:B------:R1:W-:Y:S04]  /*0d60*/  STG.E desc[UR8][R12.64], RZ ;  /* 0x000000ff0c007986 */ /* 0x0003e8000c101908 */
[----:B--2---:R-:W2:Y:S04]  /*0d70*/  LDG.E R6, desc[UR8][R4.64] ;  /* 0x0000000804067981 */ /* 0x004ea8000c1e1900 */
[----:B------:R-:W2:Y:S02]  /*0d80*/  LDG.E R7, desc[UR8][R8.64] ;  /* 0x0000000808077981 */ /* 0x000ea4000c1e1900 */
[----:B--2---:R-:W-:-:S02]  /*0d90*/  IMAD.IADD R15, R6, 0x1, R7 ;  /* 0x00000001060f7824 */ /* 0x004fc400078e0207 */
[----:B------:R-:W-:-:S03]  /*0da0*/  IMAD.WIDE R6, R2, 0x4, R4 ;  /* 0x0000000402067825 */ /* 0x000fc600078e0204 */
[----:B------:R-:W-:Y:S04]  /*0db0*/  STG.E desc[UR8][R8.64], R15 ;  /* 0x0000000f08007986 */ /* 0x000fe8000c101908 */
[----:B------:R2:W-:Y:S04]  /*0dc0*/  STG.E desc[UR8][R4.64], RZ ;  /* 0x000000ff04007986 */ /* 0x0005e8000c101908 */
[----:B0-----:R-:W4:Y:S04]  /*0dd0*/  LDG.E R10, desc[UR8][R6.64] ;  /* 0x00000008060a7981 */ /* 0x001f28000c1e1900 */
[----:B------:R-:W4:Y:S02]  /*0de0*/  LDG.E R11, desc[UR8][R8.64] ;  /* 0x00000008080b7981 */ /* 0x000f24000c1e1900 */
[----:B----4-:R-:W-:-:S02]  /*0df0*/  IMAD.IADD R17, R10, 0x1, R11 ;  /* 0x000000010a117824 */ /* 0x010fc400078e020b */
[----:B------:R-:W-:-:S03]  /*0e00*/  IMAD.WIDE R10, R2, 0x4, R6 ;  /* 0x00000004020a7825 */ /* 0x000fc600078e0206 */
[----:B------:R0:W-:Y:S04]  /*0e10*/  STG.E desc[UR8][R8.64], R17 ;  /* 0x0000001108007986 */ /* 0x0001e8000c101908 */
[----:B------:R0:W-:Y:S04]  /*0e20*/  STG.E desc[UR8][R6.64], RZ ;  /* 0x000000ff06007986 */ /* 0x0001e8000c101908 */
[----:B-1----:R-:W4:Y:S04]  /*0e30*/  LDG.E R12, desc[UR8][R10.64] ;  /* 0x000000080a0c7981 */ /* 0x002f28000c1e1900 */
[----:B------:R-:W4:Y:S02]  /*0e40*/  LDG.E R13, desc[UR8][R8.64] ;  /* 0x00000008080d7981 */ /* 0x000f24000c1e1900 */
[----:B----4-:R-:W-:Y:S01]  /*0e50*/  IADD3 R19, PT, PT, R12, R13, RZ ;  /* 0x0000000d0c137210 */ /* 0x010fe20007ffe0ff */
[----:B------:R-:W-:-:S04]  /*0e60*/  IMAD.WIDE R12, R2, 0x4, R10 ;  /* 0x00000004020c7825 */ /* 0x000fc800078e020a */
[----:B------:R0:W-:Y:S04]  /*0e70*/  STG.E desc[UR8][R8.64], R19 ;  /* 0x0000001308007986 */ /* 0x0001e8000c101908 */
[----:B------:R0:W-:Y:S04]  /*0e80*/  STG.E desc[UR8][R10.64], RZ ;  /* 0x000000ff0a007986 */ /* 0x0001e8000c101908 */
[----:B--2---:R-:W2:Y:S04]  /*0e90*/  LDG.E R4, desc[UR8][R12.64] ;  /* 0x000000080c047981 */ /* 0x004ea8000c1e1900 */
[----:B------:R-:W2:Y:S01]  /*0ea0*/  LDG.E R5, desc[UR8][R8.64] ;  /* 0x0000000808057981 */ /* 0x000ea2000c1e1900 */
[----:B------:R-:W-:Y:S01]  /*0eb0*/  UIADD3 UR4, UPT, UPT, UR4, 0x8, URZ ;  /* 0x0000000804047890 */ /* 0x000fe2000fffe0ff */
[----:B--2---:R-:W-:-:S05]  /*0ec0*/  IMAD.IADD R5, R4, 0x1, R5 ;  /* 0x0000000104057824 */ /* 0x004fca00078e0205 */
[----:B------:R0:W-:Y:S04]  /*0ed0*/  STG.E desc[UR8][R8.64], R5 ;  /* 0x0000000508007986 */ /* 0x0001e8000c101908 */
[----:B------:R0:W-:Y:S02]  /*0ee0*/  STG.E desc[UR8][R12.64], RZ ;  /* 0x000000ff0c007986 */ /* 0x0001e4000c101908 */
.L_x_151:
        /* <DEDUP_REMOVED lines=10> */
[----:B--2---:R-:W-:Y:S02]  /*0f90*/  IMAD.IADD R13, R6, 0x1, R7 ;  /* 0x00000001060d7824 */ /* 0x004fe400078e0207 */
[----:B------:R-:W-:-:S03]  /*0fa0*/  IMAD.WIDE R6, R2, 0x4, R4 ;  /* 0x0000000402067825 */ /* 0x000fc600078e0204 */
[----:B------:R0:W-:Y:S04]  /*0fb0*/  STG.E desc[UR8][R8.64], R13 ;  /* 0x0000000d08007986 */ /* 0x0001e8000c101908 */
[----:B------:R1:W-:Y:S04]  /*0fc0*/  STG.E desc[UR8][R4.64], RZ ;  /* 0x000000ff04007986 */ /* 0x0003e8000c101908 */
[----:B------:R-:W2:Y:S04]  /*0fd0*/  LDG.E R10, desc[UR8][R6.64] ;  /* 0x00000008060a7981 */ /* 0x000ea8000c1e1900 */
[----:B------:R-:W2:Y:S02]  /*0fe0*/  LDG.E R11, desc[UR8][R8.64] ;  /* 0x00000008080b7981 */ /* 0x000ea4000c1e1900 */
[----:B--2---:R-:W-:Y:S01]  /*0ff0*/  IADD3 R15, PT, PT, R10, R11, RZ ;  /* 0x0000000b0a0f7210 */ /* 0x004fe20007ffe0ff */
[----:B------:R-:W-:-:S04]  /*1000*/  IMAD.WIDE R10, R2, 0x4, R6 ;  /* 0x00000004020a7825 */ /* 0x000fc800078e0206 */
[----:B------:R2:W-:Y:S04]  /*1010*/  STG.E desc[UR8][R8.64], R15 ;  /* 0x0000000f08007986 */ /* 0x0005e8000c101908 */
[----:B------:R2:W-:Y:S04]  /*1020*/  STG.E desc[UR8][R6.64], RZ ;  /* 0x000000ff06007986 */ /* 0x0005e8000c101908 */
[----:B------:R-:W4:Y:S04]  /*1030*/  LDG.E R12, desc[UR8][R10.64] ;  /* 0x000000080a0c7981 */ /* 0x000f28000c1e1900 */
[----:B------:R-:W4:Y:S02]  /*1040*/  LDG.E R17, desc[UR8][R8.64] ;  /* 0x0000000808117981 */ /* 0x000f24000c1e1900 */
[----:B----4-:R-:W-:-:S02]  /*1050*/  IMAD.IADD R17, R12, 0x1, R17 ;  /* 0x000000010c117824 */ /* 0x010fc400078e0211 */
[----:B0-----:R-:W-:-:S03]  /*1060*/  IMAD.WIDE R12, R2, 0x4, R10 ;  /* 0x00000004020c7825 */ /* 0x001fc600078e020a */
[----:B------:R2:W-:Y:S04]  /*1070*/  STG.E desc[UR8][R8.64], R17 ;  /* 0x0000001108007986 */ /* 0x0005e8000c101908 */
[----:B------:R2:W-:Y:S04]  /*1080*/  STG.E desc[UR8][R10.64], RZ ;  /* 0x000000ff0a007986 */ /* 0x0005e8000c101908 */
[----:B-1----:R-:W4:Y:S04]  /*1090*/  LDG.E R4, desc[UR8][R12.64] ;  /* 0x000000080c047981 */ /* 0x002f28000c1e1900 */
[----:B------:R-:W4:Y:S01]  /*10a0*/  LDG.E R5, desc[UR8][R8.64] ;  /* 0x0000000808057981 */ /* 0x000f22000c1e1900 */
[----:B------:R-:W-:Y:S01]  /*10b0*/  UIADD3 UR4, UPT, UPT, UR4, 0x4, URZ ;  /* 0x0000000404047890 */ /* 0x000fe2000fffe0ff */
[----:B----4-:R-:W-:-:S05]  /*10c0*/  IMAD.IADD R5, R4, 0x1, R5 ;  /* 0x0000000104057824 */ /* 0x010fca00078e0205 */
[----:B------:R2:W-:Y:S04]  /*10d0*/  STG.E desc[UR8][R8.64], R5 ;  /* 0x0000000508007986 */ /* 0x0005e8000c101908 */
[----:B------:R2:W-:Y:S02]  /*10e0*/  STG.E desc[UR8][R12.64], RZ ;  /* 0x000000ff0c007986 */ /* 0x0005e4000c101908 */
.L_x_152:
[----:B------:R-:W-:Y:S05]  /*10f0*/  BRA.U !UP1, `(.L_x_148) ;  /* 0x0000000109347547 */ /* 0x000fea000b800000 */
[----:B0-2-4-:R-:W0:Y:S01]  /*1100*/  LDC.64 R6, c[0x0][0x3a8] ;  /* 0x0000ea00ff067b82 */ /* 0x015e220000000a00 */
[----:B------:R-:W-:Y:S01]  /*1110*/  IMAD R11, R2, UR4, R3 ;  /* 0x00000004020b7c24 */ /* 0x000fe2000f8e0203 */
[----:B------:R-:W-:-:S12]  /*1120*/  UIADD3 UR5, UPT, UPT, -UR5, URZ, URZ ;  /* 0x000000ff05057290 */ /* 0x000fd8000fffe1ff */
.L_x_153:
[C---:B01----:R-:W-:Y:S01]  /*1130*/  IMAD.WIDE R4, R11.reuse, 0x4, R6 ;  /* 0x000000040b047825 */ /* 0x043fe200078e0206 */
[----:B------:R-:W2:Y:S04]  /*1140*/  LDG.E R13, desc[UR8][R8.64] ;  /* 0x00000008080d7981 */ /* 0x000ea8000c1e1900 */
[----:B------:R-:W2:Y:S01]  /*1150*/  LDG.E R10, desc[UR8][R4.64] ;  /* 0x00000008040a7981 */ /* 0x000ea2000c1e1900 */
[----:B------:R-:W-:Y:S01]  /*1160*/  UIADD3 UR5, UPT, UPT, UR5, 0x1, URZ ;  /* 0x0000000105057890 */ /* 0x000fe2000fffe0ff */
[----:B------:R-:W-:-:S03]  /*1170*/  IMAD.IADD R11, R11, 0x1, R2 ;  /* 0x000000010b0b7824 */ /* 0x000fc600078e0202 */
[----:B------:R-:W-:Y:S01]  /*1180*/  UISETP.NE.AND UP0, UPT, UR5, URZ, UPT ;  /* 0x000000ff0500728c */ /* 0x000fe2000bf05270 */
[----:B--2---:R-:W-:-:S05]  /*1190*/  IADD3 R13, PT, PT, R10, R13, RZ ;  /* 0x0000000d0a0d7210 */ /* 0x004fca0007ffe0ff */
[----:B------:R0:W-:Y:S04]  /*11a0*/  STG.E desc[UR8][R8.64], R13 ;  /* 0x0000000d08007986 */ /* 0x0001e8000c101908 */
[----:B------:R0:W-:Y:S01]  /*11b0*/  STG.E desc[UR8][R4.64], RZ ;  /* 0x000000ff04007986 */ /* 0x0001e2000c101908 */
[----:B------:R-:W-:Y:S05]  /*11c0*/  BRA.U UP0, `(.L_x_153) ;  /* 0xfffffffd00d87547 */ /* 0x000fea000b83ffff */
.L_x_148:
[----:B------:R-:W5:Y:S02]  /*11d0*/  LDG.E R2, desc[UR8][R8.64] ;  /* 0x0000000808027981 */ /* 0x000f64000c1e1900 */
[----:B-----5:R-:W-:-:S13]  /*11e0*/  ISETP.NE.AND P1, PT, R2, RZ, PT ;  /* 0x000000ff0200720c */ /* 0x020fda0003f25270 */
[----:B------:R-:W-:Y:S05]  /*11f0*/  @!P1 BRA `(.L_x_154) ;  /* 0x0000001800c49947 */ /* 0x000fea0003800000 */
[----:B------:R-:W-:Y:S05]  /*1200*/  @!P0 EXIT ;  /* 0x000000000000894d */ /* 0x000fea0003800000 */
[C---:B------:R-:W-:Y:S01]  /*1210*/  ISETP.GE.U32.AND P0, PT, R0.reuse, 0x8, PT ;  /* 0x000000080000780c */ /* 0x040fe20003f06070 */
[----:B012---:R-:W-:Y:S01]  /*1220*/  IMAD R4, R3, R0, RZ ;  /* 0x0000000003047224 */ /* 0x007fe200078e02ff */
[----:B----4-:R-:W-:Y:S01]  /*1230*/  LOP3.LUT R7, R0, 0x7, RZ, 0xc0, !PT ;  /* 0x0000000700077812 */ /* 0x010fe200078ec0ff */
[----:B------:R-:W-:-:S10]  /*1240*/  IMAD.MOV.U32 R3, RZ, RZ, RZ ;  /* 0x000000ffff037224 */ /* 0x000fd400078e00ff */
[----:B------:R-:W-:Y:S05]  /*1250*/  @!P0 BRA `(.L_x_155) ;  /* 0x0000000c008c8947 */ /* 0x000fea0003800000 */
[----:B------:R-:W0:Y:S01]  /*1260*/  LDC.64 R10, c[0x0][0x390] ;  /* 0x0000e400ff0a7b82 */ /* 0x000e220000000a00 */
[----:B------:R-:W-:Y:S02]  /*1270*/  LOP3.LUT R3, R0, 0x7ffffff8, RZ, 0xc0, !PT ;  /* 0x7ffffff800037812 */ /* 0x000fe400078ec0ff */
[----:B------:R-:W-:-:S03]  /*1280*/  MOV R25, R4 ;  /* 0x0000000400197202 */ /* 0x000fc60000000f00 */
[----:B------:R-:W-:Y:S01]  /*1290*/  IMAD.MOV R24, RZ, RZ, -R3 ;  /* 0x000000ffff187224 */ /* 0x000fe200078e0a03 */
[----:B0-----:R-:W-:-:S05]  /*12a0*/  IADD3 R10, P0, PT, R10, 0x20, RZ ;  /* 0x000000200a0a7810 */ /* 0x001fca0007f1e0ff */
[----:B------:R-:W-:-:S08]  /*12b0*/  IMAD.X R11, RZ, RZ, R11, P0 ;  /* 0x000000ffff0b7224 */ /* 0x000fd000000e060b */
.L_x_172:
[----:B------:R-:W2:Y:S01]  /*12c0*/  LDG.E R16, desc[UR8][R8.64] ;  /* 0x0000000808107981 */ /* 0x000ea2000c1e1900 */
[----:B0-----:R-:W-:-:S05]  /*12d0*/  IMAD.WIDE R12, R25, 0x8, R10 ;  /* 0x00000008190c7825 */ /* 0x001fca00078e020a */
[----:B------:R-:W4:Y:S01]  /*12e0*/  LDG.E.64 R18, desc[UR8][R12.64+-0x20] ;  /* 0xffffe0080c127981 */ /* 0x000f22000c1e1b00 */
[----:B------:R-:W-:Y:S02]  /*12f0*/  HFMA2 R14, -RZ, RZ, 0, 5.9604644775390625e-08 ;  /* 0x00000001ff0e7431 */ /* 0x000fe400000001ff */
[----:B------:R-:W-:Y:S01]  /*1300*/  VIADD R24, R24, 0x8 ;  /* 0x0000000818187836 */ /* 0x000fe20000000000 */
[----:B------:R-:W-:Y:S04]  /*1310*/  BSSY.RECONVERGENT B1, `(.L_x_156) ;  /* 0x0000017000017945 */ /* 0x000fe80003800200 */
[----:B------:R-:W-:Y:S01]  /*1320*/  ISETP.NE.AND P1, PT, R24, RZ, PT ;  /* 0x000000ff1800720c */ /* 0x000fe20003f25270 */
[----:B--2---:R-:W0:Y:S01]  /*1330*/  I2F.F64 R16, R16 ;  /* 0x0000001000107312 */ /* 0x004e220000201c00 */
[----:B----4-:R-:W-:-:S07]  /*1340*/  FSETP.GEU.AND P2, PT, |R19|, 6.5827683646048100446e-37, PT ;  /* 0x036000001300780b */ /* 0x010fce0003f4e200 */
[----:B0-----:R-:W0:Y:S02]  /*1350*/  MUFU.RCP64H R15, R17 ;  /* 0x00000011000f7308 */ /* 0x001e240000001800 */
        /* <DEDUP_REMOVED lines=11> */
[----:B------:R-:W-:Y:S01]  /*1410*/  MOV R15, R19 ;  /* 0x00000013000f7202 */ /* 0x000fe20000000f00 */
[----:B------:R-:W-:Y:S01]  /*1420*/  IMAD.MOV.U32 R14, RZ, RZ, R18 ;  /* 0x000000ffff0e7224 */ /* 0x000fe200078e0012 */
[----:B------:R-:W-:Y:S01]  /*1430*/  MOV R6, 0x1460 ;  /* 0x0000146000067802 */ /* 0x000fe20000000f00 */
[----:B------:R-:W-:-:S07]  /*1440*/  IMAD.MOV.U32 R19, RZ, RZ, R17 ;  /* 0x000000ffff137224 */ /* 0x000fce00078e0011 */
[----:B---3--:R-:W-:Y:S05]  /*1450*/  CALL.REL.NOINC `($__internal_1_$__cuda_sm20_div_rn_f64_full) ;  /* 0x0000001800407944 */ /* 0x008fea0003c00000 */
[----:B------:R-:W-:Y:S01]  /*1460*/  IMAD.MOV.U32 R14, RZ, RZ, R2 ;  /* 0x000000ffff0e7224 */ /* 0x000fe200078e0002 */
[----:B------:R-:W-:-:S07]  /*1470*/  MOV R15, R29 ;  /* 0x0000001d000f7202 */ /* 0x000fce0000000f00 */
.L_x_157:
[----:B------:R-:W-:Y:S05]  /*1480*/  BSYNC.RECONVERGENT B1 ;  /* 0x0000000000017941 */ /* 0x000fea0003800200 */
.L_x_156:
[----:B------:R0:W-:Y:S04]  /*1490*/  STG.E.64 desc[UR8][R12.64+-0x20], R14 ;  /* 0xffffe00e0c007986 */ /* 0x0001e8000c101b08 */
[----:B------:R-:W2:Y:S04]  /*14a0*/  LDG.E R16, desc[UR8][R8.64] ;  /* 0x0000000808107981 */ /* 0x000ea8000c1e1900 */
[----:B------:R-:W4:Y:S01]  /*14b0*/  LDG.E.64 R18, desc[UR8][R12.64+-0x18] ;  /* 0xffffe8080c127981 */ /* 0x000f22000c1e1b00 */
[----:B------:R-:W-:Y:S01]  /*14c0*/  IMAD.MOV.U32 R20, RZ, RZ, 0x1 ;  /* 0x00000001ff147424 */ /* 0x000fe200078e00ff */
[----:B------:R-:W-:Y:S01]  /*14d0*/  BSSY.RECONVERGENT B1, `(.L_x_158) ;  /* 0x0000016000017945 */ /* 0x000fe20003800200 */
[----:B--2---:R-:W1:Y:S01]  /*14e0*/  I2F.F64 R16, R16 ;  /* 0x0000001000107312 */ /* 0x004e620000201c00 */
[----:B----4-:R-:W-:-:S07]  /*14f0*/  FSETP.GEU.AND P2, PT, |R19|, 6.5827683646048100446e-37, PT ;  /* 0x036000001300780b */ /* 0x010fce0003f4e200 */
        /* <DEDUP_REMOVED lines=19> */
.L_x_159:
[----:B------:R-:W-:Y:S05]  /*1630*/  BSYNC.RECONVERGENT B1 ;  /* 0x0000000000017941 */ /* 0x000fea0003800200 */
.L_x_158:
        /* <DEDUP_REMOVED lines=26> */
.L_x_161:
[----:B------:R-:W-:Y:S05]  /*17e0*/  BSYNC.RECONVERGENT B1 ;  /* 0x0000000000017941 */ /* 0x000fea0003800200 */
.L_x_160:
        /* <DEDUP_REMOVED lines=26> */
.L_x_163:
[----:B------:R-:W-:Y:S05]  /*1990*/  BSYNC.RECONVERGENT B1 ;  /* 0x0000000000017941 */ /* 0x000fea0003800200 */
.L_x_162:
        /* <DEDUP_REMOVED lines=26> */
.L_x_165:
[----:B------:R-:W-:Y:S05]  /*1b40*/  BSYNC.RECONVERGENT B1 ;  /* 0x0000000000017941 */ /* 0x000fea0003800200 */
.L_x_164:
        /* <DEDUP_REMOVED lines=26> */
.L_x_167:
[----:B------:R-:W-:Y:S05]  /*1cf0*/  BSYNC.RECONVERGENT B1 ;  /* 0x0000000000017941 */ /* 0x000fea0003800200 */
.L_x_166:
        /* <DEDUP_REMOVED lines=26> */
.L_x_169:
[----:B------:R-:W-:Y:S05]  /*1ea0*/  BSYNC.RECONVERGENT B1 ;  /* 0x0000000000017941 */ /* 0x000fea0003800200 */
.L_x_168:
        /* <DEDUP_REMOVED lines=26> */
.L_x_171:
[----:B------:R-:W-:Y:S05]  /*2050*/  BSYNC.RECONVERGENT B1 ;  /* 0x0000000000017941 */ /* 0x000fea0003800200 */
.L_x_170:
[----:B------:R0:W-:Y:S01]  /*2060*/  STG.E.64 desc[UR8][R12.64+0x18], R14 ;  /* 0x0000180e0c007986 */ /* 0x0001e2000c101b08 */
[----:B------:R-:W-:Y:S01]  /*2070*/  VIADD R25, R25, 0x8 ;  /* 0x0000000819197836 */ /* 0x000fe20000000000 */
[----:B------:R-:W-:Y:S06]  /*2080*/  @P1 BRA `(.L_x_172) ;  /* 0xfffffff0008c1947 */ /* 0x000fec000383ffff */
.L_x_155:
[----:B------:R-:W-:-:S13]  /*2090*/  ISETP.NE.AND P0, PT, R7, RZ, PT ;  /* 0x000000ff0700720c */ /* 0x000fda0003f05270 */
[----:B------:R-:W-:Y:S05]  /*20a0*/  @!P0 EXIT ;  /* 0x000000000000894d */ /* 0x000fea0003800000 */
[----:B------:R-:W1:Y:S01]  /*20b0*/  LDC R0, c[0x0][0x384] ;  /* 0x0000e100ff007b82 */ /* 0x000e620000000800 */
[----:B------:R-:W-:Y:S02]  /*20c0*/  ISETP.GE.U32.AND P0, PT, R7, 0x4, PT ;  /* 0x000000040700780c */ /* 0x000fe40003f06070 */
[----:B-1----:R-:W-:-:S11]  /*20d0*/  LOP3.LUT R7, R0, 0x3, RZ, 0xc0, !PT ;  /* 0x0000000300077812 */ /* 0x002fd600078ec0ff */
[----:B------:R-:W-:Y:S05]  /*20e0*/  @!P0 BRA `(.L_x_173) ;  /* 0x0000000400a08947 */ /* 0x000fea0003800000 */
[----:B------:R-:W2:Y:S01]  /*20f0*/  LDG.E R16, desc[UR8][R8.64] ;  /* 0x0000000808107981 */ /* 0x000ea2000c1e1900 */
[----:B------:R-:W1:Y:S01]  /*2100*/  LDC.64 R10, c[0x0][0x390] ;  /* 0x0000e400ff0a7b82 */ /* 0x000e620000000a00 */
[----:B------:R-:W-:-:S04]  /*2110*/  IMAD.IADD R5, R4, 0x1, R3 ;  /* 0x0000000104057824 */ /* 0x000fc800078e0203 */
[----:B-1----:R-:W-:-:S05]  /*2120*/  IMAD.WIDE R10, R5, 0x8, R10 ;  /* 0x00000008050a7825 */ /* 0x002fca00078e020a */
[----:B0-----:R-:W4:Y:S01]  /*2130*/  LDG.E.64 R14, desc[UR8][R10.64] ;  /* 0x000000080a0e7981 */ /* 0x001f22000c1e1b00 */
[----:B------:R-:W-:Y:S01]  /*2140*/  HFMA2 R12, -RZ, RZ, 0, 5.9604644775390625e-08 ;  /* 0x00000001ff0c7431 */ /* 0x000fe200000001ff */
[----:B------:R-:W-:Y:S01]  /*2150*/  BSSY.RECONVERGENT B1, `(.L_x_174) ;  /* 0x0000014000017945 */ /* 0x000fe20003800200 */
[----:B--2---:R-:W0:Y:S08]  /*2160*/  I2F.F64 R16, R16 ;  /* 0x0000001000107312 */ /* 0x004e300000201c00 */
[----:B0-----:R-:W0:Y:S01]  /*2170*/  MUFU.RCP64H R13, R17 ;  /* 0x00000011000d7308 */ /* 0x001e220000001800 */
[----:B----4-:R-:W-:Y:S01]  /*2180*/  FSETP.GEU.AND P1, PT, |R15|, 6.5827683646048100446e-37, PT ;  /* 0x036000000f00780b */ /* 0x010fe20003f2e200 */
        /* <DEDUP_REMOVED lines=11> */
[----:B------:R-:W-:Y:S01]  /*2240*/  IMAD.MOV.U32 R19, RZ, RZ, R17 ;  /* 0x000000ffff137224 */ /* 0x000fe200078e0011 */
[----:B------:R-:W-:-:S07]  /*2250*/  MOV R6, 0x2270 ;  /* 0x0000227000067802 */ /* 0x000fce0000000f00 */
[----:B---3--:R-:W-:Y:S05]  /*2260*/  CALL.REL.NOINC `($__internal_1_$__cuda_sm20_div_rn_f64_full) ;  /* 0x0000000800bc7944 */ /* 0x008fea0003c00000 */
[----:B------:R-:W-:Y:S01]  /*2270*/  IMAD.MOV.U32 R12, RZ, RZ, R2 ;  /* 0x000000ffff0c7224 */ /* 0x000fe200078e0002 */
[----:B------:R-:W-:-:S07]  /*2280*/  MOV R13, R29 ;  /* 0x0000001d000d7202 */ /* 0x000fce0000000f00 */
.L_x_175:
[----:B------:R-:W-:Y:S05]  /*2290*/  BSYNC.RECONVERGENT B1 ;  /* 0x0000000000017941 */ /* 0x000fea0003800200 */
.L_x_174:
        /* <DEDUP_REMOVED lines=22> */
[----:B------:R-:W-:Y:S01]  /*2400*/  MOV R12, R2 ;  /* 0x00000002000c7202 */ /* 0x000fe20000000f00 */
[----:B------:R-:W-:-:S07]  /*2410*/  IMAD.MOV.U32 R13, RZ, RZ, R29 ;  /* 0x000000ffff0d7224 */ /* 0x000fce00078e001d */
.L_x_177:
[----:B------:R-:W-:Y:S05]  /*2420*/  BSYNC.RECONVERGENT B1 ;  /* 0x0000000000017941 */ /* 0x000fea0003800200 */
.L_x_176:
        /* <DEDUP_REMOVED lines=19> */
[----:B------:R-:W-:Y:S02]  /*2560*/  MOV R19, R17 ;  /* 0x0000001100137202 */ /* 0x000fe40000000f00 */
[----:B------:R-:W-:-:S07]  /*2570*/  MOV R6, 0x2590 ;  /* 0x0000259000067802 */ /* 0x000fce0000000f00 */
[----:B---3--:R-:W-:Y:S05]  /*2580*/  CALL.REL.NOINC `($__internal_1_$__cuda_sm20_div_rn_f64_full) ;  /* 0x0000000400f47944 */ /* 0x008fea0003c00000 */
[----:B------:R-:W-:Y:S02]  /*2590*/  IMAD.MOV.U32 R12, RZ, RZ, R2 ;  /* 0x000000ffff0c7224 */ /* 0x000fe400078e0002 */
[----:B------:R-:W-:-:S07]  /*25a0*/  IMAD.MOV.U32 R13, RZ, RZ, R29 ;  /* 0x000000ffff0d7224 */ /* 0x000fce00078e001d */
.L_x_179:
[----:B------:R-:W-:Y:S05]  /*25b0*/  BSYNC.RECONVERGENT B1 ;  /* 0x0000000000017941 */ /* 0x000fea0003800200 */
.L_x_178:
[----:B------:R0:W-:Y:S04]  /*25c0*/  STG.E.64 desc[UR8][R10.64+0x10], R12 ;  /* 0x0000100c0a007986 */ /* 0x0001e8000c101b08 */
[----:B------:R-:W2:Y:S04]  /*25d0*/  LDG.E R16, desc[UR8][R8.64] ;  /* 0x0000000808107981 */ /* 0x000ea8000c1e1900 */
[----:B------:R-:W4:Y:S01]  /*25e0*/  LDG.E.64 R14, desc[UR8][R10.64+0x18] ;  /* 0x000018080a0e7981 */ /* 0x000f22000c1e1b00 */
[----:B------:R-:W-:Y:S01]  /*25f0*/  MOV R18, 0x1 ;  /* 0x0000000100127802 */ /* 0x000fe20000000f00 */
        /* <DEDUP_REMOVED lines=20> */
.L_x_181:
[----:B------:R-:W-:Y:S05]  /*2740*/  BSYNC.RECONVERGENT B1 ;  /* 0x0000000000017941 */ /* 0x000fea0003800200 */
.L_x_180:
[----:B------:R1:W-:Y:S01]  /*2750*/  STG.E.64 desc[UR8][R10.64+0x18], R12 ;  /* 0x0000180c0a007986 */ /* 0x0003e2000c101b08 */
[----:B------:R-:W-:-:S07]  /*2760*/  VIADD R3, R3, 0x4 ;  /* 0x0000000403037836 */ /* 0x000fce0000000000 */
.L_x_173:
[----:B------:R-:W-:-:S13]  /*2770*/  ISETP.NE.AND P0, PT, R7, RZ, PT ;  /* 0x000000ff0700720c */ /* 0x000fda0003f05270 */
[----:B------:R-:W-:Y:S05]  /*2780*/  @!P0 EXIT ;  /* 0x000000000000894d */ /* 0x000fea0003800000 */
[----:B------:R-:W-:-:S13]  /*2790*/  ISETP.NE.AND P0, PT, R7, 0x1, PT ;  /* 0x000000010700780c */ /* 0x000fda0003f05270 */
[----:B------:R-:W-:Y:S05]  /*27a0*/  @!P0 BRA `(.L_x_182) ;  /* 0x0000000000d88947 */ /* 0x000fea0003800000 */
[----:B------:R-:W2:Y:S01]  /*27b0*/  LDG.E R16, desc[UR8][R8.64] ;  /* 0x0000000808107981 */ /* 0x000ea2000c1e1900 */
[----:B-1----:R-:W1:Y:S01]  /*27c0*/  LDC.64 R10, c[0x0][0x390] ;  /* 0x0000e400ff0a7b82 */ /* 0x002e620000000a00 */
        /* <DEDUP_REMOVED lines=24> */
.L_x_184:
[----:B------:R-:W-:Y:S05]  /*2950*/  BSYNC.RECONVERGENT B1 ;  /* 0x0000000000017941 */ /* 0x000fea0003800200 */
.L_x_183:
        /* <DEDUP_REMOVED lines=24> */
.L_x_186:
[----:B------:R-:W-:Y:S05]  /*2ae0*/  BSYNC.RECONVERGENT B1 ;  /* 0x0000000000017941 */ /* 0x000fea0003800200 */
.L_x_185:
[----:B------:R2:W-:Y:S01]  /*2af0*/  STG.E.64 desc[UR8][R10.64+0x8], R6 ;  /* 0x000008060a007986 */ /* 0x0005e2000c101b08 */
[----:B------:R-:W-:-:S07]  /*2b00*/  VIADD R3, R3, 0x2 ;  /* 0x0000000203037836 */ /* 0x000fce0000000000 */
.L_x_182:
[----:B------:R-:W4:Y:S02]  /*2b10*/  LDC R0, c[0x0][0x384] ;  /* 0x0000e100ff007b82 */ /* 0x000f240000000800 */
[----:B----4-:R-:W-:-:S04]  /*2b20*/  LOP3.LUT R0, R0, 0x1, RZ, 0xc0, !PT ;  /* 0x0000000100007812 */ /* 0x010fc800078ec0ff */
[----:B------:R-:W-:-:S13]  /*2b30*/  ISETP.NE.U32.AND P0, PT, R0, 0x1, PT ;  /* 0x000000010000780c */ /* 0x000fda0003f05070 */
[----:B------:R-:W-:Y:S05]  /*2b40*/  @P0 EXIT ;  /* 0x000000000000094d */ /* 0x000fea0003800000 */
[----:B------:R-:W4:Y:S01]  /*2b50*/  LDG.E R16, desc[UR8][R8.64] ;  /* 0x0000000808107981 */ /* 0x000f22000c1e1900 */
[----:B-12---:R-:W1:Y:S01]  /*2b60*/  LDC.64 R10, c[0x0][0x390] ;  /* 0x0000e400ff0a7b82 */ /* 0x006e620000000a00 */
[----:B------:R-:W-:-:S05]  /*2b70*/  IADD3 R3, PT, PT, R4, R3, RZ ;  /* 0x0000000304037210 */ /* 0x000fca0007ffe0ff */
[----:B-1----:R-:W-:-:S05]  /*2b80*/  IMAD.WIDE R10, R3, 0x8, R10 ;  /* 0x00000008030a7825 */ /* 0x002fca00078e020a */
[----:B0-----:R-:W2:Y:S01]  /*2b90*/  LDG.E.64 R14, desc[UR8][R10.64] ;  /* 0x000000080a0e7981 */ /* 0x001ea2000c1e1b00 */
[----:B------:R-:W-:Y:S01]  /*2ba0*/  IMAD.MOV.U32 R2, RZ, RZ, 0x1 ;  /* 0x00000001ff027424 */ /* 0x000fe200078e00ff */
[----:B------:R-:W-:Y:S01]  /*2bb0*/  BSSY.RECONVERGENT B1, `(.L_x_187) ;  /* 0x0000013000017945 */ /* 0x000fe20003800200 */
[----:B----4-:R-:W0:Y:S08]  /*2bc0*/  I2F.F64 R16, R16 ;  /* 0x0000001000107312 */ /* 0x010e300000201c00 */
        /* <DEDUP_REMOVED lines=16> */
[----:B------:R-:W-:-:S07]  /*2cd0*/  MOV R3, R29 ;  /* 0x0000001d00037202 */ /* 0x000fce0000000f00 */
.L_x_188:
[----:B------:R-:W-:Y:S05]  /*2ce0*/  BSYNC.RECONVERGENT B1 ;  /* 0x0000000000017941 */ /* 0x000fea0003800200 */
.L_x_187:
[----:B------:R-:W-:Y:S01]  /*2cf0*/  STG.E.64 desc[UR8][R10.64], R2 ;  /* 0x000000020a007986 */ /* 0x000fe2000c101b08 */
[----:B------:R-:W-:Y:S05]  /*2d00*/  EXIT ;  /* 0x000000000000794d */ /* 0x000fea0003800000 */
.L_x_154:
[----:B------:R-:W5:Y:S02]  /*2d10*/  LDCU.64 UR4, c[0x0][0x3a0] ;  /* 0x00007400ff0477ac */ /* 0x000f640008000a00 */
[----:B-----5:R-:W-:-:S04]  /*2d20*/  IADD3 R2, P0, PT, R3, UR4, RZ ;  /* 0x0000000403027c10 */ /* 0x020fc8000ff1e0ff */
[----:B------:R-:W-:-:S05]  /*2d30*/  LEA.HI.X.SX32 R3, R3, UR5, 0x1, P0 ;  /* 0x0000000503037c11 */ /* 0x000fca00080f0eff */
[----:B------:R-:W-:Y:S01]  /*2d40*/  STG.E.U8 desc[UR8][R2.64], RZ ;  /* 0x000000ff02007986 */ /* 0x000fe2000c101108 */
[----:B------:R-:W-:Y:S05]  /*2d50*/  EXIT ;  /* 0x000000000000794d */ /* 0x000fea0003800000 */
        .weak           $__internal_1_$__cuda_sm20_div_rn_f64_full
        .type           $__internal_1_$__cuda_sm20_div_rn_f64_full,@function
        .size           $__internal_1_$__cuda_sm20_div_rn_f64_full,(.L_x_302 - $__internal_1_$__cuda_sm20_div_rn_f64_full)
$__internal_1_$__cuda_sm20_div_rn_f64_full:
[----:B------:R-:W-:Y:S01]  /*2d60*/  FSETP.GEU.AND P3, PT, |R15|, 1.469367938527859385e-39, PT ;  /* 0x001000000f00780b */ /* 0x000fe20003f6e200 */
[----:B------:R-:W-:Y:S01]  /*2d70*/  IMAD.MOV.U32 R18, RZ, RZ, R16 ;  /* 0x000000ffff127224 */ /* 0x000fe200078e0010 */
[C---:B------:R-:W-:Y:S01]  /*2d80*/  FSETP.GEU.AND P0, PT, |R19|.reuse, 1.469367938527859385e-39, PT ;  /* 0x001000001300780b */ /* 0x040fe20003f0e200 */
[----:B------:R-:W-:Y:S01]  /*2d90*/  IMAD.MOV.U32 R0, RZ, RZ, 0x1ca00000 ;  /* 0x1ca00000ff007424 */ /* 0x000fe200078e00ff */
[----:B------:R-:W-:Y:S01]  /*2da0*/  LOP3.LUT R17, R19, 0x800fffff, RZ, 0xc0, !PT ;  /* 0x800fffff13117812 */ /* 0x000fe200078ec0ff */
[----:B------:R-:W-:Y:S01]  /*2db0*/  IMAD.MOV.U32 R22, RZ, RZ, 0x1 ;  /* 0x00000001ff167424 */ /* 0x000fe200078e00ff */
[----:B------:R-:W-:Y:S01]  /*2dc0*/  LOP3.LUT R2, R15, 0x7ff00000, RZ, 0xc0, !PT ;  /* 0x7ff000000f027812 */ /* 0x000fe200078ec0ff */
[----:B------:R-:W-:Y:S01]  /*2dd0*/  BSSY.RECONVERGENT B0, `(.L_x_189) ;  /* 0x0000050000007945 */ /* 0x000fe20003800200 */
[----:B------:R-:W-:Y:S02]  /*2de0*/  LOP3.LUT R17, R17, 0x3ff00000, RZ, 0xfc, !PT ;  /* 0x3ff0000011117812 */ /* 0x000fe400078efcff */
[----:B------:R-:W-:-:S03]  /*2df0*/  LOP3.LUT R5, R19, 0x7ff00000, RZ, 0xc0, !PT ;  /* 0x7ff0000013057812 */ /* 0x000fc600078ec0ff */
[----:B------:R-:W-:Y:S01]  /*2e00*/  @!P3 LOP3.LUT R21, R19, 0x7ff00000, RZ, 0xc0, !PT ;  /* 0x7ff000001315b812 */ /* 0x000fe200078ec0ff */
[----:B------:R-:W-:Y:S01]  /*2e10*/  @!P3 IMAD.MOV.U32 R26, RZ, RZ, RZ ;  /* 0x000000ffff1ab224 */ /* 0x000fe200078e00ff */
[----:B------:R-:W-:Y:S01]  /*2e20*/  @!P0 DMUL R16, R18, 8.98846567431157953865e+307 ;  /* 0x7fe0000012108828 */ /* 0x000fe20000000000 */
[C---:B------:R-:W-:Y:S02]  /*2e30*/  ISETP.GE.U32.AND P2, PT, R2.reuse, R5, PT ;  /* 0x000000050200720c */ /* 0x040fe40003f46070 */
[----:B------:R-:W-:Y:S02]  /*2e40*/  @!P3 ISETP.GE.U32.AND P4, PT, R2, R21, PT ;  /* 0x000000150200b20c */ /* 0x000fe40003f86070 */
[C---:B------:R-:W-:Y:S01]  /*2e50*/  SEL R21, R0.reuse, 0x63400000, !P2 ;  /* 0x6340000000157807 */ /* 0x040fe20005000000 */
[----:B------:R-:W0:Y:S01]  /*2e60*/  MUFU.RCP64H R23, R17 ;  /* 0x0000001100177308 */ /* 0x000e220000001800 */
[----:B------:R-:W-:Y:S02]  /*2e70*/  @!P3 SEL R27, R0, 0x63400000, !P4 ;  /* 0x63400000001bb807 */ /* 0x000fe40006000000 */
[----:B------:R-:W-:-:S02]  /*2e80*/  LOP3.LUT R21, R21, 0x800fffff, R15, 0xf8, !PT ;  /* 0x800fffff15157812 */ /* 0x000fc400078ef80f */
[----:B------:R-:W-:Y:S02]  /*2e90*/  @!P3 LOP3.LUT R20, R27, 0x80000000, R15, 0xf8, !PT ;  /* 0x800000001b14b812 */ /* 0x000fe400078ef80f */
[----:B------:R-:W-:Y:S02]  /*2ea0*/  @!P0 LOP3.LUT R5, R17, 0x7ff00000, RZ, 0xc0, !PT ;  /* 0x7ff0000011058812 */ /* 0x000fe400078ec0ff */
[----:B------:R-:W-:Y:S02]  /*2eb0*/  @!P3 LOP3.LUT R27, R20, 0x100000, RZ, 0xfc, !PT ;  /* 0x00100000141bb812 */ /* 0x000fe400078efcff */
[----:B------:R-:W-:-:S06]  /*2ec0*/  MOV R20, R14 ;  /* 0x0000000e00147202 */ /* 0x000fcc0000000f00 */
[----:B------:R-:W-:Y:S02]  /*2ed0*/  @!P3 DFMA R20, R20, 2, -R26 ;  /* 0x400000001414b82b */ /* 0x000fe4000000081a */
[----:B0-----:R-:W-:-:S08]  /*2ee0*/  DFMA R26, R22, -R16, 1 ;  /* 0x3ff00000161a742b */ /* 0x001fd00000000810 */
[----:B------:R-:W-:-:S08]  /*2ef0*/  DFMA R26, R26, R26, R26 ;  /* 0x0000001a1a1a722b */ /* 0x000fd0000000001a */
[----:B------:R-:W-:-:S08]  /*2f00*/  DFMA R22, R22, R26, R22 ;  /* 0x0000001a1616722b */ /* 0x000fd00000000016 */
[----:B------:R-:W-:-:S08]  /*2f10*/  DFMA R28, R22, -R16, 1 ;  /* 0x3ff00000161c742b */ /* 0x000fd00000000810 */
[----:B------:R-:W-:-:S08]  /*2f20*/  DFMA R28, R22, R28, R22 ;  /* 0x0000001c161c722b */ /* 0x000fd00000000016 */
[----:B------:R-:W-:-:S08]  /*2f30*/  DMUL R26, R28, R20 ;  /* 0x000000141c1a7228 */ /* 0x000fd00000000000 */
[----:B------:R-:W-:-:S08]  /*2f40*/  DFMA R22, R26, -R16, R20 ;  /* 0x800000101a16722b */ /* 0x000fd00000000014 */
[----:B------:R-:W-:Y:S01]  /*2f50*/  DFMA R22, R28, R22, R26 ;  /* 0x000000161c16722b */ /* 0x000fe2000000001a */
[----:B------:R-:W-:Y:S02]  /*2f60*/  MOV R26, R2 ;  /* 0x00000002001a7202 */ /* 0x000fe40000000f00 */
[----:B------:R-:W-:-:S05]  /*2f70*/  @!P3 LOP3.LUT R26, R21, 0x7ff00000, RZ, 0xc0, !PT ;  /* 0x7ff00000151ab812 */ /* 0x000fca00078ec0ff */
[----:B------:R-:W-:-:S05]  /*2f80*/  VIADD R27, R26, 0xffffffff ;  /* 0xffffffff1a1b7836 */ /* 0x000fca0000000000 */
[----:B------:R-:W-:Y:S01]  /*2f90*/  ISETP.GT.U32.AND P0, PT, R27, 0x7feffffe, PT ;  /* 0x7feffffe1b00780c */ /* 0x000fe20003f04070 */
[----:B------:R-:W-:-:S05]  /*2fa0*/  VIADD R27, R5, 0xffffffff ;  /* 0xffffffff051b7836 */ /* 0x000fca0000000000 */
[----:B------:R-:W-:-:S13]  /*2fb0*/  ISETP.GT.U32.OR P0, PT, R27, 0x7feffffe, P0 ;  /* 0x7feffffe1b00780c */ /* 0x000fda0000704470 */
[----:B------:R-:W-:Y:S05]  /*2fc0*/  @P0 BRA `(.L_x_190) ;  /* 0x00000000006c0947 */ /* 0x000fea0003800000 */
[----:B------:R-:W-:-:S04]  /*2fd0*/  LOP3.LUT R5, R19, 0x7ff00000, RZ, 0xc0, !PT ;  /* 0x7ff0000013057812 */ /* 0x000fc800078ec0ff */
[CC--:B------:R-:W-:Y:S02]  /*2fe0*/  VIADDMNMX R14, R2.reuse, -R5.reuse, 0xb9600000, !PT ;  /* 0xb9600000020e7446 */ /* 0x0c0fe40007800905 */
[----:B------:R-:W-:Y:S02]  /*2ff0*/  ISETP.GE.U32.AND P0, PT, R2, R5, PT ;  /* 0x000000050200720c */ /* 0x000fe40003f06070 */
[----:B------:R-:W-:Y:S02]  /*3000*/  VIMNMX R14, PT, PT, R14, 0x46a00000, PT ;  /* 0x46a000000e0e7848 */ /* 0x000fe40003fe0100 */
[----:B------:R-:W-:-:S04]  /*3010*/  SEL R5, R0, 0x63400000, !P0 ;  /* 0x6340000000057807 */ /* 0x000fc80004000000 */
[----:B------:R-:W-:Y:S01]  /*3020*/  IADD3 R0, PT, PT, -R5, R14, RZ ;  /* 0x0000000e05007210 */ /* 0x000fe20007ffe1ff */
[----:B------:R-:W-:-:S04]  /*3030*/  IMAD.MOV.U32 R14, RZ, RZ, RZ ;  /* 0x000000ffff0e7224 */ /* 0x000fc800078e00ff */
[----:B------:R-:W-:-:S06]  /*3040*/  VIADD R15, R0, 0x7fe00000 ;  /* 0x7fe00000000f7836 */ /* 0x000fcc0000000000 */
[----:B------:R-:W-:-:S10]  /*3050*/  DMUL R28, R22, R14 ;  /* 0x0000000e161c7228 */ /* 0x000fd40000000000 */
[----:B------:R-:W-:-:S13]  /*3060*/  FSETP.GTU.AND P0, PT, |R29|, 1.469367938527859385e-39, PT ;  /* 0x001000001d00780b */ /* 0x000fda0003f0c200 */
[----:B------:R-:W-:Y:S05]  /*3070*/  @P0 BRA `(.L_x_191) ;  /* 0x0000000000940947 */ /* 0x000fea0003800000 */
[----:B------:R-:W-:-:S06]  /*3080*/  DFMA R16, R22, -R16, R20 ;  /* 0x800000101610722b */ /* 0x000fcc0000000014 */
[----:B------:R-:W-:-:S04]  /*3090*/  MOV R16, RZ ;  /* 0x000000ff00107202 */ /* 0x000fc80000000f00 */
[C---:B------:R-:W-:Y:S02]  /*30a0*/  FSETP.NEU.AND P0, PT, R17.reuse, RZ, PT ;  /* 0x000000ff1100720b */ /* 0x040fe40003f0d000 */
[----:B------:R-:W-:-:S04]  /*30b0*/  LOP3.LUT R19, R17, 0x80000000, R19, 0x48, !PT ;  /* 0x8000000011137812 */ /* 0x000fc800078e4813 */
[----:B------:R-:W-:-:S07]  /*30c0*/  LOP3.LUT R17, R19, R15, RZ, 0xfc, !PT ;  /* 0x0000000f13117212 */ /* 0x000fce00078efcff */
[----:B------:R-:W-:Y:S05]  /*30d0*/  @!P0 BRA `(.L_x_191) ;  /* 0x00000000007c8947 */ /* 0x000fea0003800000 */
[----:B------:R-:W-:Y:S01]  /*30e0*/  IMAD.MOV R15, RZ, RZ, -R0 ;  /* 0x000000ffff0f7224 */ /* 0x000fe200078e0a00 */
[----:B------:R-:W-:Y:S01]  /*30f0*/  DMUL.RP R16, R22, R16 ;  /* 0x0000001016107228 */ /* 0x000fe20000008000 */
[----:B------:R-:W-:Y:S01]  /*3100*/  IMAD.MOV.U32 R14, RZ, RZ, RZ ;  /* 0x000000ffff0e7224 */ /* 0x000fe200078e00ff */
[----:B------:R-:W-:-:S05]  /*3110*/  IADD3 R5, PT, PT, -R0, -0x43300000, RZ ;  /* 0xbcd0000000057810 */ /* 0x000fca0007ffe1ff */
[----:B------:R-:W-:-:S03]  /*3120*/  DFMA R14, R28, -R14, R22 ;  /* 0x8000000e1c0e722b */ /* 0x000fc60000000016 */
[----:B------:R-:W-:-:S07]  /*3130*/  LOP3.LUT R19, R17, R19, RZ, 0x3c, !PT ;  /* 0x0000001311137212 */ /* 0x000fce00078e3cff */
[----:B------:R-:W-:-:S04]  /*3140*/  FSETP.NEU.AND P0, PT, |R15|, R5, PT ;  /* 0x000000050f00720b */ /* 0x000fc80003f0d200 */
[----:B------:R-:W-:Y:S02]  /*3150*/  FSEL R28, R16, R28, !P0 ;  /* 0x0000001c101c7208 */ /* 0x000fe40004000000 */
[----:B------:R-:W-:Y:S01]  /*3160*/  FSEL R29, R19, R29, !P0 ;  /* 0x0000001d131d7208 */ /* 0x000fe20004000000 */
[----:B------:R-:W-:Y:S06]  /*3170*/  BRA `(.L_x_191) ;  /* 0x0000000000547947 */ /* 0x000fec0003800000 */
.L_x_190:
[----:B------:R-:W-:-:S14]  /*3180*/  DSETP.NAN.AND P0, PT, R14, R14, PT ;  /* 0x0000000e0e00722a */ /* 0x000fdc0003f08000 */
[----:B------:R-:W-:Y:S05]  /*3190*/  @P0 BRA `(.L_x_192) ;  /* 0x0000000000440947 */ /* 0x000fea0003800000 */
[----:B------:R-:W-:-:S14]  /*31a0*/  DSETP.NAN.AND P0, PT, R18, R18, PT ;  /* 0x000000121200722a */ /* 0x000fdc0003f08000 */
[----:B------:R-:W-:Y:S05]  /*31b0*/  @P0 BRA `(.L_x_193) ;  /* 0x0000000000300947 */ /* 0x000fea0003800000 */
[----:B------:R-:W-:Y:S01]  /*31c0*/  ISETP.NE.AND P0, PT, R26, R5, PT ;  /* 0x000000051a00720c */ /* 0x000fe20003f05270 */
[----:B------:R-:W-:Y:S01]  /*31d0*/  IMAD.MOV.U32 R29, RZ, RZ, -0x80000 ;  /* 0xfff80000ff1d7424 */ /* 0x000fe200078e00ff */
[----:B------:R-:W-:-:S11]  /*31e0*/  MOV R28, 0x0 ;  /* 0x00000000001c7802 */ /* 0x000fd60000000f00 */
[----:B------:R-:W-:Y:S05]  /*31f0*/  @!P0 BRA `(.L_x_191) ;  /* 0x0000000000348947 */ /* 0x000fea0003800000 */
[----:B------:R-:W-:Y:S02]  /*3200*/  ISETP.NE.AND P0, PT, R26, 0x7ff00000, PT ;  /* 0x7ff000001a00780c */ /* 0x000fe40003f05270 */
[----:B------:R-:W-:Y:S02]  /*3210*/  LOP3.LUT R29, R15, 0x80000000, R19, 0x48, !PT ;  /* 0x800000000f1d7812 */ /* 0x000fe400078e4813 */
[----:B------:R-:W-:-:S13]  /*3220*/  ISETP.EQ.OR P0, PT, R5, RZ, !P0 ;  /* 0x000000ff0500720c */ /* 0x000fda0004702670 */
[----:B------:R-:W-:Y:S01]  /*3230*/  @P0 LOP3.LUT R0, R29, 0x7ff00000, RZ, 0xfc, !PT ;  /* 0x7ff000001d000812 */ /* 0x000fe200078efcff */
[----:B------:R-:W-:Y:S01]  /*3240*/  @!P0 IMAD.MOV.U32 R28, RZ, RZ, RZ ;  /* 0x000000ffff1c8224 */ /* 0x000fe200078e00ff */
[----:B------:R-:W-:-:S03]  /*3250*/  @P0 MOV R28, RZ ;  /* 0x000000ff001c0202 */ /* 0x000fc60000000f00 */
[----:B------:R-:W-:Y:S01]  /*3260*/  @P0 IMAD.MOV.U32 R29, RZ, RZ, R0 ;  /* 0x000000ffff1d0224 */ /* 0x000fe200078e0000 */
[----:B------:R-:W-:Y:S06]  /*3270*/  BRA `(.L_x_191) ;  /* 0x0000000000147947 */ /* 0x000fec0003800000 */
.L_x_193:
[----:B------:R-:W-:Y:S01]  /*3280*/  LOP3.LUT R29, R19, 0x80000, RZ, 0xfc, !PT ;  /* 0x00080000131d7812 */ /* 0x000fe200078efcff */
[----:B------:R-:W-:Y:S01]  /*3290*/  IMAD.MOV.U32 R28, RZ, RZ, R18 ;  /* 0x000000ffff1c7224 */ /* 0x000fe200078e0012 */
[----:B------:R-:W-:Y:S06]  /*32a0*/  BRA `(.L_x_191) ;  /* 0x0000000000087947 */ /* 0x000fec0003800000 */
.L_x_192:
[----:B------:R-:W-:Y:S02]  /*32b0*/  LOP3.LUT R29, R15, 0x80000, RZ, 0xfc, !PT ;  /* 0x000800000f1d7812 */ /* 0x000fe400078efcff */
[----:B------:R-:W-:-:S07]  /*32c0*/  MOV R28, R14 ;  /* 0x0000000e001c7202 */ /* 0x000fce0000000f00 */
.L_x_191:
[----:B------:R-:W-:Y:S05]  /*32d0*/  BSYNC.RECONVERGENT B0 ;  /* 0x0000000000007941 */ /* 0x000fea0003800200 */
.L_x_189:
[----:B------:R-:W-:Y:S02]  /*32e0*/  HFMA2 R15, -RZ, RZ, 0, 0 ;  /* 0x00000000ff0f7431 */ /* 0x000fe400000001ff */
[----:B------:R-:W-:Y:S02]  /*32f0*/  IMAD.MOV.U32 R14, RZ, RZ, R6 ;  /* 0x000000ffff0e7224 */ /* 0x000fe400078e0006 */
[----:B------:R-:W-:Y:S02]  /*3300*/  IMAD.MOV.U32 R2, RZ, RZ, R28 ;  /* 0x000000ffff027224 */ /* 0x000fe400078e001c */
[----:B------:R-:W-:Y:S05]  /*3310*/  RET.REL.NODEC R14 `(_Z13updateCenter2iiiPdiPbPiS1_) ;  /* 0xffffffcc0e387950 */ /* 0x000fea0003c3ffff */
.L_x_194:
        /* <DEDUP_REMOVED lines=14> */
.L_x_302:


//--------------------- .text._Z16updatebelonging2iPdiiS_PiiPbS0_S1_ --------------------------
	.section	.text._Z16updatebelonging2iPdiiS_PiiPbS0_S1_,"ax",@progbits
	.align	128
        .global         _Z16updatebelonging2iPdiiS_PiiPbS0_S1_
        .type           _Z16updatebelonging2iPdiiS_PiiPbS0_S1_,@function
        .size           _Z16updatebelonging2iPdiiS_PiiPbS0_S1_,(.L_x_310 - _Z16updatebelonging2iPdiiS_PiiPbS0_S1_)
        .other          _Z16updatebelonging2iPdiiS_PiiPbS0_S1_,@"STO_CUDA_ENTRY STV_DEFAULT"
_Z16updatebelonging2iPdiiS_PiiPbS0_S1_:
.text._Z16updatebelonging2iPdiiS_PiiPbS0_S1_:
        /* <DEDUP_REMOVED lines=12> */
[----:B------:R-:W1:Y:S01]  /*00c0*/  LDCU.64 UR6, c[0x0][0x358] ;  /* 0x00006b00ff0677ac */ /* 0x000e620008000a00 */
[----:B0-----:R-:W-:-:S09]  /*00d0*/  UISETP.GE.AND UP0, UPT, UR4, 0x1, UPT ;  /* 0x000000010400788c */ /* 0x001fd2000bf06270 */
[----:B-1----:R-:W-:Y:S05]  /*00e0*/  BRA.U !UP0, `(.L_x_195) ;  /* 0x0000000108407547 */ /* 0x002fea000b800000 */
[----:B------:R-:W0:Y:S01]  /*00f0*/  LDCU UR9, c[0x0][0x3a8] ;  /* 0x00007500ff0977ac */ /* 0x000e220008000800 */
[----:B------:R-:W1:Y:S01]  /*0100*/  LDCU UR12, c[0x0][0x3a8] ;  /* 0x00007500ff0c77ac */ /* 0x000e620008000800 */
[----:B------:R-:W2:Y:S01]  /*0110*/  LDCU.64 UR10, c[0x0][0x3b0] ;  /* 0x00007600ff0a77ac */ /* 0x000ea20008000a00 */
[----:B------:R-:W-:-:S05]  /*0120*/  UMOV UR4, URZ ;  /* 0x000000ff00047c82 */ /* 0x000fca0008000000 */
.L_x_196:
        /* <DEDUP_REMOVED lines=12> */
.L_x_195:
[----:B------:R-:W2:Y:S01]  /*01f0*/  LDC R11, c[0x0][0x394] ;  /* 0x0000e500ff0b7b82 */ /* 0x000ea20000000800 */
[----:B------:R-:W-:Y:S02]  /*0200*/  CS2R R6, SRZ ;  /* 0x0000000000067805 */ /* 0x000fe4000001ff00 */
[----:B--2---:R-:W-:-:S13]  /*0210*/  ISETP.GE.AND P0, PT, R11, 0x1, PT ;  /* 0x000000010b00780c */ /* 0x004fda0003f06270 */
[----:B------:R-:W-:Y:S05]  /*0220*/  @!P0 BRA `(.L_x_197) ;  /* 0x0000000400ac8947 */ /* 0x000fea0003800000 */
[C---:B------:R-:W-:Y:S01]  /*0230*/  ISETP.GE.U32.AND P1, PT, R11.reuse, 0x8, PT ;  /* 0x000000080b00780c */ /* 0x040fe20003f26070 */
[----:B------:R-:W-:Y:S01]  /*0240*/  IMAD.MOV.U32 R2, RZ, RZ, RZ ;  /* 0x000000ffff027224 */ /* 0x000fe200078e00ff */
[----:B------:R-:W-:Y:S02]  /*0250*/  LOP3.LUT R10, R11, 0x7, RZ, 0xc0, !PT ;  /* 0x000000070b0a7812 */ /* 0x000fe400078ec0ff */
[----:B------:R-:W-:Y:S02]  /*0260*/  CS2R R6, SRZ ;  /* 0x0000000000067805 */ /* 0x000fe4000001ff00 */
[----:B------:R-:W-:-:S07]  /*0270*/  ISETP.NE.AND P2, PT, R10, RZ, PT ;  /* 0x000000ff0a00720c */ /* 0x000fce0003f45270 */
[----:B------:R-:W-:Y:S06]  /*0280*/  @!P1 BRA `(.L_x_198) ;  /* 0x0000000000b09947 */ /* 0x000fec0003800000 */
[----:B------:R-:W-:Y:S02]  /*0290*/  LOP3.LUT R2, R11, 0x7ffffff8, RZ, 0xc0, !PT ;  /* 0x7ffffff80b027812 */ /* 0x000fe400078ec0ff */
[----:B------:R-:W-:Y:S01]  /*02a0*/  CS2R R6, SRZ ;  /* 0x0000000000067805 */ /* 0x000fe2000001ff00 */
[----:B------:R-:W-:-:S06]  /*02b0*/  UMOV UR4, URZ ;  /* 0x000000ff00047c82 */ /* 0x000fcc0008000000 */
.L_x_199:
[----:B------:R-:W2:Y:S01]  /*02c0*/  LDC.64 R8, c[0x0][0x388] ;  /* 0x0000e200ff087b82 */ /* 0x000ea20000000a00 */
[-C--:B------:R-:W-:Y:S02]  /*02d0*/  IMAD R13, R0, R11.reuse, UR4 ;  /* 0x00000004000d7e24 */ /* 0x080fe4000f8e020b */
[----:B------:R-:W-:-:S05]  /*02e0*/  IMAD R15, R24, R11, UR4 ;  /* 0x00000004180f7e24 */ /* 0x000fca000f8e020b */
[----:B------:R-:W3:Y:S01]  /*02f0*/  LDC.64 R4, c[0x0][0x398] ;  /* 0x0000e600ff047b82 */ /* 0x000ee20000000a00 */
[----:B--2---:R-:W-:-:S05]  /*0300*/  IMAD.WIDE R8, R13, 0x8, R8 ;  /* 0x000000080d087825 */ /* 0x004fca00078e0208 */
[----:B------:R-:W2:Y:S01]  /*0310*/  LDG.E.64 R20, desc[UR6][R8.64] ;  /* 0x0000000608147981 */ /* 0x000ea2000c1e1b00 */
[----:B---3--:R-:W-:-:S03]  /*0320*/  IMAD.WIDE.U32 R4, R15, 0x8, R4 ;  /* 0x000000080f047825 */ /* 0x008fc600078e0004 */
[----:B------:R-:W3:Y:S04]  /*0330*/  LDG.E.64 R12, desc[UR6][R8.64+0x8] ;  /* 0x00000806080c7981 */ /* 0x000ee8000c1e1b00 */
[----:B------:R-:W2:Y:S04]  /*0340*/  LDG.E.64 R16, desc[UR6][R4.64] ;  /* 0x0000000604107981 */ /* 0x000ea8000c1e1b00 */
[----:B------:R-:W3:Y:S04]  /*0350*/  LDG.E.64 R26, desc[UR6][R4.64+0x8] ;  /* 0x00000806041a7981 */ /* 0x000ee8000c1e1b00 */
[----:B------:R-:W4:Y:S04]  /*0360*/  LDG.E.64 R14, desc[UR6][R8.64+0x10] ;  /* 0x00001006080e7981 */ /* 0x000f28000c1e1b00 */
[----:B------:R-:W4:Y:S04]  /*0370*/  LDG.E.64 R18, desc[UR6][R4.64+0x10] ;  /* 0x0000100604127981 */ /* 0x000f28000c1e1b00 */
[----:B------:R-:W5:Y:S04]  /*0380*/  LDG.E.64 R22, desc[UR6][R8.64+0x18] ;  /* 0x0000180608167981 */ /* 0x000f68000c1e1b00 */
[----:B------:R-:W5:Y:S01]  /*0390*/  LDG.E.64 R28, desc[UR6][R8.64+0x38] ;  /* 0x00003806081c7981 */ /* 0x000f62000c1e1b00 */
[----:B--2---:R-:W-:-:S03]  /*03a0*/  DADD R16, R20, -R16 ;  /* 0x0000000014107229 */ /* 0x004fc60000000810 */
[----:B------:R-:W5:Y:S01]  /*03b0*/  LDG.E.64 R20, desc[UR6][R4.64+0x18] ;  /* 0x0000180604147981 */ /* 0x000f62000c1e1b00 */
[----:B---3--:R-:W-:-:S03]  /*03c0*/  DADD R26, R12, -R26 ;  /* 0x000000000c1a7229 */ /* 0x008fc6000000081a */
[----:B------:R-:W2:Y:S01]  /*03d0*/  LDG.E.64 R12, desc[UR6][R4.64+0x20] ;  /* 0x00002006040c7981 */ /* 0x000ea2000c1e1b00 */
[----:B------:R-:W-:-:S03]  /*03e0*/  DFMA R16, R16, R16, R6 ;  /* 0x000000101010722b */ /* 0x000fc60000000006 */
[----:B------:R-:W2:Y:S01]  /*03f0*/  LDG.E.64 R6, desc[UR6][R8.64+0x20] ;  /* 0x0000200608067981 */ /* 0x000ea2000c1e1b00 */
[----:B----4-:R-:W-:-:S03]  /*0400*/  DADD R18, R14, -R18 ;  /* 0x000000000e127229 */ /* 0x010fc60000000812 */
[----:B------:R-:W3:Y:S01]  /*0410*/  LDG.E.64 R14, desc[UR6][R8.64+0x28] ;  /* 0x00002806080e7981 */ /* 0x000ee2000c1e1b00 */
[----:B------:R-:W-:-:S03]  /*0420*/  DFMA R26, R26, R26, R16 ;  /* 0x0000001a1a1a722b */ /* 0x000fc60000000010 */
[----:B------:R-:W3:Y:S05]  /*0430*/  LDG.E.64 R16, desc[UR6][R4.64+0x28] ;  /* 0x0000280604107981 */ /* 0x000eea000c1e1b00 */
[----:B------:R-:W-:Y:S02]  /*0440*/  DFMA R18, R18, R18, R26 ;  /* 0x000000121212722b */ /* 0x000fe4000000001a */
[----:B------:R-:W4:Y:S04]  /*0450*/  LDG.E.64 R26, desc[UR6][R4.64+0x30] ;  /* 0x00003006041a7981 */ /* 0x000f28000c1e1b00 */
[----:B------:R-:W4:Y:S01]  /*0460*/  LDG.E.64 R4, desc[UR6][R4.64+0x38] ;  /* 0x0000380604047981 */ /* 0x000f22000c1e1b00 */
[----:B-----5:R-:W-:-:S03]  /*0470*/  DADD R20, R22, -R20 ;  /* 0x0000000016147229 */ /* 0x020fc60000000814 */
[----:B------:R-:W5:Y:S05]  /*0480*/  LDG.E.64 R22, desc[UR6][R8.64+0x30] ;  /* 0x0000300608167981 */ /* 0x000f6a000c1e1b00 */
[----:B------:R-:W-:Y:S02]  /*0490*/  DFMA R18, R20, R20, R18 ;  /* 0x000000141412722b */ /* 0x000fe40000000012 */
[----:B--2---:R-:W-:Y:S01]  /*04a0*/  DADD R6, R6, -R12 ;  /* 0x0000000006067229 */ /* 0x004fe2000000080c */
[----:B------:R-:W-:Y:S01]  /*04b0*/  UIADD3 UR4, UPT, UPT, UR4, 0x8, URZ ;  /* 0x0000000804047890 */ /* 0x000fe2000fffe0ff */
[----:B---3--:R-:W-:-:S06]  /*04c0*/  DADD R14, R14, -R16 ;  /* 0x000000000e0e7229 */ /* 0x008fcc0000000810 */
[----:B------:R-:W-:Y:S01]  /*04d0*/  DFMA R18, R6, R6, R18 ;  /* 0x000000060612722b */ /* 0x000fe20000000012 */
[----:B------:R-:W-:-:S07]  /*04e0*/  ISETP.NE.AND P1, PT, R2, UR4, PT ;  /* 0x0000000402007c0c */ /* 0x000fce000bf25270 */
[----:B------:R-:W-:Y:S02]  /*04f0*/  DFMA R18, R14, R14, R18 ;  /* 0x0000000e0e12722b */ /* 0x000fe40000000012 */
[----:B----4-:R-:W-:Y:S02]  /*0500*/  DADD R28, R28, -R4 ;  /* 0x000000001c1c7229 */ /* 0x010fe40000000804 */
[----:B-----5:R-:W-:-:S08]  /*0510*/  DADD R22, R22, -R26 ;  /* 0x0000000016167229 */ /* 0x020fd0000000081a */
[----:B------:R-:W-:-:S08]  /*0520*/  DFMA R18, R22, R22, R18 ;  /* 0x000000161612722b */ /* 0x000fd00000000012 */
[----:B------:R-:W-:Y:S01]  /*0530*/  DFMA R6, R28, R28, R18 ;  /* 0x0000001c1c06722b */ /* 0x000fe20000000012 */
[----:B------:R-:W-:Y:S10]  /*0540*/  @P1 BRA `(.L_x_199) ;  /* 0xfffffffc005c1947 */ /* 0x000ff4000383ffff */
.L_x_198:
[----:B------:R-:W-:Y:S05]  /*0550*/  @!P2 BRA `(.L_x_197) ;  /* 0x0000000000e0a947 */ /* 0x000fea0003800000 */
[----:B------:R-:W-:Y:S02]  /*0560*/  ISETP.GE.U32.AND P1, PT, R10, 0x4, PT ;  /* 0x000000040a00780c */ /* 0x000fe40003f26070 */
[----:B------:R-:W-:-:S04]  /*0570*/  LOP3.LUT R25, R11, 0x3, RZ, 0xc0, !PT ;  /* 0x000000030b197812 */ /* 0x000fc800078ec0ff */
[----:B------:R-:W-:-:S07]  /*0580*/  ISETP.NE.AND P2, PT, R25, RZ, PT ;  /* 0x000000ff1900720c */ /* 0x000fce0003f45270 */
[----:B------:R-:W-:Y:S06]  /*0590*/  @!P1 BRA `(.L_x_200) ;  /* 0x00000000005c9947 */ /* 0x000fec0003800000 */
[----:B------:R-:W2:Y:S01]  /*05a0*/  LDC.64 R26, c[0x0][0x388] ;  /* 0x0000e200ff1a7b82 */ /* 0x000ea20000000a00 */
[-CC-:B------:R-:W-:Y:S02]  /*05b0*/  IMAD R9, R0, R11.reuse, R2.reuse ;  /* 0x0000000b00097224 */ /* 0x180fe400078e0202 */
[----:B------:R-:W-:-:S05]  /*05c0*/  IMAD R13, R24, R11, R2 ;  /* 0x0000000b180d7224 */ /* 0x000fca00078e0202 */
[----:B------:R-:W3:Y:S01]  /*05d0*/  LDC.64 R4, c[0x0][0x398] ;  /* 0x0000e600ff047b82 */ /* 0x000ee20000000a00 */
[----:B--2---:R-:W-:-:S05]  /*05e0*/  IMAD.WIDE R26, R9, 0x8, R26 ;  /* 0x00000008091a7825 */ /* 0x004fca00078e021a */
[----:B------:R-:W2:Y:S01]  /*05f0*/  LDG.E.64 R8, desc[UR6][R26.64] ;  /* 0x000000061a087981 */ /* 0x000ea2000c1e1b00 */
[----:B---3--:R-:W-:-:S03]  /*0600*/  IMAD.WIDE R4, R13, 0x8, R4 ;  /* 0x000000080d047825 */ /* 0x008fc600078e0204 */
[----:B------:R-:W3:Y:S04]  /*0610*/  LDG.E.64 R14, desc[UR6][R26.64+0x8] ;  /* 0x000008061a0e7981 */ /* 0x000ee8000c1e1b00 */
[----:B------:R-:W2:Y:S04]  /*0620*/  LDG.E.64 R12, desc[UR6][R4.64] ;  /* 0x00000006040c7981 */ /* 0x000ea8000c1e1b00 */
[----:B------:R-:W3:Y:S04]  /*0630*/  LDG.E.64 R16, desc[UR6][R4.64+0x8] ;  /* 0x0000080604107981 */ /* 0x000ee8000c1e1b00 */
[----:B------:R-:W4:Y:S04]  /*0640*/  LDG.E.64 R18, desc[UR6][R26.64+0x10] ;  /* 0x000010061a127981 */ /* 0x000f28000c1e1b00 */
[----:B------:R-:W4:Y:S04]  /*0650*/  LDG.E.64 R20, desc[UR6][R4.64+0x10] ;  /* 0x0000100604147981 */ /* 0x000f28000c1e1b00 */
[----:B------:R-:W5:Y:S04]  /*0660*/  LDG.E.64 R22, desc[UR6][R26.64+0x18] ;  /* 0x000018061a167981 */ /* 0x000f68000c1e1b00 */
[----:B------:R-:W5:Y:S01]  /*0670*/  LDG.E.64 R28, desc[UR6][R4.64+0x18] ;  /* 0x00001806041c7981 */ /* 0x000f62000c1e1b00 */
[----:B------:R-:W-:Y:S01]  /*0680*/  VIADD R2, R2, 0x4 ;  /* 0x0000000402027836 */ /* 0x000fe20000000000 */
[----:B--2---:R-:W-:-:S02]  /*0690*/  DADD R8, R8, -R12 ;  /* 0x0000000008087229 */ /* 0x004fc4000000080c */
[----:B---3--:R-:W-:-:S06]  /*06a0*/  DADD R14, R14, -R16 ;  /* 0x000000000e0e7229 */ /* 0x008fcc0000000810 */
[----:B------:R-:W-:Y:S02]  /*06b0*/  DFMA R6, R8, R8, R6 ;  /* 0x000000080806722b */ /* 0x000fe40000000006 */
[----:B----4-:R-:W-:-:S06]  /*06c0*/  DADD R18, R18, -R20 ;  /* 0x0000000012127229 */ /* 0x010fcc0000000814 */
[----:B------:R-:W-:Y:S02]  /*06d0*/  DFMA R6, R14, R14, R6 ;  /* 0x0000000e0e06722b */ /* 0x000fe40000000006 */
[----:B-----5:R-:W-:-:S06]  /*06e0*/  DADD R22, R22, -R28 ;  /* 0x0000000016167229 */ /* 0x020fcc000000081c */
[----:B------:R-:W-:-:S08]  /*06f0*/  DFMA R6, R18, R18, R6 ;  /* 0x000000121206722b */ /* 0x000fd00000000006 */
[----:B------:R-:W-:-:S11]  /*0700*/  DFMA R6, R22, R22, R6 ;  /* 0x000000161606722b */ /* 0x000fd60000000006 */
.L_x_200:
[----:B------:R-:W-:Y:S05]  /*0710*/  @!P2 BRA `(.L_x_197) ;  /* 0x000000000070a947 */ /* 0x000fea0003800000 */
[----:B------:R-:W-:Y:S02]  /*0720*/  ISETP.NE.AND P1, PT, R25, 0x1, PT ;  /* 0x000000011900780c */ /* 0x000fe40003f25270 */
[----:B------:R-:W-:-:S04]  /*0730*/  LOP3.LUT R4, R11, 0x1, RZ, 0xc0, !PT ;  /* 0x000000010b047812 */ /* 0x000fc800078ec0ff */
[----:B------:R-:W-:-:S07]  /*0740*/  ISETP.NE.U32.AND P2, PT, R4, 0x1, PT ;  /* 0x000000010400780c */ /* 0x000fce0003f45070 */
[----:B------:R-:W2:Y:S01]  /*0750*/  @P1 LDC.64 R20, c[0x0][0x388] ;  /* 0x0000e200ff141b82 */ /* 0x000ea20000000a00 */
[-CC-:B------:R-:W-:Y:S02]  /*0760*/  @P1 IMAD R9, R0, R11.reuse, R2.reuse ;  /* 0x0000000b00091224 */ /* 0x180fe400078e0202 */
[----:B------:R-:W-:Y:S02]  /*0770*/  @P1 IMAD R5, R24, R11, R2 ;  /* 0x0000000b18051224 */ /* 0x000fe400078e0202 */
[----:B------:R-:W-:-:S03]  /*0780*/  @P1 VIADD R2, R2, 0x2 ;  /* 0x0000000202021836 */ /* 0x000fc60000000000 */
[----:B------:R-:W3:Y:S08]  /*0790*/  @P1 LDC.64 R22, c[0x0][0x398] ;  /* 0x0000e600ff161b82 */ /* 0x000ef00000000a00 */
[----:B------:R-:W4:Y:S08]  /*07a0*/  @!P2 LDC.64 R16, c[0x0][0x398] ;  /* 0x0000e600ff10ab82 */ /* 0x000f300000000a00 */
[----:B------:R-:W5:Y:S01]  /*07b0*/  @!P2 LDC.64 R18, c[0x0][0x388] ;  /* 0x0000e200ff12ab82 */ /* 0x000f620000000a00 */
[----:B--2---:R-:W-:-:S04]  /*07c0*/  @P1 IMAD.WIDE R20, R9, 0x8, R20 ;  /* 0x0000000809141825 */ /* 0x004fc800078e0214 */
[----:B------:R-:W-:Y:S01]  /*07d0*/  @!P2 IMAD R27, R24, R11, R2 ;  /* 0x0000000b181ba224 */ /* 0x000fe200078e0202 */
[----:B------:R-:W2:Y:S01]  /*07e0*/  @P1 LDG.E.64 R12, desc[UR6][R20.64+0x8] ;  /* 0x00000806140c1981 */ /* 0x000ea2000c1e1b00 */
[----:B---3--:R-:W-:-:S03]  /*07f0*/  @P1 IMAD.WIDE R22, R5, 0x8, R22 ;  /* 0x0000000805161825 */ /* 0x008fc600078e0216 */
[----:B------:R-:W3:Y:S04]  /*0800*/  @P1 LDG.E.64 R4, desc[UR6][R20.64] ;  /* 0x0000000614041981 */ /* 0x000ee8000c1e1b00 */
[----:B------:R-:W3:Y:S01]  /*0810*/  @P1 LDG.E.64 R8, desc[UR6][R22.64] ;  /* 0x0000000616081981 */ /* 0x000ee2000c1e1b00 */
[----:B------:R-:W-:-:S03]  /*0820*/  @!P2 IMAD R25, R0, R11, R2 ;  /* 0x0000000b0019a224 */ /* 0x000fc600078e0202 */
[----:B------:R-:W2:Y:S01]  /*0830*/  @P1 LDG.E.64 R14, desc[UR6][R22.64+0x8] ;  /* 0x00000806160e1981 */ /* 0x000ea2000c1e1b00 */
[----:B----4-:R-:W-:-:S04]  /*0840*/  @!P2 IMAD.WIDE R26, R27, 0x8, R16 ;  /* 0x000000081b1aa825 */ /* 0x010fc800078e0210 */
[----:B-----5:R-:W-:Y:S02]  /*0850*/  @!P2 IMAD.WIDE R18, R25, 0x8, R18 ;  /* 0x000000081912a825 */ /* 0x020fe400078e0212 */
[----:B------:R-:W4:Y:S04]  /*0860*/  @!P2 LDG.E.64 R26, desc[UR6][R26.64] ;  /* 0x000000061a1aa981 */ /* 0x000f28000c1e1b00 */
[----:B------:R-:W4:Y:S01]  /*0870*/  @!P2 LDG.E.64 R16, desc[UR6][R18.64] ;  /* 0x000000061210a981 */ /* 0x000f22000c1e1b00 */
[----:B---3--:R-:W-:Y:S02]  /*0880*/  @P1 DADD R4, R4, -R8 ;  /* 0x0000000004041229 */ /* 0x008fe40000000808 */
[----:B--2---:R-:W-:-:S06]  /*0890*/  @P1 DADD R12, R12, -R14 ;  /* 0x000000000c0c1229 */ /* 0x004fcc000000080e */
[----:B------:R-:W-:Y:S02]  /*08a0*/  @P1 DFMA R4, R4, R4, R6 ;  /* 0x000000040404122b */ /* 0x000fe40000000006 */
[----:B----4-:R-:W-:-:S06]  /*08b0*/  @!P2 DADD R16, R16, -R26 ;  /* 0x000000001010a229 */ /* 0x010fcc000000081a */
[----:B------:R-:W-:-:S08]  /*08c0*/  @P1 DFMA R6, R12, R12, R4 ;  /* 0x0000000c0c06122b */ /* 0x000fd00000000004 */
[----:B------:R-:W-:-:S11]  /*08d0*/  @!P2 DFMA R6, R16, R16, R6 ;  /* 0x000000101006a22b */ /* 0x000fd60000000006 */
.L_x_197:
[----:B------:R-:W2:Y:S01]  /*08e0*/  LDCU UR4, c[0x0][0x3a8] ;  /* 0x00007500ff0477ac */ /* 0x000ea20008000800 */
[----:B------:R-:W-:Y:S02]  /*08f0*/  VIADD R5, R24, 0x1 ;  /* 0x0000000118057836 */ /* 0x000fe40000000000 */
[----:B--2---:R-:W-:-:S05]  /*0900*/  IMAD.U32 R2, RZ, RZ, UR4 ;  /* 0x00000004ff027e24 */ /* 0x004fca000f8e00ff */
[----:B------:R-:W-:-:S13]  /*0910*/  ISETP.GE.AND P1, PT, R5, R2, PT ;  /* 0x000000020500720c */ /* 0x000fda0003f26270 */
[----:B------:R-:W-:Y:S05]  /*0920*/  @P1 BRA `(.L_x_201) ;  /* 0x0000001800381947 */ /* 0x000fea0003800000 */
[----:B------:R-:W-:Y:S05]  /*0930*/  @!P0 BRA `(.L_x_202) ;  /* 0x0000000800148947 */ /* 0x000fea0003800000 */
[C---:B------:R-:W-:Y:S01]  /*0940*/  LOP3.LUT R26, R11.reuse, 0x7ffffff8, RZ, 0xc0, !PT ;  /* 0x7ffffff80b1a7812 */ /* 0x040fe200078ec0ff */
[----:B------:R-:W-:Y:S01]  /*0950*/  IMAD R25, R0, R11, RZ ;  /* 0x0000000b00197224 */ /* 0x000fe200078e02ff */
[C---:B------:R-:W-:Y:S02]  /*0960*/  LOP3.LUT R9, R11.reuse, 0x7, RZ, 0xc0, !PT ;  /* 0x000000070b097812 */ /* 0x040fe400078ec0ff */
[----:B------:R-:W-:Y:S01]  /*0970*/  LOP3.LUT R8, R11, 0x3, RZ, 0xc0, !PT ;  /* 0x000000030b087812 */ /* 0x000fe200078ec0ff */
[----:B------:R-:W-:-:S07]  /*0980*/  IMAD.MOV R4, RZ, RZ, -R26 ;  /* 0x000000ffff047224 */ /* 0x000fce00078e0a1a */
.L_x_208:
[----:B------:R-:W2:Y:S02]  /*0990*/  LDCU.64 UR4, c[0x0][0x3b0] ;  /* 0x00007600ff0477ac */ /* 0x000ea40008000a00 */
[----:B--2---:R-:W-:-:S05]  /*09a0*/  IADD3 R10, P0, PT, R5, UR4, RZ ;  /* 0x00000004050a7c10 */ /* 0x004fca000ff1e0ff */
[----:B------:R-:W-:-:S05]  /*09b0*/  IMAD.X R11, RZ, RZ, UR5, P0 ;  /* 0x00000005ff0b7e24 */ /* 0x000fca00080e06ff */
[----:B------:R-:W2:Y:S02]  /*09c0*/  LDG.E.U8 R10, desc[UR6][R10.64] ;  /* 0x000000060a0a7981 */ /* 0x000ea4000c1e1100 */
[----:B--2---:R-:W-:-:S13]  /*09d0*/  ISETP.NE.AND P0, PT, R10, RZ, PT ;  /* 0x000000ff0a00720c */ /* 0x004fda0003f05270 */
[----:B------:R-:W-:Y:S05]  /*09e0*/  @!P0 BRA `(.L_x_203) ;  /* 0x0000000400d48947 */ /* 0x000fea0003800000 */
[----:B------:R-:W2:Y:S01]  /*09f0*/  LDC R2, c[0x0][0x394] ;  /* 0x0000e500ff027b82 */ /* 0x000ea20000000800 */
[----:B------:R-:W-:Y:S01]  /*0a00*/  IMAD.MOV.U32 R28, RZ, RZ, RZ ;  /* 0x000000ffff1c7224 */ /* 0x000fe200078e00ff */
[----:B------:R-:W-:Y:S02]  /*0a10*/  CS2R R22, SRZ ;  /* 0x0000000000167805 */ /* 0x000fe4000001ff00 */
[----:B--2---:R-:W-:Y:S01]  /*0a20*/  ISETP.GE.U32.AND P0, PT, R2, 0x8, PT ;  /* 0x000000080200780c */ /* 0x004fe20003f06070 */
[----:B------:R-:W-:-:S12]  /*0a30*/  IMAD R27, R5, R2, RZ ;  /* 0x00000002051b7224 */ /* 0x000fd800078e02ff */
[----:B------:R-:W-:Y:S05]  /*0a40*/  @!P0 BRA `(.L_x_204) ;  /* 0x0000000000c88947 */ /* 0x000fea0003800000 */
[----:B------:R-:W2:Y:S01]  /*0a50*/  LDC.64 R10, c[0x0][0x398] ;  /* 0x0000e600ff0a7b82 */ /* 0x000ea20000000a00 */
[----:B------:R-:W-:Y:S01]  /*0a60*/  IMAD.MOV.U32 R29, RZ, RZ, R25 ;  /* 0x000000ffff1d7224 */ /* 0x000fe200078e0019 */
[----:B------:R-:W-:Y:S01]  /*0a70*/  CS2R R22, SRZ ;  /* 0x0000000000167805 */ /* 0x000fe2000001ff00 */
[----:B------:R-:W-:Y:S02]  /*0a80*/  IMAD.MOV.U32 R28, RZ, RZ, R4 ;  /* 0x000000ffff1c7224 */ /* 0x000fe400078e0004 */
[----:B--2---:R-:W-:-:S03]  /*0a90*/  IMAD.WIDE.U32 R10, R27, 0x8, R10 ;  /* 0x000000081b0a7825 */ /* 0x004fc600078e000a */
[----:B------:R-:W-:-:S05]  /*0aa0*/  IADD3 R14, P0, PT, R10, 0x20, RZ ;  /* 0x000000200a0e7810 */ /* 0x000fca0007f1e0ff */
[----:B------:R-:W-:-:S08]  /*0ab0*/  IMAD.X R15, RZ, RZ, R11, P0 ;  /* 0x000000ffff0f7224 */ /* 0x000fd000000e060b */
.L_x_205:
[----:B------:R-:W2:Y:S01]  /*0ac0*/  LDC.64 R10, c[0x0][0x388] ;  /* 0x0000e200ff0a7b82 */ /* 0x000ea20000000a00 */
[----:B------:R-:W-:Y:S02]  /*0ad0*/  IMAD.MOV.U32 R12, RZ, RZ, R14 ;  /* 0x000000ffff0c7224 */ /* 0x000fe400078e000e */
[----:B------:R-:W-:-:S05]  /*0ae0*/  IMAD.MOV.U32 R13, RZ, RZ, R15 ;  /* 0x000000ffff0d7224 */ /* 0x000fca00078e000f */
[----:B------:R-:W3:Y:S04]  /*0af0*/  LDG.E.64 R18, desc[UR6][R12.64+-0x20] ;  /* 0xffffe0060c127981 */ /* 0x000ee8000c1e1b00 */
[----:B------:R-:W4:Y:S01]  /*0b00*/  LDG.E.64 R14, desc[UR6][R12.64+-0x18] ;  /* 0xffffe8060c0e7981 */ /* 0x000f22000c1e1b00 */
[----:B--2---:R-:W-:-:S05]  /*0b10*/  IMAD.WIDE R10, R29, 0x8, R10 ;  /* 0x000000081d0a7825 */ /* 0x004fca00078e020a */
[----:B------:R-:W3:Y:S04]  /*0b20*/  LDG.E.64 R20, desc[UR6][R10.64] ;  /* 0x000000060a147981 */ /* 0x000ee8000c1e1b00 */
[----:B------:R-:W4:Y:S01]  /*0b30*/  LDG.E.64 R16, desc[UR6][R10.64+0x8] ;  /* 0x000008060a107981 */ /* 0x000f22000c1e1b00 */
[----:B---3--:R-:W-:-:S03]  /*0b40*/  DADD R18, R20, -R18 ;  /* 0x0000000014127229 */ /* 0x008fc60000000812 */
[----:B------:R-:W2:Y:S01]  /*0b50*/  LDG.E.64 R20, desc[UR6][R10.64+0x10] ;  /* 0x000010060a147981 */ /* 0x000ea2000c1e1b00 */
[----:B----4-:R-:W-:-:S03]  /*0b60*/  DADD R14, R16, -R14 ;  /* 0x00000000100e7229 */ /* 0x010fc6000000080e */
[----:B------:R-:W3:Y:S01]  /*0b70*/  LDG.E.64 R16, desc[UR6][R10.64+0x18] ;  /* 0x000018060a107981 */ /* 0x000ee2000c1e1b00 */
[----:B------:R-:W-:-:S03]  /*0b80*/  DFMA R22, R18, R18, R22 ;  /* 0x000000121216722b */ /* 0x000fc60000000016 */
[----:B------:R-:W2:Y:S05]  /*0b90*/  LDG.E.64 R18, desc[UR6][R12.64+-0x10] ;  /* 0xfffff0060c127981 */ /* 0x000eaa000c1e1b00 */
[----:B------:R-:W-:Y:S01]  /*0ba0*/  DFMA R22, R14, R14, R22 ;  /* 0x0000000e0e16722b */ /* 0x000fe20000000016 */
[----:B------:R-:W3:Y:S01]  /*0bb0*/  LDG.E.64 R14, desc[UR6][R12.64+-0x8] ;  /* 0xfffff8060c0e7981 */ /* 0x000ee2000c1e1b00 */
[----:B--2---:R-:W-:-:S03]  /*0bc0*/  DADD R18, R20, -R18 ;  /* 0x0000000014127229 */ /* 0x004fc60000000812 */
[----:B------:R-:W2:Y:S05]  /*0bd0*/  LDG.E.64 R20, desc[UR6][R12.64+0x8] ;  /* 0x000008060c147981 */ /* 0x000eaa000c1e1b00 */
[----:B------:R-:W-:Y:S02]  /*0be0*/  DFMA R22, R18, R18, R22 ;  /* 0x000000121216722b */ /* 0x000fe40000000016 */
[----:B---3--:R-:W-:Y:S01]  /*0bf0*/  DADD R14, R16, -R14 ;  /* 0x00000000100e7229 */ /* 0x008fe2000000080e */
[----:B------:R-:W3:Y:S04]  /*0c00*/  LDG.E.64 R18, desc[UR6][R10.64+0x20] ;  /* 0x000020060a127981 */ /* 0x000ee8000c1e1b00 */
[----:B------:R-:W3:Y:S03]  /*0c10*/  LDG.E.64 R16, desc[UR6][R12.64] ;  /* 0x000000060c107981 */ /* 0x000ee6000c1e1b00 */
[----:B------:R-:W-:Y:S01]  /*0c20*/  DFMA R14, R14, R14, R22 ;  /* 0x0000000e0e0e722b */ /* 0x000fe20000000016 */
[----:B------:R-:W2:Y:S01]  /*0c30*/  LDG.E.64 R22, desc[UR6][R10.64+0x28] ;  /* 0x000028060a167981 */ /* 0x000ea2000c1e1b00 */
[----:B---3--:R-:W-:-:S02]  /*0c40*/  DADD R16, R18, -R16 ;  /* 0x0000000012107229 */ /* 0x008fc40000000810 */
[----:B--2---:R-:W-:Y:S01]  /*0c50*/  DADD R20, R22, -R20 ;  /* 0x0000000016147229 */ /* 0x004fe20000000814 */
[----:B------:R-:W2:Y:S05]  /*0c60*/  LDG.E.64 R22, desc[UR6][R10.64+0x38] ;  /* 0x000038060a167981 */ /* 0x000eaa000c1e1b00 */
[----:B------:R-:W-:Y:S02]  /*0c70*/  DFMA R14, R16, R16, R14 ;  /* 0x00000010100e722b */ /* 0x000fe4000000000e */
[----:B------:R-:W3:Y:S06]  /*0c80*/  LDG.E.64 R16, desc[UR6][R10.64+0x30] ;  /* 0x000030060a107981 */ /* 0x000eec000c1e1b00 */
[----:B------:R-:W-:-:S02]  /*0c90*/  DFMA R18, R20, R20, R14 ;  /* 0x000000141412722b */ /* 0x000fc4000000000e */
[----:B------:R-:W3:Y:S04]  /*0ca0*/  LDG.E.64 R14, desc[UR6][R12.64+0x10] ;  /* 0x000010060c0e7981 */ /* 0x000ee8000c1e1b00 */
[----:B------:R-:W2:Y:S01]  /*0cb0*/  LDG.E.64 R20, desc[UR6][R12.64+0x18] ;  /* 0x000018060c147981 */ /* 0x000ea2000c1e1b00 */
[----:B------:R-:W-:-:S05]  /*0cc0*/  VIADD R28, R28, 0x8 ;  /* 0x000000081c1c7836 */ /* 0x000fca0000000000 */
[----:B------:R-:W-:Y:S01]  /*0cd0*/  ISETP.NE.AND P0, PT, R28, RZ, PT ;  /* 0x000000ff1c00720c */ /* 0x000fe20003f05270 */
[----:B------:R-:W-:Y:S01]  /*0ce0*/  VIADD R29, R29, 0x8 ;  /* 0x000000081d1d7836 */ /* 0x000fe20000000000 */
[----:B---3--:R-:W-:Y:S02]  /*0cf0*/  DADD R14, R16, -R14 ;  /* 0x00000000100e7229 */ /* 0x008fe4000000080e */
[----:B--2---:R-:W-:-:S06]  /*0d00*/  DADD R22, R22, -R20 ;  /* 0x0000000016167229 */ /* 0x004fcc0000000814 */
[----:B------:R-:W-:Y:S01]  /*0d10*/  DFMA R18, R14, R14, R18 ;  /* 0x0000000e0e12722b */ /* 0x000fe20000000012 */
[----:B------:R-:W-:-:S07]  /*0d20*/  IADD3 R14, P1, PT, R12, 0x40, RZ ;  /* 0x000000400c0e7810 */ /* 0x000fce0007f3e0ff */
[----:B------:R-:W-:Y:S01]  /*0d30*/  DFMA R22, R22, R22, R18 ;  /* 0x000000161616722b */ /* 0x000fe20000000012 */
[----:B------:R-:W-:Y:S01]  /*0d40*/  IMAD.X R15, RZ, RZ, R13, P1 ;  /* 0x000000ffff0f7224 */ /* 0x000fe200008e060d */
[----:B------:R-:W-:Y:S09]  /*0d50*/  @P0 BRA `(.L_x_205) ;  /* 0xfffffffc00580947 */ /* 0x000ff2000383ffff */
[----:B------:R-:W-:-:S07]  /*0d60*/  IMAD.MOV.U32 R28, RZ, RZ, R26 ;  /* 0x000000ffff1c7224 */ /* 0x000fce00078e001a */
.L_x_204:
[----:B------:R-:W-:-:S13]  /*0d70*/  ISETP.NE.AND P0, PT, R9, RZ, PT ;  /* 0x000000ff0900720c */ /* 0x000fda0003f05270 */
[----:B------:R-:W-:Y:S05]  /*0d80*/  @!P0 BRA `(.L_x_206) ;  /* 0x0000000000dc8947 */ /* 0x000fea0003800000 */
[----:B------:R-:W-:Y:S01]  /*0d90*/  VIADD R10, R9, 0xffffffff ;  /* 0xffffffff090a7836 */ /* 0x000fe20000000000 */
[----:B------:R-:W-:-:S04]  /*0da0*/  ISETP.NE.AND P1, PT, R8, RZ, PT ;  /* 0x000000ff0800720c */ /* 0x000fc80003f25270 */
[----:B------:R-:W-:-:S13]  /*0db0*/  ISETP.GE.U32.AND P0, PT, R10, 0x3, PT ;  /* 0x000000030a00780c */ /* 0x000fda0003f06070 */
[----:B------:R-:W-:Y:S05]  /*0dc0*/  @!P0 BRA `(.L_x_207) ;  /* 0x00000000005c8947 */ /* 0x000fea0003800000 */
[----:B------:R-:W2:Y:S01]  /*0dd0*/  LDC.64 R20, c[0x0][0x388] ;  /* 0x0000e200ff147b82 */ /* 0x000ea20000000a00 */
[--C-:B------:R-:W-:Y:S02]  /*0de0*/  IMAD.IADD R11, R25, 0x1, R28.reuse ;  /* 0x00000001190b7824 */ /* 0x100fe400078e021c */
[----:B------:R-:W-:-:S05]  /*0df0*/  IMAD.IADD R13, R27, 0x1, R28 ;  /* 0x000000011b0d7824 */ /* 0x000fca00078e021c */
[----:B------:R-:W3:Y:S01]  /*0e00*/  LDC.64 R16, c[0x0][0x398] ;  /* 0x0000e600ff107b82 */ /* 0x000ee20000000a00 */
[----:B--2---:R-:W-:-:S05]  /*0e10*/  IMAD.WIDE R20, R11, 0x8, R20 ;  /* 0x000000080b147825 */ /* 0x004fca00078e0214 */
[----:B------:R-:W2:Y:S01]  /*0e20*/  LDG.E.64 R18, desc[UR6][R20.64] ;  /* 0x0000000614127981 */ /* 0x000ea2000c1e1b00 */
[----:B---3--:R-:W-:-:S03]  /*0e30*/  IMAD.WIDE R16, R13, 0x8, R16 ;  /* 0x000000080d107825 */ /* 0x008fc600078e0210 */
[----:B------:R-:W3:Y:S04]  /*0e40*/  LDG.E.64 R12, desc[UR6][R20.64+0x8] ;  /* 0x00000806140c7981 */ /* 0x000ee8000c1e1b00 */
[----:B------:R-:W2:Y:S04]  /*0e50*/  LDG.E.64 R14, desc[UR6][R16.64] ;  /* 0x00000006100e7981 */ /* 0x000ea8000c1e1b00 */
[----:B------:R-:W3:Y:S01]  /*0e60*/  LDG.E.64 R10, desc[UR6][R16.64+0x8] ;  /* 0x00000806100a7981 */ /* 0x000ee2000c1e1b00 */
[----:B--2---:R-:W-:-:S03]  /*0e70*/  DADD R14, R18, -R14 ;  /* 0x00000000120e7229 */ /* 0x004fc6000000080e */
[----:B------:R-:W2:Y:S01]  /*0e80*/  LDG.E.64 R18, desc[UR6][R20.64+0x18] ;  /* 0x0000180614127981 */ /* 0x000ea2000c1e1b00 */
[----:B---3--:R-:W-:-:S03]  /*0e90*/  DADD R10, R12, -R10 ;  /* 0x000000000c0a7229 */ /* 0x008fc6000000080a */
[----:B------:R-:W3:Y:S01]  /*0ea0*/  LDG.E.64 R12, desc[UR6][R16.64+0x10] ;  /* 0x00001006100c7981 */ /* 0x000ee2000c1e1b00 */
[----:B------:R-:W-:-:S03]  /*0eb0*/  DFMA R22, R14, R14, R22 ;  /* 0x0000000e0e16722b */ /* 0x000fc60000000016 */
[----:B------:R-:W3:Y:S04]  /*0ec0*/  LDG.E.64 R14, desc[UR6][R20.64+0x10] ;  /* 0x00001006140e7981 */ /* 0x000ee8000c1e1b00 */
[----:B------:R-:W2:Y:S01]  /*0ed0*/  LDG.E.64 R16, desc[UR6][R16.64+0x18] ;  /* 0x0000180610107981 */ /* 0x000ea2000c1e1b00 */
[----:B------:R-:W-:Y:S01]  /*0ee0*/  DFMA R22, R10, R10, R22 ;  /* 0x0000000a0a16722b */ /* 0x000fe20000000016 */
[----:B------:R-:W-:Y:S01]  /*0ef0*/  VIADD R28, R28, 0x4 ;  /* 0x000000041c1c7836 */ /* 0x000fe20000000000 */
[----:B---3--:R-:W-:Y:S02]  /*0f00*/  DADD R12, R14, -R12 ;  /* 0x000000000e0c7229 */ /* 0x008fe4000000080c */
[----:B--2---:R-:W-:-:S06]  /*0f10*/  DADD R18, R18, -R16 ;  /* 0x0000000012127229 */ /* 0x004fcc0000000810 */
[----:B------:R-:W-:-:S08]  /*0f20*/  DFMA R22, R12, R12, R22 ;  /* 0x0000000c0c16722b */ /* 0x000fd00000000016 */
[----:B------:R-:W-:-:S11]  /*0f30*/  DFMA R22, R18, R18, R22 ;  /* 0x000000121216722b */ /* 0x000fd60000000016 */
.L_x_207:
[----:B------:R-:W-:Y:S05]  /*0f40*/  @!P1 BRA `(.L_x_206) ;  /* 0x00000000006c9947 */ /* 0x000fea0003800000 */
[----:B------:R-:W-:Y:S02]  /*0f50*/  ISETP.NE.AND P1, PT, R8, 0x1, PT ;  /* 0x000000010800780c */ /* 0x000fe40003f25270 */
[----:B------:R-:W-:-:S11]  /*0f60*/  LOP3.LUT P0, RZ, R2, 0x1, RZ, 0xc0, !PT ;  /* 0x0000000102ff7812 */ /* 0x000fd6000780c0ff */
[----:B------:R-:W2:Y:S01]  /*0f70*/  @P1 LDC.64 R16, c[0x0][0x388] ;  /* 0x0000e200ff101b82 */ /* 0x000ea20000000a00 */
[--C-:B------:R-:W-:Y:S02]  /*0f80*/  @P1 IMAD.IADD R19, R25, 0x1, R28.reuse ;  /* 0x0000000119131824 */ /* 0x100fe400078e021c */
[----:B------:R-:W-:Y:S02]  /*0f90*/  @P1 IMAD.IADD R29, R27, 0x1, R28 ;  /* 0x000000011b1d1824 */ /* 0x000fe400078e021c */
[----:B------:R-:W-:-:S03]  /*0fa0*/  @P1 VIADD R28, R28, 0x2 ;  /* 0x000000021c1c1836 */ /* 0x000fc60000000000 */
[----:B------:R-:W3:Y:S01]  /*0fb0*/  @P1 LDC.64 R14, c[0x0][0x398] ;  /* 0x0000e600ff0e1b82 */ /* 0x000ee20000000a00 */
[--C-:B------:R-:W-:Y:S02]  /*0fc0*/  @P0 IMAD.IADD R21, R25, 0x1, R28.reuse ;  /* 0x0000000119150824 */ /* 0x100fe400078e021c */
[----:B------:R-:W-:-:S05]  /*0fd0*/  @P0 IMAD.IADD R27, R27, 0x1, R28 ;  /* 0x000000011b1b0824 */ /* 0x000fca00078e021c */
[----:B------:R-:W4:Y:S08]  /*0fe0*/  @P0 LDC.64 R12, c[0x0][0x388] ;  /* 0x0000e200ff0c0b82 */ /* 0x000f300000000a00 */
[----:B------:R-:W5:Y:S01]  /*0ff0*/  @P0 LDC.64 R10, c[0x0][0x398] ;  /* 0x0000e600ff0a0b82 */ /* 0x000f620000000a00 */
[----:B--2---:R-:W-:-:S05]  /*1000*/  @P1 IMAD.WIDE R16, R19, 0x8, R16 ;  /* 0x0000000813101825 */ /* 0x004fca00078e0210 */
[----:B------:R-:W2:Y:S01]  /*1010*/  @P1 LDG.E.64 R18, desc[UR6][R16.64] ;  /* 0x0000000610121981 */ /* 0x000ea2000c1e1b00 */
[----:B---3--:R-:W-:-:S03]  /*1020*/  @P1 IMAD.WIDE R14, R29, 0x8, R14 ;  /* 0x000000081d0e1825 */ /* 0x008fc600078e020e */
[----:B------:R-:W3:Y:S01]  /*1030*/  @P1 LDG.E.64 R28, desc[UR6][R16.64+0x8] ;  /* 0x00000806101c1981 */ /* 0x000ee2000c1e1b00 */
[----:B----4-:R-:W-:-:S03]  /*1040*/  @P0 IMAD.WIDE R20, R21, 0x8, R12 ;  /* 0x0000000815140825 */ /* 0x010fc600078e020c */
[----:B------:R-:W2:Y:S04]  /*1050*/  @P1 LDG.E.64 R12, desc[UR6][R14.64] ;  /* 0x000000060e0c1981 */ /* 0x000ea8000c1e1b00 */
[----:B------:R-:W4:Y:S01]  /*1060*/  @P0 LDG.E.64 R20, desc[UR6][R20.64] ;  /* 0x0000000614140981 */ /* 0x000f22000c1e1b00 */
[----:B-----5:R-:W-:-:S03]  /*1070*/  @P0 IMAD.WIDE R10, R27, 0x8, R10 ;  /* 0x000000081b0a0825 */ /* 0x020fc600078e020a */
[----:B------:R-:W3:Y:S04]  /*1080*/  @P1 LDG.E.64 R14, desc[UR6][R14.64+0x8] ;  /* 0x000008060e0e1981 */ /* 0x000ee8000c1e1b00 */
[----:B------:R-:W4:Y:S01]  /*1090*/  @P0 LDG.E.64 R10, desc[UR6][R10.64] ;  /* 0x000000060a0a0981 */ /* 0x000f22000c1e1b00 */
[----:B--2---:R-:W-:-:S08]  /*10a0*/  @P1 DADD R12, R18, -R12 ;  /* 0x00000000120c1229 */ /* 0x004fd0000000080c */
[----:B------:R-:W-:Y:S02]  /*10b0*/  @P1 DFMA R12, R12, R12, R22 ;  /* 0x0000000c0c0c122b */ /* 0x000fe40000000016 */
[----:B---3--:R-:W-:-:S08]  /*10c0*/  @P1 DADD R28, R28, -R14 ;  /* 0x000000001c1c1229 */ /* 0x008fd0000000080e */
[----:B------:R-:W-:Y:S02]  /*10d0*/  @P1 DFMA R22, R28, R28, R12 ;  /* 0x0000001c1c16122b */ /* 0x000fe4000000000c */
[----:B----4-:R-:W-:-:S08]  /*10e0*/  @P0 DADD R12, R20, -R10 ;  /* 0x00000000140c0229 */ /* 0x010fd0000000080a */
[----:B------:R-:W-:-:S11]  /*10f0*/  @P0 DFMA R22, R12, R12, R22 ;  /* 0x0000000c0c16022b */ /* 0x000fd60000000016 */
.L_x_206:
[----:B------:R-:W-:-:S06]  /*1100*/  DSETP.GEU.AND P0, PT, R22, R6, PT ;  /* 0x000000061600722a */ /* 0x000fcc0003f0e000 */
[----:B------:R-:W-:Y:S02]  /*1110*/  FSEL R6, R22, R6, !P0 ;  /* 0x0000000616067208 */ /* 0x000fe40004000000 */
[----:B------:R-:W-:Y:S02]  /*1120*/  FSEL R7, R23, R7, !P0 ;  /* 0x0000000717077208 */ /* 0x000fe40004000000 */
[----:B------:R-:W-:-:S07]  /*1130*/  SEL R24, R5, R24, !P0 ;  /* 0x0000001805187207 */ /* 0x000fce0004000000 */
.L_x_203:
[----:B------:R-:W2:Y:S01]  /*1140*/  LDC R2, c[0x0][0x3a8] ;  /* 0x0000ea00ff027b82 */ /* 0x000ea20000000800 */
[----:B------:R-:W-:-:S05]  /*1150*/  VIADD R5, R5, 0x1 ;  /* 0x0000000105057836 */ /* 0x000fca0000000000 */
[----:B--2---:R-:W-:-:S13]  /*1160*/  ISETP.NE.AND P0, PT, R5, R2, PT ;  /* 0x000000020500720c */ /* 0x004fda0003f05270 */
[----:B------:R-:W-:Y:S05]  /*1170*/  @!P0 BRA `(.L_x_201) ;  /* 0x0000001000248947 */ /* 0x000fea0003800000 */
[----:B------:R-:W-:Y:S05]  /*1180*/  BRA `(.L_x_208) ;  /* 0xfffffff800007947 */ /* 0x000fea000383ffff */
.L_x_202:
        /* <DEDUP_REMOVED lines=8> */
.L_x_210:
        /* <DEDUP_REMOVED lines=15> */
.L_x_209:
[----:B------:R-:W-:Y:S01]  /*1300*/  IADD3 R4, PT, PT, -R24, -0x2, R2 ;  /* 0xfffffffe18047810 */ /* 0x000fe20007ffe102 */
[----:B------:R-:W-:-:S03]  /*1310*/  IMAD.MOV.U32 R24, RZ, RZ, R8 ;  /* 0x000000ffff187224 */ /* 0x000fc600078e0008 */
[----:B------:R-:W-:-:S13]  /*1320*/  ISETP.GE.U32.AND P0, PT, R4, 0x3, PT ;  /* 0x000000030400780c */ /* 0x000fda0003f06070 */
        /* <DEDUP_REMOVED lines=11> */
.L_x_213:
[----:B--2---:R-:W-:-:S05]  /*13e0*/  IADD3 R16, P1, PT, R5, UR4, RZ ;  /* 0x0000000405107c10 */ /* 0x004fca000ff3e0ff */
[----:B------:R-:W-:-:S05]  /*13f0*/  IMAD.X R17, RZ, RZ, UR5, P1 ;  /* 0x00000005ff117e24 */ /* 0x000fca00088e06ff */
[----:B------:R-:W2:Y:S04]  /*1400*/  LDG.E.U8 R14, desc[UR6][R16.64] ;  /* 0x00000006100e7981 */ /* 0x000ea8000c1e1100 */
[----:B------:R-:W3:Y:S04]  /*1410*/  LDG.E.U8 R15, desc[UR6][R16.64+0x1] ;  /* 0x00000106100f7981 */ /* 0x000ee8000c1e1100 */
[----:B------:R-:W4:Y:S01]  /*1420*/  LDG.E.U8 R22, desc[UR6][R16.64+0x2] ;  /* 0x0000020610167981 */ /* 0x000f22000c1e1100 */
[----:B------:R-:W-:-:S03]  /*1430*/  VIADD R8, R5, 0x4 ;  /* 0x0000000405087836 */ /* 0x000fc60000000000 */
[----:B------:R-:W5:Y:S02]  /*1440*/  LDG.E.U8 R21, desc[UR6][R16.64+0x3] ;  /* 0x0000030610157981 */ /* 0x000f64000c1e1100 */
[----:B------:R-:W-:-:S05]  /*1450*/  IADD3 R28, P1, PT, R8, UR4, RZ ;  /* 0x00000004081c7c10 */ /* 0x000fca000ff3e0ff */
[----:B------:R-:W-:-:S05]  /*1460*/  IMAD.X R29, RZ, RZ, UR5, P1 ;  /* 0x00000005ff1d7e24 */ /* 0x000fca00088e06ff */
[----:B------:R-:W5:Y:S04]  /*1470*/  LDG.E.U8 R9, desc[UR6][R28.64] ;  /* 0x000000061c097981 */ /* 0x000f68000c1e1100 */
[----:B------:R-:W5:Y:S04]  /*1480*/  LDG.E.U8 R10, desc[UR6][R28.64+0x1] ;  /* 0x000001061c0a7981 */ /* 0x000f68000c1e1100 */
[----:B------:R-:W5:Y:S01]  /*1490*/  LDG.E.U8 R11, desc[UR6][R28.64+0x2] ;  /* 0x000002061c0b7981 */ /* 0x000f62000c1e1100 */
[----:B------:R-:W-:-:S03]  /*14a0*/  VIADD R13, R5, 0x8 ;  /* 0x00000008050d7836 */ /* 0x000fc60000000000 */
[----:B------:R-:W5:Y:S02]  /*14b0*/  LDG.E.U8 R12, desc[UR6][R28.64+0x3] ;  /* 0x000003061c0c7981 */ /* 0x000f64000c1e1100 */
[----:B------:R-:W-:-:S05]  /*14c0*/  IADD3 R26, P1, PT, R13, UR4, RZ ;  /* 0x000000040d1a7c10 */ /* 0x000fca000ff3e0ff */
[----:B------:R-:W-:-:S05]  /*14d0*/  IMAD.X R27, RZ, RZ, UR5, P1 ;  /* 0x00000005ff1b7e24 */ /* 0x000fca00088e06ff */
[----:B------:R-:W5:Y:S04]  /*14e0*/  LDG.E.U8 R16, desc[UR6][R26.64] ;  /* 0x000000061a107981 */ /* 0x000f68000c1e1100 */
[----:B------:R-:W5:Y:S04]  /*14f0*/  LDG.E.U8 R17, desc[UR6][R26.64+0x1] ;  /* 0x000001061a117981 */ /* 0x000f68000c1e1100 */
[----:B------:R-:W5:Y:S01]  /*1500*/  LDG.E.U8 R18, desc[UR6][R26.64+0x2] ;  /* 0x000002061a127981 */ /* 0x000f62000c1e1100 */
[----:B------:R-:W-:Y:S01]  /*1510*/  VIADD R20, R5, 0xc ;  /* 0x0000000c05147836 */ /* 0x000fe20000000000 */
[----:B------:R-:W-:-:S02]  /*1520*/  DSETP.GT.AND P6, PT, R6, RZ, PT ;  /* 0x000000ff0600722a */ /* 0x000fc40003fc4000 */
[----:B------:R-:W5:Y:S04]  /*1530*/  LDG.E.U8 R19, desc[UR6][R26.64+0x3] ;  /* 0x000003061a137981 */ /* 0x000f68000c1e1100 */
[----:B------:R-:W-:Y:S02]  /*1540*/  FSEL R23, R6, RZ, !P6 ;  /* 0x000000ff06177208 */ /* 0x000fe40007000000 */
[----:B------:R-:W-:Y:S02]  /*1550*/  FSEL R25, R7, RZ, !P6 ;  /* 0x000000ff07197208 */ /* 0x000fe40007000000 */
[----:B--2---:R-:W-:Y:S02]  /*1560*/  ISETP.NE.AND P5, PT, R14, RZ, PT ;  /* 0x000000ff0e00720c */ /* 0x004fe40003fa5270 */
[----:B------:R-:W-:-:S02]  /*1570*/  IADD3 R14, P2, PT, R20, UR4, RZ ;  /* 0x00000004140e7c10 */ /* 0x000fc4000ff5e0ff */
[----:B---3--:R-:W-:Y:S02]  /*1580*/  ISETP.NE.AND P1, PT, R15, RZ, PT ;  /* 0x000000ff0f00720c */ /* 0x008fe40003f25270 */
[----:B------:R-:W-:Y:S01]  /*1590*/  FSEL R6, R6, R23, !P5 ;  /* 0x0000001706067208 */ /* 0x000fe20006800000 */
[----:B------:R-:W-:Y:S01]  /*15a0*/  IMAD.X R15, RZ, RZ, UR5, P2 ;  /* 0x00000005ff0f7e24 */ /* 0x000fe200090e06ff */
[----:B------:R-:W-:-:S04]  /*15b0*/  FSEL R7, R7, R25, !P5 ;  /* 0x0000001907077208 */ /* 0x000fc80006800000 */
[----:B------:R-:W2:Y:S02]  /*15c0*/  LDG.E.U8 R23, desc[UR6][R14.64] ;  /* 0x000000060e177981 */ /* 0x000ea4000c1e1100 */
[----:B------:R-:W-:Y:S02]  /*15d0*/  DSETP.GT.AND P2, PT, R6, RZ, PT ;  /* 0x000000ff0600722a */ /* 0x000fe40003f44000 */
[----:B------:R-:W3:Y:S04]  /*15e0*/  LDG.E.U8 R26, desc[UR6][R14.64+0x1] ;  /* 0x000001060e1a7981 */ /* 0x000ee8000c1e1100 */
[----:B------:R-:W3:Y:S04]  /*15f0*/  LDG.E.U8 R25, desc[UR6][R14.64+0x2] ;  /* 0x000002060e197981 */ /* 0x000ee8000c1e1100 */
[----:B------:R-:W3:Y:S01]  /*1600*/  LDG.E.U8 R27, desc[UR6][R14.64+0x3] ;  /* 0x000003060e1b7981 */ /* 0x000ee2000c1e1100 */
[----:B----4-:R-:W-:-:S02]  /*1610*/  ISETP.NE.AND P4, PT, R22, RZ, PT ;  /* 0x000000ff1600720c */ /* 0x010fc40003f85270 */
        /* <DEDUP_REMOVED lines=58> */
[----:B------:R-:W-:-:S05]  /*19c0*/  VIADD R9, R5, 0xa ;  /* 0x0000000a05097836 */ /* 0x000fca0000000000 */
[----:B------:R-:W-:Y:S01]  /*19d0*/  DSETP.GT.AND P5, PT, R6, RZ, PT ;  /* 0x000000ff0600722a */ /* 0x000fe20003fa4000 */
[----:B------:R-:W-:Y:S01]  /*19e0*/  @P1 SEL R24, R9, R24, P2 ;  /* 0x0000001809181207 */ /* 0x000fe20001000000 */
[----:B------:R-:W-:-:S05]  /*19f0*/  VIADD R9, R5, 0xb ;  /* 0x0000000b05097836 */ /* 0x000fca0000000000 */
[----:B------:R-:W-:Y:S01]  /*1a00*/  @P4 SEL R24, R9, R24, P3 ;  /* 0x0000001809184207 */ /* 0x000fe20001800000 */
[C---:B------:R-:W-:Y:S02]  /*1a10*/  VIADD R9, R5.reuse, 0xd ;  /* 0x0000000d05097836 */ /* 0x040fe40000000000 */
[----:B------:R-:W-:Y:S01]  /*1a20*/  VIADD R11, R5, 0xf ;  /* 0x0000000f050b7836 */ /* 0x000fe20000000000 */
[----:B--2---:R-:W-:Y:S02]  /*1a30*/  ISETP.NE.AND P6, PT, R23, RZ, PT ;  /* 0x000000ff1700720c */ /* 0x004fe40003fc5270 */
[----:B---3--:R-:W-:-:S11]  /*1a40*/  ISETP.NE.AND P1, PT, R26, RZ, PT ;  /* 0x000000ff1a00720c */ /* 0x008fd60003f25270 */
[----:B------:R-:W-:Y:S02]  /*1a50*/  @P6 FSEL R6, R6, RZ, !P5 ;  /* 0x000000ff06066208 */ /* 0x000fe40006800000 */
[----:B------:R-:W-:Y:S02]  /*1a60*/  @P6 FSEL R7, R7, RZ, !P5 ;  /* 0x000000ff07076208 */ /* 0x000fe40006800000 */
[----:B------:R-:W-:-:S04]  /*1a70*/  @P6 SEL R24, R20, R24, P5 ;  /* 0x0000001814186207 */ /* 0x000fc80002800000 */
[----:B------:R-:W-:Y:S01]  /*1a80*/  DSETP.GT.AND P2, PT, R6, RZ, PT ;  /* 0x000000ff0600722a */ /* 0x000fe20003f44000 */
[----:B------:R-:W-:-:S05]  /*1a90*/  ISETP.NE.AND P3, PT, R25, RZ, PT ;  /* 0x000000ff1900720c */ /* 0x000fca0003f65270 */
        /* <DEDUP_REMOVED lines=16> */
.L_x_212:
        /* <DEDUP_REMOVED lines=15> */
[----:B------:R-:W5:Y:S04]  /*1c90*/  LDG.E.U8 R8, desc[UR6][R12.64+0x2] ;  /* 0x000002060c087981 */ /* 0x000f68000c1e1100 */
[----:B------:R-:W5:Y:S01]  /*1ca0*/  LDG.E.U8 R4, desc[UR6][R12.64+0x3] ;  /* 0x000003060c047981 */ /* 0x000f62000c1e1100 */
[----:B------:R-:W-:-:S06]  /*1cb0*/  DSETP.GT.AND P3, PT, R6, RZ, PT ;  /* 0x000000ff0600722a */ /* 0x000fcc0003f64000 */
[----:B------:R-:W-:Y:S02]  /*1cc0*/  FSEL R21, R7, RZ, !P3 ;  /* 0x000000ff07157208 */ /* 0x000fe40005800000 */
[----:B--2---:R-:W-:Y:S02]  /*1cd0*/  ISETP.NE.AND P4, PT, R19, RZ, PT ;  /* 0x000000ff1300720c */ /* 0x004fe40003f85270 */
[C---:B------:R-:W-:Y:S02]  /*1ce0*/  FSEL R19, R6.reuse, RZ, !P3 ;  /* 0x000000ff06137208 */ /* 0x040fe40005800000 */
[----:B---3--:R-:W-:Y:S01]  /*1cf0*/  ISETP.NE.AND P5, PT, R11, RZ, PT ;  /* 0x000000ff0b00720c */ /* 0x008fe20003fa5270 */
[----:B------:R-:W-:Y:S01]  /*1d00*/  VIADD R11, R5, 0x1 ;  /* 0x00000001050b7836 */ /* 0x000fe20000000000 */
[----:B------:R-:W-:Y:S02]  /*1d10*/  FSEL R6, R6, R19, !P4 ;  /* 0x0000001306067208 */ /* 0x000fe40006000000 */
[----:B------:R-:W-:-:S02]  /*1d20*/  FSEL R7, R7, R21, !P4 ;  /* 0x0000001507077208 */ /* 0x000fc40006000000 */
[----:B----4-:R-:W-:Y:S02]  /*1d30*/  ISETP.NE.AND P0, PT, R16, RZ, PT ;  /* 0x000000ff1000720c */ /* 0x010fe40003f05270 */
[----:B-----5:R-:W-:Y:S02]  /*1d40*/  ISETP.NE.AND P2, PT, R17, RZ, PT ;  /* 0x000000ff1100720c */ /* 0x020fe40003f45270 */
        /* <DEDUP_REMOVED lines=40> */
.L_x_214:
[----:B------:R-:W-:-:S13]  /*1fd0*/  ISETP.NE.OR P0, PT, R5, R2, P0 ;  /* 0x000000020500720c */ /* 0x000fda0000705670 */
[----:B------:R-:W-:Y:S05]  /*1fe0*/  @!P0 BRA `(.L_x_201) ;  /* 0x0000000000888947 */ /* 0x000fea0003800000 */
.L_x_211:
        /* <DEDUP_REMOVED lines=8> */
[----:B------:R-:W-:Y:S01]  /*2070*/  FSEL R15, R7, RZ, !P6 ;  /* 0x000000ff070f7208 */ /* 0x000fe20007000000 */
[----:B0-----:R-:W-:Y:S01]  /*2080*/  VIADD R9, R5, 0x1 ;  /* 0x0000000105097836 */ /* 0x001fe20000000000 */
[----:B--2---:R-:W-:Y:S02]  /*2090*/  ISETP.NE.AND P4, PT, R12, RZ, PT ;  /* 0x000000ff0c00720c */ /* 0x004fe40003f85270 */
[----:B---3--:R-:W-:Y:S02]  /*20a0*/  ISETP.NE.AND P5, PT, R4, RZ, PT ;  /* 0x000000ff0400720c */ /* 0x008fe40003fa5270 */
[----:B------:R-:W-:Y:S02]  /*20b0*/  FSEL R6, R6, R13, !P4 ;  /* 0x0000000d06067208 */ /* 0x000fe40006000000 */
[----:B------:R-:W-:-:S02]  /*20c0*/  FSEL R7, R7, R15, !P4 ;  /* 0x0000000f07077208 */ /* 0x000fc40006000000 */
[----:B----4-:R-:W-:Y:S02]  /*20d0*/  ISETP.NE.AND P1, PT, R10, RZ, PT ;  /* 0x000000ff0a00720c */ /* 0x010fe40003f25270 */
[----:B-----5:R-:W-:Y:S01]  /*20e0*/  ISETP.NE.AND P0, PT, R11, RZ, PT ;  /* 0x000000ff0b00720c */ /* 0x020fe20003f05270 */
[C---:B------:R-:W-:Y:S01]  /*20f0*/  VIADD R11, R5.reuse, 0x3 ;  /* 0x00000003050b7836 */ /* 0x040fe20000000000 */
        /* <DEDUP_REMOVED lines=17> */
.L_x_201:
[----:B------:R-:W2:Y:S08]  /*2210*/  LDC.64 R4, c[0x0][0x3a0] ;  /* 0x0000e800ff047b82 */ /* 0x000eb00000000a00 */
[----:B------:R-:W3:Y:S01]  /*2220*/  LDC.64 R8, c[0x0][0x3b8] ;  /* 0x0000ee00ff087b82 */ /* 0x000ee20000000a00 */
[----:B--2---:R-:W-:-:S05]  /*2230*/  IMAD.WIDE R4, R0, 0x4, R4 ;  /* 0x0000000400047825 */ /* 0x004fca00078e0204 */
[----:B------:R-:W2:Y:S01]  /*2240*/  LDG.E R7, desc[UR6][R4.64] ;  /* 0x0000000604077981 */ /* 0x000ea2000c1e1900 */
[----:B------:R-:W-:Y:S01]  /*2250*/  IMAD.MOV.U32 R10, RZ, RZ, 0x1 ;  /* 0x00000001ff0a7424 */ /* 0x000fe200078e00ff */
[----:B--2---:R-:W-:-:S13]  /*2260*/  ISETP.NE.AND P0, PT, R24, R7, PT ;  /* 0x000000071800720c */ /* 0x004fda0003f05270 */
[----:B------:R-:W2:Y:S02]  /*2270*/  @P0 LDC.64 R6, c[0x0][0x3c0] ;  /* 0x0000f000ff060b82 */ /* 0x000ea40000000a00 */
[C---:B--2---:R-:W-:Y:S01]  /*2280*/  @P0 IADD3 R6, P1, PT, R3.reuse, R6, RZ ;  /* 0x0000000603060210 */ /* 0x044fe20007f3e0ff */
[----:B------:R-:W-:-:S04]  /*2290*/  IMAD R3, R3, R2, R24 ;  /* 0x0000000203037224 */ /* 0x000fc800078e0218 */
[----:B------:R-:W-:Y:S02]  /*22a0*/  @P0 IMAD.X R7, RZ, RZ, R7, P1 ;  /* 0x000000ffff070224 */ /* 0x000fe400008e0607 */
[----:B---3--:R-:W-:-:S03]  /*22b0*/  IMAD.WIDE R2, R3, 0x4, R8 ;  /* 0x0000000403027825 */ /* 0x008fc600078e0208 */
[----:B------:R-:W-:Y:S04]  /*22c0*/  @P0 STG.E.U8 desc[UR6][R6.64], R10 ;  /* 0x0000000a06000986 */ /* 0x000fe8000c101106 */
[----:B------:R-:W-:Y:S04]  /*22d0*/  STG.E desc[UR6][R4.64], R24 ;  /* 0x0000001804007986 */ /* 0x000fe8000c101906 */
[----:B------:R-:W2:Y:S02]  /*22e0*/  LDG.E R0, desc[UR6][R2.64] ;  /* 0x0000000602007981 */ /* 0x000ea4000c1e1900 */
[----:B--2---:R-:W-:-:S05]  /*22f0*/  VIADD R9, R0, 0x1 ;  /* 0x0000000100097836 */ /* 0x004fca0000000000 */
[----:B------:R-:W-:Y:S01]  /*2300*/  STG.E desc[UR6][R2.64], R9 ;  /* 0x0000000902007986 */ /* 0x000fe2000c101906 */
[----:B01----:R-:W-:Y:S05]  /*2310*/  EXIT ;  /* 0x000000000000794d */ /* 0x003fea0003800000 */
.L_x_215:
        /* <DEDUP_REMOVED lines=14> */
.L_x_310:


//--------------------- .text._Z12updateCenteriiiPdiPbPiS_S1_ --------------------------
	.section	.text._Z12updateCenteriiiPdiPbPiS_S1_,"ax",@progbits
	.align	128
        .global         _Z12updateCenteriiiPdiPbPiS_S1_
        .type           _Z12updateCenteriiiPdiPbPiS_S1_,@function
        .size           _Z12updateCenteriiiPdiPbPiS_S1_,(.L_x_303 - _Z12updateCenteriiiPdiPbPiS_S1_)
        .other          _Z12updateCenteriiiPdiPbPiS_S1_,@"STO_CUDA_ENTRY STV_DEFAULT"
_Z12updateCenteriiiPdiPbPiS_S1_:
.text._Z12updateCenteriiiPdiPbPiS_S1_:
[----:B------:R-:W-:Y:S01]  /*0000*/  LDC R1, c[0x0][0x37c] ;  /* 0x0000df00ff017b82 */ /* 0x000fe20000000800 */
[----:B------:R-:W0:Y:S01]  /*0010*/  S2R R3, SR_CTAID.X ;  /* 0x0000000000037919 */ /* 0x000e220000002500 */
[----:B------:R-:W0:Y:S06]  /*0020*/  LDCU UR4, c[0x0][0x360] ;  /* 0x00006c00ff0477ac */ /* 0x000e2c0008000800 */
[----:B------:R-:W1:Y:S01]  /*0030*/  LDC R2, c[0x0][0x398] ;  /* 0x0000e600ff027b82 */ /* 0x000e620000000800 */
[----:B------:R-:W0:Y:S01]  /*0040*/  S2R R0, SR_TID.X ;  /* 0x0000000000007919 */ /* 0x000e220000002100 */
[----:B------:R-:W2:Y:S01]  /*0050*/  LDCU UR5, c[0x0][0x380] ;  /* 0x00007000ff0577ac */ /* 0x000ea20008000800 */
[----:B0-----:R-:W-:-:S04]  /*0060*/  IMAD R3, R3, UR4, R0 ;  /* 0x0000000403037c24 */ /* 0x001fc8000f8e0200 */
[----:B--2---:R-:W-:-:S05]  /*0070*/  VIADD R3, R3, UR5 ;  /* 0x0000000503037c36 */ /* 0x004fca0008000000 */
[----:B-1----:R-:W-:-:S13]  /*0080*/  ISETP.GE.AND P0, PT, R3, R2, PT ;  /* 0x000000020300720c */ /* 0x002fda0003f06270 */
[----:B------:R-:W-:Y:S05]  /*0090*/  @P0 EXIT ;  /* 0x000000000000094d */ /* 0x000fea0003800000 */
[----:B------:R-:W0:Y:S01]  /*00a0*/  LDCU UR4, c[0x0][0x384] ;  /* 0x00007080ff0477ac */ /* 0x000e220008000800 */
[----:B------:R-:W1:Y:S01]  /*00b0*/  LDCU.64 UR8, c[0x0][0x358] ;  /* 0x00006b00ff0877ac */ /* 0x000e620008000a00 */
[----:B0-----:R-:W-:-:S05]  /*00c0*/  IMAD.U32 R0, RZ, RZ, UR4 ;  /* 0x00000004ff007e24 */ /* 0x001fca000f8e00ff */
[----:B------:R-:W-:-:S13]  /*00d0*/  ISETP.GE.AND P0, PT, R0, 0x1, PT ;  /* 0x000000010000780c */ /* 0x000fda0003f06270 */
[----:B-1----:R-:W-:Y:S05]  /*00e0*/  @!P0 BRA `(.L_x_216) ;  /* 0x0000000000c08947 */ /* 0x002fea0003800000 */
[C---:B------:R-:W-:Y:S01]  /*00f0*/  ISETP.GE.U32.AND P1, PT, R0.reuse, 0x8, PT ;  /* 0x000000080000780c */ /* 0x040fe20003f26070 */
[----:B------:R-:W-:Y:S01]  /*0100*/  HFMA2 R10, -RZ, RZ, 0, 0 ;  /* 0x00000000ff0a7431 */ /* 0x000fe200000001ff */
[----:B------:R-:W-:-:S04]  /*0110*/  LOP3.LUT R8, R0, 0x7, RZ, 0xc0, !PT ;  /* 0x0000000700087812 */ /* 0x000fc800078ec0ff */
[----:B------:R-:W-:-:S07]  /*0120*/  ISETP.NE.AND P2, PT, R8, RZ, PT ;  /* 0x000000ff0800720c */ /* 0x000fce0003f45270 */
[----:B------:R-:W-:Y:S06]  /*0130*/  @!P1 BRA `(.L_x_217) ;  /* 0x0000000000409947 */ /* 0x000fec0003800000 */
[----:B------:R-:W0:Y:S01]  /*0140*/  LDC.64 R6, c[0x0][0x390] ;  /* 0x0000e400ff067b82 */ /* 0x000e220000000a00 */
[----:B------:R-:W-:Y:S01]  /*0150*/  LOP3.LUT R10, R0, 0x7ffffff8, RZ, 0xc0, !PT ;  /* 0x7ffffff8000a7812 */ /* 0x000fe200078ec0ff */
[----:B------:R-:W-:-:S06]  /*0160*/  UMOV UR4, URZ ;  /* 0x000000ff00047c82 */ /* 0x000fcc0008000000 */
.L_x_218:
        /* <DEDUP_REMOVED lines=13> */
.L_x_217:
        /* <DEDUP_REMOVED lines=13> */
.L_x_219:
        /* <DEDUP_REMOVED lines=14> */
.L_x_216:
[----:B------:R-:W3:Y:S01]  /*03f0*/  LDC.64 R8, c[0x0][0x3b8] ;  /* 0x0000ee00ff087b82 */ /* 0x000ee20000000a00 */
[----:B------:R-:W4:Y:S02]  /*0400*/  LDCU UR6, c[0x0][0x388] ;  /* 0x00007100ff0677ac */ /* 0x000f240008000800 */
[----:B----4-:R-:W-:Y:S01]  /*0410*/  UISETP.GE.AND UP0, UPT, UR6, 0x1, UPT ;  /* 0x000000010600788c */ /* 0x010fe2000bf06270 */
[----:B---3--:R-:W-:-:S05]  /*0420*/  IMAD.WIDE R8, R3, 0x4, R8 ;  /* 0x0000000403087825 */ /* 0x008fca00078e0208 */
[----:B------:R3:W-:Y:S03]  /*0430*/  STG.E desc[UR8][R8.64], RZ ;  /* 0x000000ff08007986 */ /* 0x0007e6000c101908 */
[----:B------:R-:W-:Y:S05]  /*0440*/  BRA.U !UP0, `(.L_x_220) ;  /* 0x0000001508887547 */ /* 0x000fea000b800000 */
[----:B------:R-:W-:Y:S05]  /*0450*/  @!P0 BRA `(.L_x_221) ;  /* 0x00000008003c8947 */ /* 0x000fea0003800000 */
[C---:B------:R-:W-:Y:S01]  /*0460*/  LOP3.LUT R2, R0.reuse, 0x7ffffff8, RZ, 0xc0, !PT ;  /* 0x7ffffff800027812 */ /* 0x040fe200078ec0ff */
[----:B012---:R-:W-:Y:S01]  /*0470*/  IMAD R4, R3, R0, RZ ;  /* 0x0000000003047224 */ /* 0x007fe200078e02ff */
[C---:B------:R-:W-:Y:S01]  /*0480*/  LOP3.LUT R5, R0.reuse, 0x7, RZ, 0xc0, !PT ;  /* 0x0000000700057812 */ /* 0x040fe200078ec0ff */
[----:B------:R-:W-:Y:S01]  /*0490*/  UMOV UR4, URZ ;  /* 0x000000ff00047c82 */ /* 0x000fe20008000000 */
[----:B------:R-:W-:Y:S02]  /*04a0*/  LOP3.LUT R6, R0, 0x3, RZ, 0xc0, !PT ;  /* 0x0000000300067812 */ /* 0x000fe400078ec0ff */
[----:B------:R-:W-:-:S07]  /*04b0*/  IADD3 R7, PT, PT, -R2, RZ, RZ ;  /* 0x000000ff02077210 */ /* 0x000fce0007ffe1ff */
.L_x_226:
[----:B0-----:R-:W0:Y:S01]  /*04c0*/  LDC R0, c[0x0][0x384] ;  /* 0x0000e100ff007b82 */ /* 0x001e220000000800 */
[----:B------:R-:W-:-:S07]  /*04d0*/  IMAD.MOV.U32 R24, RZ, RZ, RZ ;  /* 0x000000ffff187224 */ /* 0x000fce00078e00ff */
[----:B------:R-:W1:Y:S01]  /*04e0*/  LDC R10, c[0x0][0x398] ;  /* 0x0000e600ff0a7b82 */ /* 0x000e620000000800 */
[----:B0-----:R-:W-:Y:S01]  /*04f0*/  ISETP.GE.U32.AND P0, PT, R0, 0x8, PT ;  /* 0x000000080000780c */ /* 0x001fe20003f06070 */
[----:B-1----:R-:W-:-:S04]  /*0500*/  IMAD R11, R10, UR4, R3 ;  /* 0x000000040a0b7c24 */ /* 0x002fc8000f8e0203 */
[----:B------:R-:W-:-:S08]  /*0510*/  IMAD R11, R11, R0, RZ ;  /* 0x000000000b0b7224 */ /* 0x000fd000078e02ff */
[----:B------:R-:W-:Y:S05]  /*0520*/  @!P0 BRA `(.L_x_222) ;  /* 0x0000000000d48947 */ /* 0x000fea0003800000 */
[----:B------:R-:W-:Y:S01]  /*0530*/  IMAD.MOV.U32 R21, RZ, RZ, R4 ;  /* 0x000000ffff157224 */ /* 0x000fe200078e0004 */
[----:B------:R-:W-:Y:S01]  /*0540*/  MOV R20, R11 ;  /* 0x0000000b00147202 */ /* 0x000fe20000000f00 */
[----:B------:R-:W-:-:S07]  /*0550*/  IMAD.MOV.U32 R22, RZ, RZ, R7 ;  /* 0x000000ffff167224 */ /* 0x000fce00078e0007 */
.L_x_223:
[----:B----4-:R-:W0:Y:S08]  /*0560*/  LDC.64 R12, c[0x0][0x3b0] ;  /* 0x0000ec00ff0c7b82 */ /* 0x010e300000000a00 */
[----:B------:R-:W1:Y:S01]  /*0570*/  LDC.64 R14, c[0x0][0x390] ;  /* 0x0000e400ff0e7b82 */ /* 0x000e620000000a00 */
[----:B0-----:R-:W-:-:S05]  /*0580*/  IMAD.WIDE R12, R20, 0x8, R12 ;  /* 0x00000008140c7825 */ /* 0x001fca00078e020c */
[----:B------:R-:W2:Y:S01]  /*0590*/  LDG.E.64 R18, desc[UR8][R12.64] ;  /* 0x000000080c127981 */ /* 0x000ea2000c1e1b00 */
[----:B-1----:R-:W-:-:S05]  /*05a0*/  IMAD.WIDE R14, R21, 0x8, R14 ;  /* 0x00000008150e7825 */ /* 0x002fca00078e020e */
[----:B------:R-:W2:Y:S02]  /*05b0*/  LDG.E.64 R16, desc[UR8][R14.64] ;  /* 0x000000080e107981 */ /* 0x000ea4000c1e1b00 */
[----:B--2---:R-:W-:-:S07]  /*05c0*/  DADD R24, R18, R16 ;  /* 0x0000000012187229 */ /* 0x004fce0000000010 */
[----:B------:R0:W-:Y:S04]  /*05d0*/  STG.E.64 desc[UR8][R14.64], R24 ;  /* 0x000000180e007986 */ /* 0x0001e8000c101b08 */
[----:B------:R-:W-:Y:S04]  /*05e0*/  STG.E.64 desc[UR8][R12.64], RZ ;  /* 0x000000ff0c007986 */ /* 0x000fe8000c101b08 */
[----:B------:R-:W2:Y:S04]  /*05f0*/  LDG.E.64 R18, desc[UR8][R12.64+0x8] ;  /* 0x000008080c127981 */ /* 0x000ea8000c1e1b00 */
        /* <DEDUP_REMOVED lines=9> */
[----:B------:R-:W0:Y:S04]  /*0690*/  LDG.E.64 R18, desc[UR8][R12.64+0x18] ;  /* 0x000018080c127981 */ /* 0x000e28000c1e1b00 */
[----:B------:R-:W0:Y:S02]  /*06a0*/  LDG.E.64 R16, desc[UR8][R14.64+0x18] ;  /* 0x000018080e107981 */ /* 0x000e24000c1e1b00 */
[----:B0-----:R-:W-:-:S07]  /*06b0*/  DADD R24, R18, R16 ;  /* 0x0000000012187229 */ /* 0x001fce0000000010 */
[----:B------:R0:W-:Y:S04]  /*06c0*/  STG.E.64 desc[UR8][R14.64+0x18], R24 ;  /* 0x000018180e007986 */ /* 0x0001e8000c101b08 */
[----:B------:R4:W-:Y:S04]  /*06d0*/  STG.E.64 desc[UR8][R12.64+0x18], RZ ;  /* 0x000018ff0c007986 */ /* 0x0009e8000c101b08 */
[----:B------:R-:W1:Y:S04]  /*06e0*/  LDG.E.64 R18, desc[UR8][R12.64+0x20] ;  /* 0x000020080c127981 */ /* 0x000e68000c1e1b00 */
[----:B------:R-:W1:Y:S02]  /*06f0*/  LDG.E.64 R16, desc[UR8][R14.64+0x20] ;  /* 0x000020080e107981 */ /* 0x000e64000c1e1b00 */
[----:B-1----:R-:W-:-:S07]  /*0700*/  DADD R28, R18, R16 ;  /* 0x00000000121c7229 */ /* 0x002fce0000000010 */
[----:B------:R4:W-:Y:S04]  /*0710*/  STG.E.64 desc[UR8][R14.64+0x20], R28 ;  /* 0x0000201c0e007986 */ /* 0x0009e8000c101b08 */
[----:B------:R4:W-:Y:S04]  /*0720*/  STG.E.64 desc[UR8][R12.64+0x20], RZ ;  /* 0x000020ff0c007986 */ /* 0x0009e8000c101b08 */
[----:B------:R-:W2:Y:S04]  /*0730*/  LDG.E.64 R18, desc[UR8][R12.64+0x28] ;  /* 0x000028080c127981 */ /* 0x000ea8000c1e1b00 */
[----:B------:R-:W2:Y:S02]  /*0740*/  LDG.E.64 R16, desc[UR8][R14.64+0x28] ;  /* 0x000028080e107981 */ /* 0x000ea4000c1e1b00 */
[----:B--2---:R-:W-:-:S07]  /*0750*/  DADD R26, R18, R16 ;  /* 0x00000000121a7229 */ /* 0x004fce0000000010 */
[----:B------:R4:W-:Y:S04]  /*0760*/  STG.E.64 desc[UR8][R14.64+0x28], R26 ;  /* 0x0000281a0e007986 */ /* 0x0009e8000c101b08 */
[----:B------:R4:W-:Y:S04]  /*0770*/  STG.E.64 desc[UR8][R12.64+0x28], RZ ;  /* 0x000028ff0c007986 */ /* 0x0009e8000c101b08 */
[----:B------:R-:W0:Y:S04]  /*0780*/  LDG.E.64 R16, desc[UR8][R12.64+0x30] ;  /* 0x000030080c107981 */ /* 0x000e28000c1e1b00 */
[----:B------:R-:W0:Y:S02]  /*0790*/  LDG.E.64 R18, desc[UR8][R14.64+0x30] ;  /* 0x000030080e127981 */ /* 0x000e24000c1e1b00 */
[----:B0-----:R-:W-:-:S07]  /*07a0*/  DADD R24, R16, R18 ;  /* 0x0000000010187229 */ /* 0x001fce0000000012 */
[----:B------:R4:W-:Y:S04]  /*07b0*/  STG.E.64 desc[UR8][R14.64+0x30], R24 ;  /* 0x000030180e007986 */ /* 0x0009e8000c101b08 */
[----:B------:R4:W-:Y:S04]  /*07c0*/  STG.E.64 desc[UR8][R12.64+0x30], RZ ;  /* 0x000030ff0c007986 */ /* 0x0009e8000c101b08 */
[----:B------:R-:W2:Y:S04]  /*07d0*/  LDG.E.64 R16, desc[UR8][R12.64+0x38] ;  /* 0x000038080c107981 */ /* 0x000ea8000c1e1b00 */
[----:B------:R-:W2:Y:S01]  /*07e0*/  LDG.E.64 R18, desc[UR8][R14.64+0x38] ;  /* 0x000038080e127981 */ /* 0x000ea2000c1e1b00 */
[----:B------:R-:W-:-:S05]  /*07f0*/  VIADD R22, R22, 0x8 ;  /* 0x0000000816167836 */ /* 0x000fca0000000000 */
[----:B------:R-:W-:Y:S01]  /*0800*/  ISETP.NE.AND P0, PT, R22, RZ, PT ;  /* 0x000000ff1600720c */ /* 0x000fe20003f05270 */
[----:B------:R-:W-:Y:S01]  /*0810*/  VIADD R21, R21, 0x8 ;  /* 0x0000000815157836 */ /* 0x000fe20000000000 */
[----:B------:R-:W-:Y:S01]  /*0820*/  IADD3 R20, PT, PT, R20, 0x8, RZ ;  /* 0x0000000814147810 */ /* 0x000fe20007ffe0ff */
[----:B--2---:R-:W-:-:S07]  /*0830*/  DADD R16, R16, R18 ;  /* 0x0000000010107229 */ /* 0x004fce0000000012 */
[----:B------:R4:W-:Y:S04]  /*0840*/  STG.E.64 desc[UR8][R14.64+0x38], R16 ;  /* 0x000038100e007986 */ /* 0x0009e8000c101b08 */
[----:B------:R4:W-:Y:S01]  /*0850*/  STG.E.64 desc[UR8][R12.64+0x38], RZ ;  /* 0x000038ff0c007986 */ /* 0x0009e2000c101b08 */
[----:B------:R-:W-:Y:S05]  /*0860*/  @P0 BRA `(.L_x_223) ;  /* 0xfffffffc003c0947 */ /* 0x000fea000383ffff */
[----:B----4-:R-:W-:-:S07]  /*0870*/  IMAD.MOV.U32 R24, RZ, RZ, R2 ;  /* 0x000000ffff187224 */ /* 0x010fce00078e0002 */
.L_x_222:
[----:B------:R-:W-:-:S13]  /*0880*/  ISETP.NE.AND P0, PT, R5, RZ, PT ;  /* 0x000000ff0500720c */ /* 0x000fda0003f05270 */
[----:B------:R-:W-:Y:S05]  /*0890*/  @!P0 BRA `(.L_x_224) ;  /* 0x0000000000f88947 */ /* 0x000fea0003800000 */
[----:B------:R-:W-:Y:S02]  /*08a0*/  IADD3 R12, PT, PT, R5, -0x1, RZ ;  /* 0xffffffff050c7810 */ /* 0x000fe40007ffe0ff */
[----:B------:R-:W-:Y:S02]  /*08b0*/  ISETP.NE.AND P1, PT, R6, RZ, PT ;  /* 0x000000ff0600720c */ /* 0x000fe40003f25270 */
[----:B------:R-:W-:-:S13]  /*08c0*/  ISETP.GE.U32.AND P0, PT, R12, 0x3, PT ;  /* 0x000000030c00780c */ /* 0x000fda0003f06070 */
[----:B------:R-:W-:Y:S05]  /*08d0*/  @!P0 BRA `(.L_x_225) ;  /* 0x00000000006c8947 */ /* 0x000fea0003800000 */
[----:B------:R-:W0:Y:S01]  /*08e0*/  LDC.64 R18, c[0x0][0x3b0] ;  /* 0x0000ec00ff127b82 */ /* 0x000e220000000a00 */
[--C-:B------:R-:W-:Y:S02]  /*08f0*/  IMAD.IADD R15, R11, 0x1, R24.reuse ;  /* 0x000000010b0f7824 */ /* 0x100fe400078e0218 */
[----:B------:R-:W-:-:S05]  /*0900*/  IMAD.IADD R17, R4, 0x1, R24 ;  /* 0x0000000104117824 */ /* 0x000fca00078e0218 */
[----:B------:R-:W1:Y:S01]  /*0910*/  LDC.64 R12, c[0x0][0x390] ;  /* 0x0000e400ff0c7b82 */ /* 0x000e620000000a00 */
[----:B0-----:R-:W-:-:S04]  /*0920*/  IMAD.WIDE R18, R15, 0x8, R18 ;  /* 0x000000080f127825 */ /* 0x001fc800078e0212 */
[----:B-1----:R-:W-:Y:S02]  /*0930*/  IMAD.WIDE R12, R17, 0x8, R12 ;  /* 0x00000008110c7825 */ /* 0x002fe400078e020c */
[----:B------:R-:W2:Y:S04]  /*0940*/  LDG.E.64 R16, desc[UR8][R18.64] ;  /* 0x0000000812107981 */ /* 0x000ea8000c1e1b00 */
[----:B------:R-:W2:Y:S02]  /*0950*/  LDG.E.64 R14, desc[UR8][R12.64] ;  /* 0x000000080c0e7981 */ /* 0x000ea4000c1e1b00 */
[----:B--2---:R-:W-:-:S07]  /*0960*/  DADD R20, R16, R14 ;  /* 0x0000000010147229 */ /* 0x004fce000000000e */
[----:B------:R0:W-:Y:S04]  /*0970*/  STG.E.64 desc[UR8][R12.64], R20 ;  /* 0x000000140c007986 */ /* 0x0001e8000c101b08 */
[----:B------:R0:W-:Y:S04]  /*0980*/  STG.E.64 desc[UR8][R18.64], RZ ;  /* 0x000000ff12007986 */ /* 0x0001e8000c101b08 */
        /* <DEDUP_REMOVED lines=11> */
[----:B------:R-:W2:Y:S01]  /*0a40*/  LDG.E.64 R16, desc[UR8][R12.64+0x18] ;  /* 0x000018080c107981 */ /* 0x000ea2000c1e1b00 */
[----:B------:R-:W-:Y:S01]  /*0a50*/  IADD3 R24, PT, PT, R24, 0x4, RZ ;  /* 0x0000000418187810 */ /* 0x000fe20007ffe0ff */
[----:B--2---:R-:W-:-:S07]  /*0a60*/  DADD R14, R14, R16 ;  /* 0x000000000e0e7229 */ /* 0x004fce0000000010 */
[----:B------:R0:W-:Y:S04]  /*0a70*/  STG.E.64 desc[UR8][R12.64+0x18], R14 ;  /* 0x0000180e0c007986 */ /* 0x0001e8000c101b08 */
[----:B------:R0:W-:Y:S02]  /*0a80*/  STG.E.64 desc[UR8][R18.64+0x18], RZ ;  /* 0x000018ff12007986 */ /* 0x0001e4000c101b08 */
.L_x_225:
[----:B------:R-:W-:Y:S05]  /*0a90*/  @!P1 BRA `(.L_x_224) ;  /* 0x0000000000789947 */ /* 0x000fea0003800000 */
[----:B------:R-:W-:-:S13]  /*0aa0*/  ISETP.NE.AND P1, PT, R6, 0x1, PT ;  /* 0x000000010600780c */ /* 0x000fda0003f25270 */
[----:B0-----:R-:W0:Y:S01]  /*0ab0*/  @P1 LDC.64 R14, c[0x0][0x3b0] ;  /* 0x0000ec00ff0e1b82 */ /* 0x001e220000000a00 */
[--C-:B------:R-:W-:Y:S02]  /*0ac0*/  @P1 IMAD.IADD R17, R11, 0x1, R24.reuse ;  /* 0x000000010b111824 */ /* 0x100fe400078e0218 */
[----:B------:R-:W-:-:S05]  /*0ad0*/  @P1 IMAD.IADD R19, R4, 0x1, R24 ;  /* 0x0000000104131824 */ /* 0x000fca00078e0218 */
[----:B------:R-:W1:Y:S01]  /*0ae0*/  @P1 LDC.64 R12, c[0x0][0x390] ;  /* 0x0000e400ff0c1b82 */ /* 0x000e620000000a00 */
[----:B0-----:R-:W-:-:S04]  /*0af0*/  @P1 IMAD.WIDE R14, R17, 0x8, R14 ;  /* 0x00000008110e1825 */ /* 0x001fc800078e020e */
[----:B-1----:R-:W-:Y:S02]  /*0b00*/  @P1 IMAD.WIDE R12, R19, 0x8, R12 ;  /* 0x00000008130c1825 */ /* 0x002fe400078e020c */
[----:B------:R-:W2:Y:S04]  /*0b10*/  @P1 LDG.E.64 R18, desc[UR8][R14.64] ;  /* 0x000000080e121981 */ /* 0x000ea8000c1e1b00 */
[----:B------:R-:W2:Y:S01]  /*0b20*/  @P1 LDG.E.64 R16, desc[UR8][R12.64] ;  /* 0x000000080c101981 */ /* 0x000ea2000c1e1b00 */
[----:B------:R-:W-:Y:S01]  /*0b30*/  LOP3.LUT P0, RZ, R0, 0x1, RZ, 0xc0, !PT ;  /* 0x0000000100ff7812 */ /* 0x000fe2000780c0ff */
[----:B--2---:R-:W-:-:S12]  /*0b40*/  @P1 DADD R26, R18, R16 ;  /* 0x00000000121a1229 */ /* 0x004fd80000000010 */
[----:B------:R-:W0:Y:S01]  /*0b50*/  @P0 LDC.64 R16, c[0x0][0x3b0] ;  /* 0x0000ec00ff100b82 */ /* 0x000e220000000a00 */
[----:B------:R1:W-:Y:S07]  /*0b60*/  @P1 STG.E.64 desc[UR8][R12.64], R26 ;  /* 0x0000001a0c001986 */ /* 0x0003ee000c101b08 */
[----:B------:R-:W2:Y:S01]  /*0b70*/  @P0 LDC.64 R18, c[0x0][0x390] ;  /* 0x0000e400ff120b82 */ /* 0x000ea20000000a00 */
[----:B------:R1:W-:Y:S04]  /*0b80*/  @P1 STG.E.64 desc[UR8][R14.64], RZ ;  /* 0x000000ff0e001986 */ /* 0x0003e8000c101b08 */
[----:B------:R-:W4:Y:S04]  /*0b90*/  @P1 LDG.E.64 R22, desc[UR8][R14.64+0x8] ;  /* 0x000008080e161981 */ /* 0x000f28000c1e1b00 */
[----:B------:R-:W4:Y:S01]  /*0ba0*/  @P1 LDG.E.64 R20, desc[UR8][R12.64+0x8] ;  /* 0x000008080c141981 */ /* 0x000f22000c1e1b00 */
[----:B------:R-:W-:-:S05]  /*0bb0*/  @P1 IADD3 R24, PT, PT, R24, 0x2, RZ ;  /* 0x0000000218181810 */ /* 0x000fca0007ffe0ff */
[----:B------:R-:W-:-:S04]  /*0bc0*/  @P0 IMAD.IADD R11, R11, 0x1, R24 ;  /* 0x000000010b0b0824 */ /* 0x000fc800078e0218 */
[----:B0-----:R-:W-:Y:S01]  /*0bd0*/  @P0 IMAD.WIDE R16, R11, 0x8, R16 ;  /* 0x000000080b100825 */ /* 0x001fe200078e0210 */
[----:B----4-:R-:W-:-:S03]  /*0be0*/  @P1 DADD R20, R22, R20 ;  /* 0x0000000016141229 */ /* 0x010fc60000000014 */
[----:B------:R-:W-:-:S04]  /*0bf0*/  @P0 IMAD.IADD R23, R4, 0x1, R24 ;  /* 0x0000000104170824 */ /* 0x000fc800078e0218 */
[----:B--2---:R-:W-:Y:S01]  /*0c00*/  @P0 IMAD.WIDE R18, R23, 0x8, R18 ;  /* 0x0000000817120825 */ /* 0x004fe200078e0212 */
[----:B------:R1:W-:Y:S04]  /*0c10*/  @P1 STG.E.64 desc[UR8][R12.64+0x8], R20 ;  /* 0x000008140c001986 */ /* 0x0003e8000c101b08 */
[----:B------:R1:W-:Y:S04]  /*0c20*/  @P1 STG.E.64 desc[UR8][R14.64+0x8], RZ ;  /* 0x000008ff0e001986 */ /* 0x0003e8000c101b08 */
[----:B------:R-:W2:Y:S04]  /*0c30*/  @P0 LDG.E.64 R22, desc[UR8][R16.64] ;  /* 0x0000000810160981 */ /* 0x000ea8000c1e1b00 */
[----:B------:R-:W2:Y:S02]  /*0c40*/  @P0 LDG.E.64 R24, desc[UR8][R18.64] ;  /* 0x0000000812180981 */ /* 0x000ea4000c1e1b00 */
[----:B--2---:R-:W-:-:S07]  /*0c50*/  @P0 DADD R22, R22, R24 ;  /* 0x0000000016160229 */ /* 0x004fce0000000018 */
[----:B------:R1:W-:Y:S04]  /*0c60*/  @P0 STG.E.64 desc[UR8][R18.64], R22 ;  /* 0x0000001612000986 */ /* 0x0003e8000c101b08 */
[----:B------:R1:W-:Y:S02]  /*0c70*/  @P0 STG.E.64 desc[UR8][R16.64], RZ ;  /* 0x000000ff10000986 */ /* 0x0003e4000c101b08 */
.L_x_224:
[----:B01----:R-:W0:Y:S01]  /*0c80*/  LDC.64 R12, c[0x0][0x3a8] ;  /* 0x0000ea00ff0c7b82 */ /* 0x003e220000000a00 */
[----:B------:R-:W-:Y:S01]  /*0c90*/  IMAD R11, R10, UR4, R3 ;  /* 0x000000040a0b7c24 */ /* 0x000fe2000f8e0203 */
[----:B------:R-:W1:Y:S03]  /*0ca0*/  LDCU UR5, c[0x0][0x388] ;  /* 0x00007100ff0577ac */ /* 0x000e660008000800 */
[----:B0-----:R-:W-:Y:S02]  /*0cb0*/  IMAD.WIDE R10, R11, 0x4, R12 ;  /* 0x000000040b0a7825 */ /* 0x001fe400078e020c */
[----:B------:R-:W2:Y:S04]  /*0cc0*/  LDG.E R13, desc[UR8][R8.64] ;  /* 0x00000008080d7981 */ /* 0x000ea8000c1e1900 */
[----:B------:R-:W2:Y:S01]  /*0cd0*/  LDG.E R12, desc[UR8][R10.64] ;  /* 0x000000080a0c7981 */ /* 0x000ea2000c1e1900 */
[----:B------:R-:W-:-:S04]  /*0ce0*/  UIADD3 UR4, UPT, UPT, UR4, 0x1, URZ ;  /* 0x0000000104047890 */ /* 0x000fc8000fffe0ff */
[----:B-1----:R-:W-:Y:S01]  /*0cf0*/  UISETP.NE.AND UP0, UPT, UR4, UR5, UPT ;  /* 0x000000050400728c */ /* 0x002fe2000bf05270 */
[----:B--2---:R-:W-:-:S05]  /*0d00*/  IADD3 R13, PT, PT, R12, R13, RZ ;  /* 0x0000000d0c0d7210 */ /* 0x004fca0007ffe0ff */
[----:B------:R0:W-:Y:S04]  /*0d10*/  STG.E desc[UR8][R8.64], R13 ;  /* 0x0000000d08007986 */ /* 0x0001e8000c101908 */
[----:B------:R0:W-:Y:S01]  /*0d20*/  STG.E desc[UR8][R10.64], RZ ;  /* 0x000000ff0a007986 */ /* 0x0001e2000c101908 */
[----:B------:R-:W-:Y:S05]  /*0d30*/  BRA.U !UP0, `(.L_x_220) ;  /* 0x0000000d084c7547 */ /* 0x000fea000b800000 */
[----:B------:R-:W-:Y:S05]  /*0d40*/  BRA `(.L_x_226) ;  /* 0xfffffff400dc7947 */ /* 0x000fea000383ffff */
.L_x_221:
[----:B------:R-:W-:Y:S02]  /*0d50*/  UISETP.GE.U32.AND UP1, UPT, UR6, 0x10, UPT ;  /* 0x000000100600788c */ /* 0x000fe4000bf26070 */
[----:B------:R-:W-:Y:S01]  /*0d60*/  ULOP3.LUT UR7, UR6, 0xf, URZ, 0xc0, !UPT ;  /* 0x0000000f06077892 */ /* 0x000fe2000f8ec0ff */
[----:B------:R-:W-:-:S03]  /*0d70*/  UMOV UR4, URZ ;  /* 0x000000ff00047c82 */ /* 0x000fc60008000000 */
[----:B------:R-:W-:-:S03]  /*0d80*/  UISETP.NE.AND UP0, UPT, UR7, URZ, UPT ;  /* 0x000000ff0700728c */ /* 0x000fc6000bf05270 */
[----:B------:R-:W-:Y:S08]  /*0d90*/  BRA.U !UP1, `(.L_x_227) ;  /* 0x00000005099c7547 */ /* 0x000ff0000b800000 */
[----:B------:R-:W-:Y:S01]  /*0da0*/  ULOP3.LUT UR4, UR6, 0x7ffffff0, URZ, 0xc0, !UPT ;  /* 0x7ffffff006047892 */ /* 0x000fe2000f8ec0ff */
[----:B------:R-:W-:-:S11]  /*0db0*/  UMOV UR5, URZ ;  /* 0x000000ff00057c82 */ /* 0x000fd60008000000 */
.L_x_228:
[----:B012-4-:R-:W0:Y:S01]  /*0dc0*/  LDC.64 R4, c[0x0][0x3a8] ;  /* 0x0000ea00ff047b82 */ /* 0x017e220000000a00 */
[----:B------:R-:W-:-:S04]  /*0dd0*/  IMAD R7, R2, UR5, R3 ;  /* 0x0000000502077c24 */ /* 0x000fc8000f8e0203 */
        /* <DEDUP_REMOVED lines=15> */
[----:B----4-:R-:W-:Y:S01]  /*0ed0*/  IADD3 R17, PT, PT, R12, R17, RZ ;  /* 0x000000110c117210 */ /* 0x010fe20007ffe0ff */
[----:B0-----:R-:W-:-:S04]  /*0ee0*/  IMAD.WIDE R12, R2, 0x4, R10 ;  /* 0x00000004020c7825 */ /* 0x001fc800078e020a */
[----:B------:R-:W-:Y:S04]  /*0ef0*/  STG.E desc[UR8][R8.64], R17 ;  /* 0x0000001108007986 */ /* 0x000fe8000c101908 */
[----:B------:R0:W-:Y:S04]  /*0f00*/  STG.E desc[UR8][R10.64], RZ ;  /* 0x000000ff0a007986 */ /* 0x0001e8000c101908 */
[----:B-1----:R-:W4:Y:S04]  /*0f10*/  LDG.E R4, desc[UR8][R12.64] ;  /* 0x000000080c047981 */ /* 0x002f28000c1e1900 */
[----:B------:R-:W4:Y:S02]  /*0f20*/  LDG.E R5, desc[UR8][R8.64] ;  /* 0x0000000808057981 */ /* 0x000f24000c1e1900 */
[----:B----4-:R-:W-:-:S02]  /*0f30*/  IMAD.IADD R19, R4, 0x1, R5 ;  /* 0x0000000104137824 */ /* 0x010fc400078e0205 */
[----:B------:R-:W-:-:S03]  /*0f40*/  IMAD.WIDE R4, R2, 0x4, R12 ;  /* 0x0000000402047825 */ /* 0x000fc600078e020c */
        /* <DEDUP_REMOVED lines=10> */
[----:B----4-:R-:W-:Y:S01]  /*0ff0*/  IADD3 R17, PT, PT, R10, R11, RZ ;  /* 0x0000000b0a117210 */ /* 0x010fe20007ffe0ff */
[----:B------:R-:W-:-:S04]  /*1000*/  IMAD.WIDE R10, R2, 0x4, R6 ;  /* 0x00000004020a7825 */ /* 0x000fc800078e0206 */
        /* <DEDUP_REMOVED lines=48> */
[----:B------:R4:W-:Y:S04]  /*1310*/  STG.E desc[UR8][R8.64], R15 ;  /* 0x0000000f08007986 */ /* 0x0009e8000c101908 */
[----:B------:R4:W-:Y:S04]  /*1320*/  STG.E desc[UR8][R6.64], RZ ;  /* 0x000000ff06007986 */ /* 0x0009e8000c101908 */
[----:B0-----:R-:W2:Y:S04]  /*1330*/  LDG.E R12, desc[UR8][R10.64] ;  /* 0x000000080a0c7981 */ /* 0x001ea8000c1e1900 */
[----:B------:R-:W2:Y:S02]  /*1340*/  LDG.E R13, desc[UR8][R8.64] ;  /* 0x00000008080d7981 */ /* 0x000ea4000c1e1900 */
[----:B--2---:R-:W-:Y:S01]  /*1350*/  IADD3 R17, PT, PT, R12, R13, RZ ;  /* 0x0000000d0c117210 */ /* 0x004fe20007ffe0ff */
[----:B------:R-:W-:-:S04]  /*1360*/  IMAD.WIDE R12, R2, 0x4, R10 ;  /* 0x00000004020c7825 */ /* 0x000fc800078e020a */
[----:B------:R4:W-:Y:S04]  /*1370*/  STG.E desc[UR8][R8.64], R17 ;  /* 0x0000001108007986 */ /* 0x0009e8000c101908 */
[----:B------:R4:W-:Y:S04]  /*1380*/  STG.E desc[UR8][R10.64], RZ ;  /* 0x000000ff0a007986 */ /* 0x0009e8000c101908 */
[----:B-1----:R-:W2:Y:S04]  /*1390*/  LDG.E R4, desc[UR8][R12.64] ;  /* 0x000000080c047981 */ /* 0x002ea8000c1e1900 */
[----:B------:R-:W2:Y:S01]  /*13a0*/  LDG.E R5, desc[UR8][R8.64] ;  /* 0x0000000808057981 */ /* 0x000ea2000c1e1900 */
[----:B------:R-:W-:-:S04]  /*13b0*/  UIADD3 UR5, UPT, UPT, UR5, 0x10, URZ ;  /* 0x0000001005057890 */ /* 0x000fc8000fffe0ff */
[----:B------:R-:W-:Y:S01]  /*13c0*/  UISETP.NE.AND UP1, UPT, UR5, UR4, UPT ;  /* 0x000000040500728c */ /* 0x000fe2000bf25270 */
[----:B--2---:R-:W-:-:S05]  /*13d0*/  IMAD.IADD R5, R4, 0x1, R5 ;  /* 0x0000000104057824 */ /* 0x004fca00078e0205 */
[----:B------:R4:W-:Y:S04]  /*13e0*/  STG.E desc[UR8][R8.64], R5 ;  /* 0x0000000508007986 */ /* 0x0009e8000c101908 */
[----:B------:R4:W-:Y:S01]  /*13f0*/  STG.E desc[UR8][R12.64], RZ ;  /* 0x000000ff0c007986 */ /* 0x0009e2000c101908 */
[----:B------:R-:W-:Y:S05]  /*1400*/  BRA.U UP1, `(.L_x_228) ;  /* 0xfffffff9016c7547 */ /* 0x000fea000b83ffff */
.L_x_227:
[----:B------:R-:W-:Y:S05]  /*1410*/  BRA.U !UP0, `(.L_x_220) ;  /* 0x0000000508947547 */ /* 0x000fea000b800000 */
[----:B------:R-:W-:Y:S02]  /*1420*/  UISETP.GE.U32.AND UP0, UPT, UR7, 0x8, UPT ;  /* 0x000000080700788c */ /* 0x000fe4000bf06070 */
[----:B------:R-:W-:-:S04]  /*1430*/  ULOP3.LUT UR5, UR6, 0x7, URZ, 0xc0, !UPT ;  /* 0x0000000706057892 */ /* 0x000fc8000f8ec0ff */
[----:B------:R-:W-:-:S03]  /*1440*/  UISETP.NE.AND UP1, UPT, UR5, URZ, UPT ;  /* 0x000000ff0500728c */ /* 0x000fc6000bf25270 */
[----:B------:R-:W-:Y:S08]  /*1450*/  BRA.U !UP0, `(.L_x_229) ;  /* 0x0000000108cc7547 */ /* 0x000ff0000b800000 */
        /* <DEDUP_REMOVED lines=29> */
[----:B--2---:R-:W-:Y:S01]  /*1630*/  IADD3 R15, PT, PT, R6, R7, RZ ;  /* 0x00000007060f7210 */ /* 0x004fe20007ffe0ff */
[----:B------:R-:W-:-:S04]  /*1640*/  IMAD.WIDE R6, R2, 0x4, R4 ;  /* 0x0000000402067825 */ /* 0x000fc800078e0204 */
        /* <DEDUP_REMOVED lines=10> */
[----:B----4-:R-:W-:-:S02]  /*16f0*/  IMAD.IADD R19, R12, 0x1, R13 ;  /* 0x000000010c137824 */ /* 0x010fc400078e020d */
[----:B------:R-:W-:-:S03]  /*1700*/  IMAD.WIDE R12, R2, 0x4, R10 ;  /* 0x00000004020c7825 */ /* 0x000fc600078e020a */
[----:B------:R0:W-:Y:S04]  /*1710*/  STG.E desc[UR8][R8.64], R19 ;  /* 0x0000001308007986 */ /* 0x0001e8000c101908 */
[----:B------:R0:W-:Y:S04]  /*1720*/  STG.E desc[UR8][R10.64], RZ ;  /* 0x000000ff0a007986 */ /* 0x0001e8000c101908 */
[----:B--2---:R-:W2:Y:S04]  /*1730*/  LDG.E R4, desc[UR8][R12.64] ;  /* 0x000000080c047981 */ /* 0x004ea8000c1e1900 */
[----:B------:R-:W2:Y:S01]  /*1740*/  LDG.E R5, desc[UR8][R8.64] ;  /* 0x0000000808057981 */ /* 0x000ea2000c1e1900 */
[----:B------:R-:W-:Y:S01]  /*1750*/  UIADD3 UR4, UPT, UPT, UR4, 0x8, URZ ;  /* 0x0000000804047890 */ /* 0x000fe2000fffe0ff */
[----:B--2---:R-:W-:-:S05]  /*1760*/  IADD3 R5, PT, PT, R4, R5, RZ ;  /* 0x0000000504057210 */ /* 0x004fca0007ffe0ff */
[----:B------:R0:W-:Y:S04]  /*1770*/  STG.E desc[UR8][R8.64], R5 ;  /* 0x0000000508007986 */ /* 0x0001e8000c101908 */
[----:B------:R0:W-:Y:S02]  /*1780*/  STG.E desc[UR8][R12.64], RZ ;  /* 0x000000ff0c007986 */ /* 0x0001e4000c101908 */
.L_x_229:
        /* <DEDUP_REMOVED lines=18> */
[----:B------:R2:W-:Y:S04]  /*18b0*/  STG.E desc[UR8][R8.64], R15 ;  /* 0x0000000f08007986 */ /* 0x0005e8000c101908 */
[----:B------:R2:W-:Y:S04]  /*18c0*/  STG.E desc[UR8][R6.64], RZ ;  /* 0x000000ff06007986 */ /* 0x0005e8000c101908 */
[----:B------:R-:W4:Y:S04]  /*18d0*/  LDG.E R12, desc[UR8][R10.64] ;  /* 0x000000080a0c7981 */ /* 0x000f28000c1e1900 */
[----:B------:R-:W4:Y:S02]  /*18e0*/  LDG.E R17, desc[UR8][R8.64] ;  /* 0x0000000808117981 */ /* 0x000f24000c1e1900 */
[----:B----4-:R-:W-:Y:S01]  /*18f0*/  IADD3 R17, PT, PT, R12, R17, RZ ;  /* 0x000000110c117210 */ /* 0x010fe20007ffe0ff */
[----:B0-----:R-:W-:-:S04]  /*1900*/  IMAD.WIDE R12, R2, 0x4, R10 ;  /* 0x00000004020c7825 */ /* 0x001fc800078e020a */
        /* <DEDUP_REMOVED lines=8> */
.L_x_230:
[----:B------:R-:W-:Y:S05]  /*1990*/  BRA.U !UP1, `(.L_x_220) ;  /* 0x0000000109347547 */ /* 0x000fea000b800000 */
[----:B0-2-4-:R-:W0:Y:S01]  /*19a0*/  LDC.64 R6, c[0x0][0x3a8] ;  /* 0x0000ea00ff067b82 */ /* 0x015e220000000a00 */
[----:B------:R-:W-:-:S05]  /*19b0*/  UMOV UR5, URZ ;  /* 0x000000ff00057c82 */ /* 0x000fca0008000000 */
.L_x_231:
[----:B01----:R-:W-:Y:S01]  /*19c0*/  IMAD R5, R2, UR4, R3 ;  /* 0x0000000402057c24 */ /* 0x003fe2000f8e0203 */
[----:B------:R-:W2:Y:S03]  /*19d0*/  LDG.E R11, desc[UR8][R8.64] ;  /* 0x00000008080b7981 */ /* 0x000ea6000c1e1900 */
[----:B0-----:R-:W-:-:S05]  /*19e0*/  IMAD.WIDE R4, R5, 0x4, R6 ;  /* 0x0000000405047825 */ /* 0x001fca00078e0206 */
[----:B------:R-:W2:Y:S01]  /*19f0*/  LDG.E R10, desc[UR8][R4.64] ;  /* 0x00000008040a7981 */ /* 0x000ea2000c1e1900 */
[----:B------:R-:W-:-:S04]  /*1a00*/  UIADD3 UR5, UPT, UPT, UR5, 0x1, URZ ;  /* 0x0000000105057890 */ /* 0x000fc8000fffe0ff */
[----:B------:R-:W-:Y:S02]  /*1a10*/  UISETP.NE.AND UP0, UPT, UR5, UR6, UPT ;  /* 0x000000060500728c */ /* 0x000fe4000bf05270 */
[----:B------:R-:W-:Y:S01]  /*1a20*/  UIADD3 UR4, UPT, UPT, UR4, 0x1, URZ ;  /* 0x0000000104047890 */ /* 0x000fe2000fffe0ff */
[----:B--2---:R-:W-:-:S05]  /*1a30*/  IMAD.IADD R11, R10, 0x1, R11 ;  /* 0x000000010a0b7824 */ /* 0x004fca00078e020b */
[----:B------:R0:W-:Y:S04]  /*1a40*/  STG.E desc[UR8][R8.64], R11 ;  /* 0x0000000b08007986 */ /* 0x0001e8000c101908 */
[----:B------:R0:W-:Y:S01]  /*1a50*/  STG.E desc[UR8][R4.64], RZ ;  /* 0x000000ff04007986 */ /* 0x0001e2000c101908 */
[----:B------:R-:W-:Y:S05]  /*1a60*/  BRA.U UP0, `(.L_x_231) ;  /* 0xfffffffd00d47547 */ /* 0x000fea000b83ffff */
.L_x_220:
[----:B------:R-:W5:Y:S02]  /*1a70*/  LDG.E R2, desc[UR8][R8.64] ;  /* 0x0000000808027981 */ /* 0x000f64000c1e1900 */
[----:B-----5:R-:W-:-:S13]  /*1a80*/  ISETP.NE.AND P0, PT, R2, RZ, PT ;  /* 0x000000ff0200720c */ /* 0x020fda0003f05270 */
[----:B------:R-:W-:Y:S05]  /*1a90*/  @!P0 BRA `(.L_x_232) ;  /* 0x0000001800c88947 */ /* 0x000fea0003800000 */
[----:B------:R-:W-:-:S13]  /*1aa0*/  ISETP.GE.AND P0, PT, R0, 0x1, PT ;  /* 0x000000010000780c */ /* 0x000fda0003f06270 */
[----:B------:R-:W-:Y:S05]  /*1ab0*/  @!P0 EXIT ;  /* 0x000000000000894d */ /* 0x000fea0003800000 */
[C---:B------:R-:W-:Y:S01]  /*1ac0*/  ISETP.GE.U32.AND P0, PT, R0.reuse, 0x8, PT ;  /* 0x000000080000780c */ /* 0x040fe20003f06070 */
[----:B012---:R-:W-:Y:S02]  /*1ad0*/  IMAD R4, R3, R0, RZ ;  /* 0x0000000003047224 */ /* 0x007fe400078e02ff */
[----:B------:R-:W-:Y:S01]  /*1ae0*/  HFMA2 R3, -RZ, RZ, 0, 0 ;  /* 0x00000000ff037431 */ /* 0x000fe200000001ff */
[----:B----4-:R-:W-:-:S09]  /*1af0*/  LOP3.LUT R7, R0, 0x7, RZ, 0xc0, !PT ;  /* 0x0000000700077812 */ /* 0x010fd200078ec0ff */
[----:B------:R-:W-:Y:S05]  /*1b00*/  @!P0 BRA `(.L_x_233) ;  /* 0x0000000c008c8947 */ /* 0x000fea0003800000 */
[----:B------:R-:W0:Y:S01]  /*1b10*/  LDC.64 R10, c[0x0][0x390] ;  /* 0x0000e400ff0a7b82 */ /* 0x000e220000000a00 */
[----:B------:R-:W-:Y:S01]  /*1b20*/  LOP3.LUT R3, R0, 0x7ffffff8, RZ, 0xc0, !PT ;  /* 0x7ffffff800037812 */ /* 0x000fe200078ec0ff */
[----:B------:R-:W-:-:S04]  /*1b30*/  IMAD.MOV.U32 R25, RZ, RZ, R4 ;  /* 0x000000ffff197224 */ /* 0x000fc800078e0004 */
[----:B------:R-:W-:Y:S01]  /*1b40*/  IMAD.MOV R24, RZ, RZ, -R3 ;  /* 0x000000ffff187224 */ /* 0x000fe200078e0a03 */
[----:B0-----:R-:W-:-:S04]  /*1b50*/  IADD3 R10, P0, PT, R10, 0x20, RZ ;  /* 0x000000200a0a7810 */ /* 0x001fc80007f1e0ff */
[----:B------:R-:W-:-:S09]  /*1b60*/  IADD3.X R11, PT, PT, RZ, R11, RZ, P0, !PT ;  /* 0x0000000bff0b7210 */ /* 0x000fd200007fe4ff */
.L_x_250:
[----:B------:R-:W2:Y:S01]  /*1b70*/  LDG.E R16, desc[UR8][R8.64] ;  /* 0x0000000808107981 */ /* 0x000ea2000c1e1900 */
[----:B0-----:R-:W-:-:S05]  /*1b80*/  IMAD.WIDE R12, R25, 0x8, R10 ;  /* 0x00000008190c7825 */ /* 0x001fca00078e020a */
[----:B------:R-:W4:Y:S01]  /*1b90*/  LDG.E.64 R18, desc[UR8][R12.64+-0x20] ;  /* 0xffffe0080c127981 */ /* 0x000f22000c1e1b00 */
[----:B------:R-:W-:Y:S01]  /*1ba0*/  IMAD.MOV.U32 R14, RZ, RZ, 0x1 ;  /* 0x00000001ff0e7424 */ /* 0x000fe200078e00ff */
[----:B------:R-:W-:Y:S01]  /*1bb0*/  BSSY.RECONVERGENT B1, `(.L_x_234) ;  /* 0x0000018000017945 */ /* 0x000fe20003800200 */
[----:B------:R-:W-:-:S05]  /*1bc0*/  VIADD R24, R24, 0x8 ;  /* 0x0000000818187836 */ /* 0x000fca0000000000 */
        /* <DEDUP_REMOVED lines=16> */
[----:B------:R-:W-:Y:S01]  /*1cd0*/  MOV R14, R18 ;  /* 0x00000012000e7202 */ /* 0x000fe20000000f00 */
[----:B------:R-:W-:Y:S01]  /*1ce0*/  IMAD.MOV.U32 R19, RZ, RZ, R17 ;  /* 0x000000ffff137224 */ /* 0x000fe200078e0011 */
[----:B------:R-:W-:-:S07]  /*1cf0*/  MOV R6, 0x1d10 ;  /* 0x00001d1000067802 */ /* 0x000fce0000000f00 */
[----:B---3--:R-:W-:Y:S05]  /*1d00*/  CALL.REL.NOINC `($__internal_2_$__cuda_sm20_div_rn_f64_full) ;  /* 0x0000001800407944 */ /* 0x008fea0003c00000 */
[----:B------:R-:W-:Y:S01]  /*1d10*/  MOV R14, R2 ;  /* 0x00000002000e7202 */ /* 0x000fe20000000f00 */
[----:B------:R-:W-:-:S07]  /*1d20*/  IMAD.MOV.U32 R15, RZ, RZ, R29 ;  /* 0x000000ffff0f7224 */ /* 0x000fce00078e001d */
.L_x_235:
[----:B------:R-:W-:Y:S05]  /*1d30*/  BSYNC.RECONVERGENT B1 ;  /* 0x0000000000017941 */ /* 0x000fea0003800200 */
.L_x_234:
        /* <DEDUP_REMOVED lines=26> */
.L_x_237:
[----:B------:R-:W-:Y:S05]  /*1ee0*/  BSYNC.RECONVERGENT B1 ;  /* 0x0000000000017941 */ /* 0x000fea0003800200 */
.L_x_236:
        /* <DEDUP_REMOVED lines=26> */
.L_x_239:
[----:B------:R-:W-:Y:S05]  /*2090*/  BSYNC.RECONVERGENT B1 ;  /* 0x0000000000017941 */ /* 0x000fea0003800200 */
.L_x_238:
        /* <DEDUP_REMOVED lines=26> */
.L_x_241:
[----:B------:R-:W-:Y:S05]  /*2240*/  BSYNC.RECONVERGENT B1 ;  /* 0x0000000000017941 */ /* 0x000fea0003800200 */
.L_x_240:
        /* <DEDUP_REMOVED lines=26> */
.L_x_243:
[----:B------:R-:W-:Y:S05]  /*23f0*/  BSYNC.RECONVERGENT B1 ;  /* 0x0000000000017941 */ /* 0x000fea0003800200 */
.L_x_242:
        /* <DEDUP_REMOVED lines=26> */
.L_x_245:
[----:B------:R-:W-:Y:S05]  /*25a0*/  BSYNC.RECONVERGENT B1 ;  /* 0x0000000000017941 */ /* 0x000fea0003800200 */
.L_x_244:
        /* <DEDUP_REMOVED lines=26> */
.L_x_247:
[----:B------:R-:W-:Y:S05]  /*2750*/  BSYNC.RECONVERGENT B1 ;  /* 0x0000000000017941 */ /* 0x000fea0003800200 */
.L_x_246:
        /* <DEDUP_REMOVED lines=26> */
.L_x_249:
[----:B------:R-:W-:Y:S05]  /*2900*/  BSYNC.RECONVERGENT B1 ;  /* 0x0000000000017941 */ /* 0x000fea0003800200 */
.L_x_248:
[----:B------:R0:W-:Y:S01]  /*2910*/  STG.E.64 desc[UR8][R12.64+0x18], R14 ;  /* 0x0000180e0c007986 */ /* 0x0001e2000c101b08 */
[----:B------:R-:W-:Y:S01]  /*2920*/  VIADD R25, R25, 0x8 ;  /* 0x0000000819197836 */ /* 0x000fe20000000000 */
[----:B------:R-:W-:Y:S06]  /*2930*/  @P1 BRA `(.L_x_250) ;  /* 0xfffffff0008c1947 */ /* 0x000fec000383ffff */
.L_x_233:
        /* <DEDUP_REMOVED lines=8> */
[----:B------:R-:W-:-:S05]  /*29c0*/  IADD3 R5, PT, PT, R4, R3, RZ ;  /* 0x0000000304057210 */ /* 0x000fca0007ffe0ff */
[----:B-1----:R-:W-:-:S05]  /*29d0*/  IMAD.WIDE R10, R5, 0x8, R10 ;  /* 0x00000008050a7825 */ /* 0x002fca00078e020a */
[----:B0-----:R-:W4:Y:S01]  /*29e0*/  LDG.E.64 R14, desc[UR8][R10.64] ;  /* 0x000000080a0e7981 */ /* 0x001f22000c1e1b00 */
[----:B------:R-:W-:Y:S01]  /*29f0*/  IMAD.MOV.U32 R12, RZ, RZ, 0x1 ;  /* 0x00000001ff0c7424 */ /* 0x000fe200078e00ff */
        /* <DEDUP_REMOVED lines=17> */
[----:B---3--:R-:W-:Y:S05]  /*2b10*/  CALL.REL.NOINC `($__internal_2_$__cuda_sm20_div_rn_f64_full) ;  /* 0x0000000800bc7944 */ /* 0x008fea0003c00000 */
[----:B------:R-:W-:Y:S01]  /*2b20*/  MOV R12, R2 ;  /* 0x00000002000c7202 */ /* 0x000fe20000000f00 */
[----:B------:R-:W-:-:S07]  /*2b30*/  IMAD.MOV.U32 R13, RZ, RZ, R29 ;  /* 0x000000ffff0d7224 */ /* 0x000fce00078e001d */
.L_x_253:
[----:B------:R-:W-:Y:S05]  /*2b40*/  BSYNC.RECONVERGENT B1 ;  /* 0x0000000000017941 */ /* 0x000fea0003800200 */
.L_x_252:
        /* <DEDUP_REMOVED lines=21> */
[----:B---3--:R-:W-:Y:S05]  /*2ca0*/  CALL.REL.NOINC `($__internal_2_$__cuda_sm20_div_rn_f64_full) ;  /* 0x0000000800587944 */ /* 0x008fea0003c00000 */
[----:B------:R-:W-:Y:S02]  /*2cb0*/  IMAD.MOV.U32 R12, RZ, RZ, R2 ;  /* 0x000000ffff0c7224 */ /* 0x000fe400078e0002 */
[----:B------:R-:W-:-:S07]  /*2cc0*/  IMAD.MOV.U32 R13, RZ, RZ, R29 ;  /* 0x000000ffff0d7224 */ /* 0x000fce00078e001d */
.L_x_255:
[----:B------:R-:W-:Y:S05]  /*2cd0*/  BSYNC.RECONVERGENT B1 ;  /* 0x0000000000017941 */ /* 0x000fea0003800200 */
.L_x_254:
        /* <DEDUP_REMOVED lines=22> */
[----:B------:R-:W-:Y:S01]  /*2e40*/  IMAD.MOV.U32 R12, RZ, RZ, R2 ;  /* 0x000000ffff0c7224 */ /* 0x000fe200078e0002 */
[----:B------:R-:W-:-:S07]  /*2e50*/  MOV R13, R29 ;  /* 0x0000001d000d7202 */ /* 0x000fce0000000f00 */
.L_x_257:
[----:B------:R-:W-:Y:S05]  /*2e60*/  BSYNC.RECONVERGENT B1 ;  /* 0x0000000000017941 */ /* 0x000fea0003800200 */
.L_x_256:
        /* <DEDUP_REMOVED lines=24> */
.L_x_259:
[----:B------:R-:W-:Y:S05]  /*2ff0*/  BSYNC.RECONVERGENT B1 ;  /* 0x0000000000017941 */ /* 0x000fea0003800200 */
.L_x_258:
[----:B------:R1:W-:Y:S01]  /*3000*/  STG.E.64 desc[UR8][R10.64+0x18], R12 ;  /* 0x0000180c0a007986 */ /* 0x0003e2000c101b08 */
[----:B------:R-:W-:-:S07]  /*3010*/  VIADD R3, R3, 0x4 ;  /* 0x0000000403037836 */ /* 0x000fce0000000000 */
.L_x_251:
[----:B------:R-:W-:-:S13]  /*3020*/  ISETP.NE.AND P0, PT, R7, RZ, PT ;  /* 0x000000ff0700720c */ /* 0x000fda0003f05270 */
[----:B------:R-:W-:Y:S05]  /*3030*/  @!P0 EXIT ;  /* 0x000000000000894d */ /* 0x000fea0003800000 */
[----:B------:R-:W-:-:S13]  /*3040*/  ISETP.NE.AND P0, PT, R7, 0x1, PT ;  /* 0x000000010700780c */ /* 0x000fda0003f05270 */
[----:B------:R-:W-:Y:S05]  /*3050*/  @!P0 BRA `(.L_x_260) ;  /* 0x0000000000d88947 */ /* 0x000fea0003800000 */
[----:B------:R-:W2:Y:S01]  /*3060*/  LDG.E R16, desc[UR8][R8.64] ;  /* 0x0000000808107981 */ /* 0x000ea2000c1e1900 */
[----:B-1----:R-:W1:Y:S01]  /*3070*/  LDC.64 R10, c[0x0][0x390] ;  /* 0x0000e400ff0a7b82 */ /* 0x002e620000000a00 */
        /* <DEDUP_REMOVED lines=24> */
.L_x_262:
[----:B------:R-:W-:Y:S05]  /*3200*/  BSYNC.RECONVERGENT B1 ;  /* 0x0000000000017941 */ /* 0x000fea0003800200 */
.L_x_261:
        /* <DEDUP_REMOVED lines=24> */
.L_x_264:
[----:B------:R-:W-:Y:S05]  /*3390*/  BSYNC.RECONVERGENT B1 ;  /* 0x0000000000017941 */ /* 0x000fea0003800200 */
.L_x_263:
[----:B------:R2:W-:Y:S01]  /*33a0*/  STG.E.64 desc[UR8][R10.64+0x8], R6 ;  /* 0x000008060a007986 */ /* 0x0005e2000c101b08 */
[----:B------:R-:W-:-:S07]  /*33b0*/  IADD3 R3, PT, PT, R3, 0x2, RZ ;  /* 0x0000000203037810 */ /* 0x000fce0007ffe0ff */
.L_x_260:
[----:B------:R-:W4:Y:S02]  /*33c0*/  LDC R0, c[0x0][0x384] ;  /* 0x0000e100ff007b82 */ /* 0x000f240000000800 */
[----:B----4-:R-:W-:-:S04]  /*33d0*/  LOP3.LUT R0, R0, 0x1, RZ, 0xc0, !PT ;  /* 0x0000000100007812 */ /* 0x010fc800078ec0ff */
[----:B------:R-:W-:-:S13]  /*33e0*/  ISETP.NE.U32.AND P0, PT, R0, 0x1, PT ;  /* 0x000000010000780c */ /* 0x000fda0003f05070 */
[----:B------:R-:W-:Y:S05]  /*33f0*/  @P0 EXIT ;  /* 0x000000000000094d */ /* 0x000fea0003800000 */
[----:B------:R-:W4:Y:S01]  /*3400*/  LDG.E R16, desc[UR8][R8.64] ;  /* 0x0000000808107981 */ /* 0x000f22000c1e1900 */
[----:B-12---:R-:W1:Y:S01]  /*3410*/  LDC.64 R10, c[0x0][0x390] ;  /* 0x0000e400ff0a7b82 */ /* 0x006e620000000a00 */
[----:B------:R-:W-:-:S04]  /*3420*/  IMAD.IADD R3, R4, 0x1, R3 ;  /* 0x0000000104037824 */ /* 0x000fc800078e0203 */
[----:B-1----:R-:W-:-:S05]  /*3430*/  IMAD.WIDE R10, R3, 0x8, R10 ;  /* 0x00000008030a7825 */ /* 0x002fca00078e020a */
[----:B0-----:R-:W2:Y:S01]  /*3440*/  LDG.E.64 R14, desc[UR8][R10.64] ;  /* 0x000000080a0e7981 */ /* 0x001ea2000c1e1b00 */
[----:B------:R-:W-:Y:S01]  /*3450*/  MOV R2, 0x1 ;  /* 0x0000000100027802 */ /* 0x000fe20000000f00 */
        /* <DEDUP_REMOVED lines=18> */
[----:B------:R-:W-:-:S07]  /*3580*/  MOV R3, R29 ;  /* 0x0000001d00037202 */ /* 0x000fce0000000f00 */
.L_x_266:
[----:B------:R-:W-:Y:S05]  /*3590*/  BSYNC.RECONVERGENT B1 ;  /* 0x0000000000017941 */ /* 0x000fea0003800200 */
.L_x_265:
[----:B------:R-:W-:Y:S01]  /*35a0*/  STG.E.64 desc[UR8][R10.64], R2 ;  /* 0x000000020a007986 */ /* 0x000fe2000c101b08 */
[----:B------:R-:W-:Y:S05]  /*35b0*/  EXIT ;  /* 0x000000000000794d */ /* 0x000fea0003800000 */
.L_x_232:
[----:B------:R-:W5:Y:S02]  /*35c0*/  LDCU.64 UR4, c[0x0][0x3a0] ;  /* 0x00007400ff0477ac */ /* 0x000f640008000a00 */
[----:B-----5:R-:W-:-:S04]  /*35d0*/  IADD3 R2, P0, PT, R3, UR4, RZ ;  /* 0x0000000403027c10 */ /* 0x020fc8000ff1e0ff */
[----:B------:R-:W-:-:S05]  /*35e0*/  LEA.HI.X.SX32 R3, R3, UR5, 0x1, P0 ;  /* 0x0000000503037c11 */ /* 0x000fca00080f0eff */
[----:B------:R-:W-:Y:S01]  /*35f0*/  STG.E.U8 desc[UR8][R2.64], RZ ;  /* 0x000000ff02007986 */ /* 0x000fe2000c101108 */
[----:B------:R-:W-:Y:S05]  /*3600*/  EXIT ;  /* 0x000000000000794d */ /* 0x000fea0003800000 */
        .weak           $__internal_2_$__cuda_sm20_div_rn_f64_full
        .type           $__internal_2_$__cuda_sm20_div_rn_f64_full,@function
        .size           $__internal_2_$__cuda_sm20_div_rn_f64_full,(.L_x_303 - $__internal_2_$__cuda_sm20_div_rn_f64_full)
$__internal_2_$__cuda_sm20_div_rn_f64_full:
[----:B------:R-:W-:Y:S01]  /*3610*/  FSETP.GEU.AND P3, PT, |R15|, 1.469367938527859385e-39, PT ;  /* 0x001000000f00780b */ /* 0x000fe20003f6e200 */
[----:B------:R-:W-:Y:S01]  /*3620*/  IMAD.MOV.U32 R18, RZ, RZ, R16 ;  /* 0x000000ffff127224 */ /* 0x000fe200078e0010 */
[C---:B------:R-:W-:Y:S01]  /*3630*/  FSETP.GEU.AND P0, PT, |R19|.reuse, 1.469367938527859385e-39, PT ;  /* 0x001000001300780b */ /* 0x040fe20003f0e200 */
[----:B------:R-:W-:Y:S01]  /*3640*/  IMAD.MOV.U32 R22, RZ, RZ, 0x1 ;  /* 0x00000001ff167424 */ /* 0x000fe200078e00ff */
[----:B------:R-:W-:Y:S01]  /*3650*/  LOP3.LUT R17, R19, 0x800fffff, RZ, 0xc0, !PT ;  /* 0x800fffff13117812 */ /* 0x000fe200078ec0ff */
[----:B------:R-:W-:Y:S01]  /*3660*/  BSSY.RECONVERGENT B0, `(.L_x_267) ;  /* 0x0000052000007945 */ /* 0x000fe20003800200 */
[----:B------:R-:W-:Y:S02]  /*3670*/  LOP3.LUT R2, R15, 0x7ff00000, RZ, 0xc0, !PT ;  /* 0x7ff000000f027812 */ /* 0x000fe400078ec0ff */
[----:B------:R-:W-:Y:S02]  /*3680*/  LOP3.LUT R17, R17, 0x3ff00000, RZ, 0xfc, !PT ;  /* 0x3ff0000011117812 */ /* 0x000fe400078efcff */
[----:B------:R-:W-:-:S02]  /*3690*/  MOV R0, 0x1ca00000 ;  /* 0x1ca0000000007802 */ /* 0x000fc40000000f00 */
[C---:B------:R-:W-:Y:S02]  /*36a0*/  LOP3.LUT R5, R19.reuse, 0x7ff00000, RZ, 0xc0, !PT ;  /* 0x7ff0000013057812 */ /* 0x040fe400078ec0ff */
[----:B------:R-:W-:Y:S01]  /*36b0*/  @!P3 LOP3.LUT R21, R19, 0x7ff00000, RZ, 0xc0, !PT ;  /* 0x7ff000001315b812 */ /* 0x000fe200078ec0ff */
[----:B------:R-:W-:Y:S01]  /*36c0*/  @!P0 DMUL R16, R18, 8.98846567431157953865e+307 ;  /* 0x7fe0000012108828 */ /* 0x000fe20000000000 */
[C---:B------:R-:W-:Y:S02]  /*36d0*/  ISETP.GE.U32.AND P2, PT, R2.reuse, R5, PT ;  /* 0x000000050200720c */ /* 0x040fe40003f46070 */
[----:B------:R-:W-:Y:S02]  /*36e0*/  @!P3 ISETP.GE.U32.AND P4, PT, R2, R21, PT ;  /* 0x000000150200b20c */ /* 0x000fe40003f86070 */
[C---:B------:R-:W-:Y:S01]  /*36f0*/  SEL R21, R0.reuse, 0x63400000, !P2 ;  /* 0x6340000000157807 */ /* 0x040fe20005000000 */
[----:B------:R-:W0:Y:S01]  /*3700*/  MUFU.RCP64H R23, R17 ;  /* 0x0000001100177308 */ /* 0x000e220000001800 */
[----:B------:R-:W-:-:S02]  /*3710*/  @!P3 SEL R27, R0, 0x63400000, !P4 ;  /* 0x63400000001bb807 */ /* 0x000fc40006000000 */
[--C-:B------:R-:W-:Y:S02]  /*3720*/  LOP3.LUT R21, R21, 0x800fffff, R15.reuse, 0xf8, !PT ;  /* 0x800fffff15157812 */ /* 0x100fe400078ef80f */
[----:B------:R-:W-:Y:S02]  /*3730*/  @!P3 LOP3.LUT R20, R27, 0x80000000, R15, 0xf8, !PT ;  /* 0x800000001b14b812 */ /* 0x000fe400078ef80f */
[----:B------:R-:W-:Y:S02]  /*3740*/  @!P3 MOV R26, RZ ;  /* 0x000000ff001ab202 */ /* 0x000fe40000000f00 */
[----:B------:R-:W-:Y:S01]  /*3750*/  @!P3 LOP3.LUT R27, R20, 0x100000, RZ, 0xfc, !PT ;  /* 0x00100000141bb812 */ /* 0x000fe200078efcff */
[----:B------:R-:W-:Y:S01]  /*3760*/  IMAD.MOV.U32 R20, RZ, RZ, R14 ;  /* 0x000000ffff147224 */ /* 0x000fe200078e000e */
[----:B------:R-:W-:-:S05]  /*3770*/  @!P0 LOP3.LUT R5, R17, 0x7ff00000, RZ, 0xc0, !PT ;  /* 0x7ff0000011058812 */ /* 0x000fca00078ec0ff */
        /* <DEDUP_REMOVED lines=12> */
[----:B------:R-:W-:Y:S02]  /*3840*/  ISETP.GT.U32.AND P0, PT, R27, 0x7feffffe, PT ;  /* 0x7feffffe1b00780c */ /* 0x000fe40003f04070 */
[----:B------:R-:W-:-:S04]  /*3850*/  IADD3 R27, PT, PT, R5, -0x1, RZ ;  /* 0xffffffff051b7810 */ /* 0x000fc80007ffe0ff */
[----:B------:R-:W-:-:S13]  /*3860*/  ISETP.GT.U32.OR P0, PT, R27, 0x7feffffe, P0 ;  /* 0x7feffffe1b00780c */ /* 0x000fda0000704470 */
[----:B------:R-:W-:Y:S05]  /*3870*/  @P0 BRA `(.L_x_268) ;  /* 0x00000000006c0947 */ /* 0x000fea0003800000 */
[----:B------:R-:W-:-:S04]  /*3880*/  LOP3.LUT R5, R19, 0x7ff00000, RZ, 0xc0, !PT ;  /* 0x7ff0000013057812 */ /* 0x000fc800078ec0ff */
[CC--:B------:R-:W-:Y:S02]  /*3890*/  VIADDMNMX R14, R2.reuse, -R5.reuse, 0xb9600000, !PT ;  /* 0xb9600000020e7446 */ /* 0x0c0fe40007800905 */
[----:B------:R-:W-:Y:S02]  /*38a0*/  ISETP.GE.U32.AND P0, PT, R2, R5, PT ;  /* 0x000000050200720c */ /* 0x000fe40003f06070 */
[----:B------:R-:W-:Y:S02]  /*38b0*/  VIMNMX R14, PT, PT, R14, 0x46a00000, PT ;  /* 0x46a000000e0e7848 */ /* 0x000fe40003fe0100 */
[----:B------:R-:W-:-:S05]  /*38c0*/  SEL R5, R0, 0x63400000, !P0 ;  /* 0x6340000000057807 */ /* 0x000fca0004000000 */
[----:B------:R-:W-:Y:S02]  /*38d0*/  IMAD.IADD R0, R14, 0x1, -R5 ;  /* 0x000000010e007824 */ /* 0x000fe400078e0a05 */
[----:B------:R-:W-:-:S03]  /*38e0*/  IMAD.MOV.U32 R14, RZ, RZ, RZ ;  /* 0x000000ffff0e7224 */ /* 0x000fc600078e00ff */
[----:B------:R-:W-:-:S06]  /*38f0*/  IADD3 R15, PT, PT, R0, 0x7fe00000, RZ ;  /* 0x7fe00000000f7810 */ /* 0x000fcc0007ffe0ff */
        /* <DEDUP_REMOVED lines=10> */
[----:B------:R-:W-:Y:S01]  /*39a0*/  MOV R14, RZ ;  /* 0x000000ff000e7202 */ /* 0x000fe20000000f00 */
[----:B------:R-:W-:Y:S01]  /*39b0*/  DMUL.RP R16, R22, R16 ;  /* 0x0000001016107228 */ /* 0x000fe20000008000 */
[----:B------:R-:W-:-:S04]  /*39c0*/  IADD3 R5, PT, PT, -R0, -0x43300000, RZ ;  /* 0xbcd0000000057810 */ /* 0x000fc80007ffe1ff */
[----:B------:R-:W-:-:S05]  /*39d0*/  DFMA R14, R28, -R14, R22 ;  /* 0x8000000e1c0e722b */ /* 0x000fca0000000016 */
[----:B------:R-:W-:-:S05]  /*39e0*/  LOP3.LUT R19, R17, R19, RZ, 0x3c, !PT ;  /* 0x0000001311137212 */ /* 0x000fca00078e3cff */
[----:B------:R-:W-:-:S04]  /*39f0*/  FSETP.NEU.AND P0, PT, |R15|, R5, PT ;  /* 0x000000050f00720b */ /* 0x000fc80003f0d200 */
[----:B------:R-:W-:Y:S02]  /*3a00*/  FSEL R28, R16, R28, !P0 ;  /* 0x0000001c101c7208 */ /* 0x000fe40004000000 */
[----:B------:R-:W-:Y:S01]  /*3a10*/  FSEL R29, R19, R29, !P0 ;  /* 0x0000001d131d7208 */ /* 0x000fe20004000000 */
[----:B------:R-:W-:Y:S06]  /*3a20*/  BRA `(.L_x_269) ;  /* 0x0000000000547947 */ /* 0x000fec0003800000 */
.L_x_268:
[----:B------:R-:W-:-:S14]  /*3a30*/  DSETP.NAN.AND P0, PT, R14, R14, PT ;  /* 0x0000000e0e00722a */ /* 0x000fdc0003f08000 */
[----:B------:R-:W-:Y:S05]  /*3a40*/  @P0 BRA `(.L_x_270) ;  /* 0x0000000000440947 */ /* 0x000fea0003800000 */
[----:B------:R-:W-:-:S14]  /*3a50*/  DSETP.NAN.AND P0, PT, R18, R18, PT ;  /* 0x000000121200722a */ /* 0x000fdc0003f08000 */
[----:B------:R-:W-:Y:S05]  /*3a60*/  @P0 BRA `(.L_x_271) ;  /* 0x0000000000300947 */ /* 0x000fea0003800000 */
[----:B------:R-:W-:Y:S01]  /*3a70*/  ISETP.NE.AND P0, PT, R26, R5, PT ;  /* 0x000000051a00720c */ /* 0x000fe20003f05270 */
[----:B------:R-:W-:Y:S01]  /*3a80*/  IMAD.MOV.U32 R28, RZ, RZ, 0x0 ;  /* 0x00000000ff1c7424 */ /* 0x000fe200078e00ff */
        /* <DEDUP_REMOVED lines=10> */
.L_x_271:
[----:B------:R-:W-:Y:S02]  /*3b30*/  LOP3.LUT R29, R19, 0x80000, RZ, 0xfc, !PT ;  /* 0x00080000131d7812 */ /* 0x000fe400078efcff */
[----:B------:R-:W-:Y:S01]  /*3b40*/  MOV R28, R18 ;  /* 0x00000012001c7202 */ /* 0x000fe20000000f00 */
[----:B------:R-:W-:Y:S06]  /*3b50*/  BRA `(.L_x_269) ;  /* 0x0000000000087947 */ /* 0x000fec0003800000 */
.L_x_270:
[----:B------:R-:W-:Y:S01]  /*3b60*/  LOP3.LUT R29, R15, 0x80000, RZ, 0xfc, !PT ;  /* 0x000800000f1d7812 */ /* 0x000fe200078efcff */
[----:B------:R-:W-:-:S07]  /*3b70*/  IMAD.MOV.U32 R28, RZ, RZ, R14 ;  /* 0x000000ffff1c7224 */ /* 0x000fce00078e000e */
.L_x_269:
[----:B------:R-:W-:Y:S05]  /*3b80*/  BSYNC.RECONVERGENT B0 ;  /* 0x0000000000007941 */ /* 0x000fea0003800200 */
.L_x_267:
[----:B------:R-:W-:Y:S02]  /*3b90*/  HFMA2 R15, -RZ, RZ, 0, 0 ;  /* 0x00000000ff0f7431 */ /* 0x000fe400000001ff */
[----:B------:R-:W-:Y:S01]  /*3ba0*/  IMAD.MOV.U32 R14, RZ, RZ, R6 ;  /* 0x000000ffff0e7224 */ /* 0x000fe200078e0006 */
[----:B------:R-:W-:-:S03]  /*3bb0*/  MOV R2, R28 ;  /* 0x0000001c00027202 */ /* 0x000fc60000000f00 */
[----:B------:R-:W-:Y:S05]  /*3bc0*/  RET.REL.NODEC R14 `(_Z12updateCenteriiiPdiPbPiS_S1_) ;  /* 0xffffffc40e0c7950 */ /* 0x000fea0003c3ffff */
.L_x_272:
        /* <DEDUP_REMOVED lines=11> */
.L_x_303:


//--------------------- .text._Z15updatebelongingiPdiiS_PiiPbS0_S_S1_ --------------------------
	.section	.text._Z15updatebelongingiPdiiS_PiiPbS0_S_S1_,"ax",@progbits
	.align	128
        .global         _Z15updatebelongingiPdiiS_PiiPbS0_S_S1_
        .type           _Z15updatebelongingiPdiiS_PiiPbS0_S_S1_,@function
        .size           _Z15updatebelongingiPdiiS_PiiPbS0_S_S1_,(.L_x_312 - _Z15updatebelongingiPdiiS_PiiPbS0_S_S1_)
        .other          _Z15updatebelongingiPdiiS_PiiPbS0_S_S1_,@"STO_CUDA_ENTRY STV_DEFAULT"
_Z15updatebelongingiPdiiS_PiiPbS0_S_S1_:
.text._Z15updatebelongingiPdiiS_PiiPbS0_S_S1_:
        /* <DEDUP_REMOVED lines=19> */
.L_x_274:
        /* <DEDUP_REMOVED lines=12> */
.L_x_273:
        /* <DEDUP_REMOVED lines=13> */
.L_x_277:
        /* <DEDUP_REMOVED lines=41> */
.L_x_276:
        /* <DEDUP_REMOVED lines=28> */
.L_x_278:
        /* <DEDUP_REMOVED lines=29> */
.L_x_275:
        /* <DEDUP_REMOVED lines=11> */
.L_x_286:
        /* <DEDUP_REMOVED lines=19> */
.L_x_283:
        /* <DEDUP_REMOVED lines=43> */
.L_x_282:
        /* <DEDUP_REMOVED lines=29> */
.L_x_285:
        /* <DEDUP_REMOVED lines=28> */
.L_x_284:
[----:B------:R-:W-:-:S06]  /*1100*/  DSETP.GEU.AND P0, PT, R22, R6, PT ;  /* 0x000000061600722a */ /* 0x000fcc0003f0e000 */
[----:B------:R-:W-:Y:S02]  /*1110*/  FSEL R6, R22, R6, !P0 ;  /* 0x0000000616067208 */ /* 0x000fe40004000000 */
[----:B------:R-:W-:Y:S02]  /*1120*/  FSEL R7, R23, R7, !P0 ;  /* 0x0000000717077208 */ /* 0x000fe40004000000 */
[----:B------:R-:W-:-:S07]  /*1130*/  SEL R24, R5, R24, !P0 ;  /* 0x0000001805187207 */ /* 0x000fce0004000000 */
.L_x_281:
[----:B------:R-:W2:Y:S01]  /*1140*/  LDC R2, c[0x0][0x3a8] ;  /* 0x0000ea00ff027b82 */ /* 0x000ea20000000800 */
[----:B------:R-:W-:-:S05]  /*1150*/  VIADD R5, R5, 0x1 ;  /* 0x0000000105057836 */ /* 0x000fca0000000000 */
[----:B--2---:R-:W-:-:S13]  /*1160*/  ISETP.NE.AND P0, PT, R5, R2, PT ;  /* 0x000000020500720c */ /* 0x004fda0003f05270 */
[----:B------:R-:W-:Y:S05]  /*1170*/  @!P0 BRA `(.L_x_279) ;  /* 0x0000001000248947 */ /* 0x000fea0003800000 */
[----:B------:R-:W-:Y:S05]  /*1180*/  BRA `(.L_x_286) ;  /* 0xfffffff800007947 */ /* 0x000fea000383ffff */
.L_x_280:
        /* <DEDUP_REMOVED lines=8> */
.L_x_288:
        /* <DEDUP_REMOVED lines=15> */
.L_x_287:
        /* <DEDUP_REMOVED lines=14> */
.L_x_291:
        /* <DEDUP_REMOVED lines=124> */
.L_x_290:
        /* <DEDUP_REMOVED lines=67> */
.L_x_292:
[----:B------:R-:W-:-:S13]  /*1fd0*/  ISETP.NE.OR P0, PT, R5, R2, P0 ;  /* 0x000000020500720c */ /* 0x000fda0000705670 */
[----:B------:R-:W-:Y:S05]  /*1fe0*/  @!P0 BRA `(.L_x_279) ;  /* 0x0000000000888947 */ /* 0x000fea0003800000 */
.L_x_289:
        /* <DEDUP_REMOVED lines=34> */
.L_x_279:
[----:B------:R-:W2:Y:S02]  /*2210*/  LDC.64 R6, c[0x0][0x3a0] ;  /* 0x0000e800ff067b82 */ /* 0x000ea40000000a00 */
[----:B--2---:R-:W-:-:S05]  /*2220*/  IMAD.WIDE R6, R0, 0x4, R6 ;  /* 0x0000000400067825 */ /* 0x004fca00078e0206 */
[----:B------:R-:W2:Y:S01]  /*2230*/  LDG.E R5, desc[UR8][R6.64] ;  /* 0x0000000806057981 */ /* 0x000ea2000c1e1900 */
[C---:B------:R-:W-:Y:S02]  /*2240*/  IMAD R12, R3.reuse, R2, R24 ;  /* 0x00000002030c7224 */ /* 0x040fe400078e0218 */
[----:B------:R-:W-:Y:S01]  /*2250*/  IMAD.MOV.U32 R10, RZ, RZ, 0x1 ;  /* 0x00000001ff0a7424 */ /* 0x000fe200078e00ff */
[----:B--2---:R-:W-:Y:S02]  /*2260*/  ISETP.NE.AND P0, PT, R24, R5, PT ;  /* 0x000000051800720c */ /* 0x004fe40003f05270 */
[----:B------:R-:W2:Y:S11]  /*2270*/  LDC.64 R4, c[0x0][0x3b8] ;  /* 0x0000ee00ff047b82 */ /* 0x000eb60000000a00 */
[----:B------:R-:W3:Y:S02]  /*2280*/  @P0 LDC.64 R8, c[0x0][0x3c8] ;  /* 0x0000f200ff080b82 */ /* 0x000ee40000000a00 */
[----:B---3--:R-:W-:Y:S01]  /*2290*/  @P0 IADD3 R8, P1, PT, R3, R8, RZ ;  /* 0x0000000803080210 */ /* 0x008fe20007f3e0ff */
[----:B--2---:R-:W-:-:S05]  /*22a0*/  IMAD.WIDE R2, R12, 0x4, R4 ;  /* 0x000000040c027825 */ /* 0x004fca00078e0204 */
[----:B------:R-:W2:Y:S01]  /*22b0*/  LDC R5, c[0x0][0x394] ;  /* 0x0000e500ff057b82 */ /* 0x000ea20000000800 */
[----:B------:R-:W-:-:S05]  /*22c0*/  @P0 IMAD.X R9, RZ, RZ, R9, P1 ;  /* 0x000000ffff090224 */ /* 0x000fca00008e0609 */
[----:B------:R3:W-:Y:S04]  /*22d0*/  @P0 STG.E.U8 desc[UR8][R8.64], R10 ;  /* 0x0000000a08000986 */ /* 0x0007e8000c101108 */
[----:B------:R3:W-:Y:S04]  /*22e0*/  STG.E desc[UR8][R6.64], R24 ;  /* 0x0000001806007986 */ /* 0x0007e8000c101908 */
[----:B------:R-:W4:Y:S01]  /*22f0*/  LDG.E R4, desc[UR8][R2.64] ;  /* 0x0000000802047981 */ /* 0x000f22000c1e1900 */
[----:B--2---:R-:W-:Y:S01]  /*2300*/  ISETP.GE.AND P0, PT, R5, 0x1, PT ;  /* 0x000000010500780c */ /* 0x004fe20003f06270 */
[----:B----4-:R-:W-:-:S05]  /*2310*/  VIADD R11, R4, 0x1 ;  /* 0x00000001040b7836 */ /* 0x010fca0000000000 */
[----:B------:R3:W-:Y:S07]  /*2320*/  STG.E desc[UR8][R2.64], R11 ;  /* 0x0000000b02007986 */ /* 0x0007ee000c101908 */
[----:B01----:R-:W-:Y:S05]  /*2330*/  @!P0 EXIT ;  /* 0x000000000000894d */ /* 0x003fea0003800000 */
[C---:B------:R-:W-:Y:S01]  /*2340*/  ISETP.GE.U32.AND P0, PT, R5.reuse, 0x10, PT ;  /* 0x000000100500780c */ /* 0x040fe20003f06070 */
[-C--:B------:R-:W-:Y:S01]  /*2350*/  IMAD R0, R0, R5.reuse, RZ ;  /* 0x0000000500007224 */ /* 0x080fe200078e02ff */
[----:B------:R-:W-:Y:S01]  /*2360*/  LOP3.LUT R20, R5, 0xf, RZ, 0xc0, !PT ;  /* 0x0000000f05147812 */ /* 0x000fe200078ec0ff */
[----:B---3--:R-:W-:Y:S02]  /*2370*/  IMAD R2, R12, R5, RZ ;  /* 0x000000050c027224 */ /* 0x008fe400078e02ff */
[----:B------:R-:W-:Y:S01]  /*2380*/  IMAD.MOV.U32 R3, RZ, RZ, RZ ;  /* 0x000000ffff037224 */ /* 0x000fe200078e00ff */
[----:B------:R-:W-:-:S07]  /*2390*/  ISETP.NE.AND P1, PT, R20, RZ, PT ;  /* 0x000000ff1400720c */ /* 0x000fce0003f25270 */
[----:B------:R-:W-:Y:S06]  /*23a0*/  @!P0 BRA `(.L_x_293) ;  /* 0x0000000400548947 */ /* 0x000fec0003800000 */
[----:B------:R-:W0:Y:S01]  /*23b0*/  LDCU.64 UR6, c[0x0][0x388] ;  /* 0x00007100ff0677ac */ /* 0x000e220008000a00 */
[----:B------:R-:W-:Y:S01]  /*23c0*/  LOP3.LUT R3, R5, 0x7ffffff0, RZ, 0xc0, !PT ;  /* 0x7ffffff005037812 */ /* 0x000fe200078ec0ff */
[----:B------:R-:W-:Y:S01]  /*23d0*/  IMAD.MOV.U32 R10, RZ, RZ, R2 ;  /* 0x000000ffff0a7224 */ /* 0x000fe200078e0002 */
[----:B------:R-:W1:Y:S01]  /*23e0*/  LDCU.64 UR4, c[0x0][0x3c0] ;  /* 0x00007800ff0477ac */ /* 0x000e620008000a00 */
[----:B------:R-:W-:Y:S02]  /*23f0*/  IMAD.MOV.U32 R4, RZ, RZ, R0 ;  /* 0x000000ffff047224 */ /* 0x000fe400078e0000 */
[----:B------:R-:W-:Y:S01]  /*2400*/  IMAD.MOV R11, RZ, RZ, -R3 ;  /* 0x000000ffff0b7224 */ /* 0x000fe200078e0a03 */
[----:B0-----:R-:W-:Y:S02]  /*2410*/  UIADD3 UR6, UP0, UPT, UR6, 0x40, URZ ;  /* 0x0000004006067890 */ /* 0x001fe4000ff1e0ff */
[----:B-1----:R-:W-:Y:S02]  /*2420*/  UIADD3 UR4, UP1, UPT, UR4, 0x40, URZ ;  /* 0x0000004004047890 */ /* 0x002fe4000ff3e0ff */
[----:B------:R-:W-:-:S02]  /*2430*/  UIADD3.X UR7, UPT, UPT, URZ, UR7, URZ, UP0, !UPT ;  /* 0x00000007ff077290 */ /* 0x000fc400087fe4ff */
[----:B------:R-:W-:-:S12]  /*2440*/  UIADD3.X UR5, UPT, UPT, URZ, UR5, URZ, UP1, !UPT ;  /* 0x00000005ff057290 */ /* 0x000fd80008ffe4ff */
.L_x_294:
[----:B------:R-:W-:Y:S02]  /*2450*/  IMAD.U32 R8, RZ, RZ, UR6 ;  /* 0x00000006ff087e24 */ /* 0x000fe4000f8e00ff */
[----:B------:R-:W-:Y:S02]  /*2460*/  IMAD.U32 R9, RZ, RZ, UR7 ;  /* 0x00000007ff097e24 */ /* 0x000fe4000f8e00ff */
[----:B0-----:R-:W-:Y:S02]  /*2470*/  IMAD.U32 R6, RZ, RZ, UR4 ;  /* 0x00000004ff067e24 */ /* 0x001fe4000f8e00ff */
[----:B------:R-:W-:Y:S02]  /*2480*/  IMAD.U32 R7, RZ, RZ, UR5 ;  /* 0x00000005ff077e24 */ /* 0x000fe4000f8e00ff */
[----:B------:R-:W-:-:S04]  /*2490*/  IMAD.WIDE R8, R4, 0x8, R8 ;  /* 0x0000000804087825 */ /* 0x000fc800078e0208 */
[----:B------:R-:W-:Y:S01]  /*24a0*/  IMAD.WIDE R6, R10, 0x8, R6 ;  /* 0x000000080a067825 */ /* 0x000fe200078e0206 */
[----:B------:R-:W2:Y:S04]  /*24b0*/  LDG.E.64 R12, desc[UR8][R8.64+-0x40] ;  /* 0xffffc008080c7981 */ /* 0x000ea8000c1e1b00 */
[----:B------:R-:W2:Y:S04]  /*24c0*/  LDG.E.64 R14, desc[UR8][R6.64+-0x40] ;  /* 0xffffc008060e7981 */ /* 0x000ea8000c1e1b00 */
[----:B------:R-:W3:Y:S04]  /*24d0*/  LDG.E.64 R16, desc[UR8][R6.64+-0x38] ;  /* 0xffffc80806107981 */ /* 0x000ee8000c1e1b00 */
[----:B------:R-:W4:Y:S04]  /*24e0*/  LDG.E.64 R18, desc[UR8][R6.64+-0x30] ;  /* 0xffffd00806127981 */ /* 0x000f28000c1e1b00 */
[----:B------:R-:W5:Y:S01]  /*24f0*/  LDG.E.64 R22, desc[UR8][R6.64+-0x28] ;  /* 0xffffd80806167981 */ /* 0x000f62000c1e1b00 */
[----:B--2---:R-:W-:-:S07]  /*2500*/  DADD R12, R12, R14 ;  /* 0x000000000c0c7229 */ /* 0x004fce000000000e */
[----:B------:R0:W-:Y:S04]  /*2510*/  STG.E.64 desc[UR8][R6.64+-0x40], R12 ;  /* 0xffffc00c06007986 */ /* 0x0001e8000c101b08 */
[----:B------:R-:W3:Y:S02]  /*2520*/  LDG.E.64 R14, desc[UR8][R8.64+-0x38] ;  /* 0xffffc808080e7981 */ /* 0x000ee4000c1e1b00 */
[----:B---3--:R-:W-:-:S07]  /*2530*/  DADD R14, R14, R16 ;  /* 0x000000000e0e7229 */ /* 0x008fce0000000010 */
[----:B------:R1:W-:Y:S04]  /*2540*/  STG.E.64 desc[UR8][R6.64+-0x38], R14 ;  /* 0xffffc80e06007986 */ /* 0x0003e8000c101b08 */
[----:B------:R-:W4:Y:S02]  /*2550*/  LDG.E.64 R16, desc[UR8][R8.64+-0x30] ;  /* 0xffffd00808107981 */ /* 0x000f24000c1e1b00 */
[----:B----4-:R-:W-:-:S07]  /*2560*/  DADD R16, R16, R18 ;  /* 0x0000000010107229 */ /* 0x010fce0000000012 */
[----:B------:R2:W-:Y:S04]  /*2570*/  STG.E.64 desc[UR8][R6.64+-0x30], R16 ;  /* 0xffffd01006007986 */ /* 0x0005e8000c101b08 */
[----:B------:R-:W5:Y:S02]  /*2580*/  LDG.E.64 R18, desc[UR8][R8.64+-0x28] ;  /* 0xffffd80808127981 */ /* 0x000f64000c1e1b00 */
[----:B-----5:R-:W-:Y:S02]  /*2590*/  DADD R18, R18, R22 ;  /* 0x0000000012127229 */ /* 0x020fe40000000016 */
[----:B------:R-:W3:Y:S05]  /*25a0*/  LDG.E.64 R22, desc[UR8][R6.64+-0x20] ;  /* 0xffffe00806167981 */ /* 0x000eea000c1e1b00 */
[----:B------:R4:W-:Y:S04]  /*25b0*/  STG.E.64 desc[UR8][R6.64+-0x28], R18 ;  /* 0xffffd81206007986 */ /* 0x0009e8000c101b08 */
[----:B0-----:R-:W3:Y:S02]  /*25c0*/  LDG.E.64 R12, desc[UR8][R8.64+-0x20] ;  /* 0xffffe008080c7981 */ /* 0x001ee4000c1e1b00 */
[----:B---3--:R-:W-:-:S02]  /*25d0*/  DADD R12, R12, R22 ;  /* 0x000000000c0c7229 */ /* 0x008fc40000000016 */
[----:B------:R-:W3:Y:S05]  /*25e0*/  LDG.E.64 R22, desc[UR8][R6.64+-0x18] ;  /* 0xffffe80806167981 */ /* 0x000eea000c1e1b00 */
[----:B------:R0:W-:Y:S04]  /*25f0*/  STG.E.64 desc[UR8][R6.64+-0x20], R12 ;  /* 0xffffe00c06007986 */ /* 0x0001e8000c101b08 */
[----:B-1----:R-:W3:Y:S02]  /*2600*/  LDG.E.64 R14, desc[UR8][R8.64+-0x18] ;  /* 0xffffe808080e7981 */ /* 0x002ee4000c1e1b00 */
[----:B---3--:R-:W-:-:S02]  /*2610*/  DADD R14, R14, R22 ;  /* 0x000000000e0e7229 */ /* 0x008fc40000000016 */
[----:B------:R-:W3:Y:S05]  /*2620*/  LDG.E.64 R22, desc[UR8][R6.64+-0x10] ;  /* 0xfffff00806167981 */ /* 0x000eea000c1e1b00 */
[----:B------:R1:W-:Y:S04]  /*2630*/  STG.E.64 desc[UR8][R6.64+-0x18], R14 ;  /* 0xffffe80e06007986 */ /* 0x0003e8000c101b08 */
[----:B--2---:R-:W3:Y:S02]  /*2640*/  LDG.E.64 R16, desc[UR8][R8.64+-0x10] ;  /* 0xfffff00808107981 */ /* 0x004ee4000c1e1b00 */
[----:B---3--:R-:W-:-:S02]  /*2650*/  DADD R16, R16, R22 ;  /* 0x0000000010107229 */ /* 0x008fc40000000016 */
[----:B------:R-:W2:Y:S05]  /*2660*/  LDG.E.64 R22, desc[UR8][R6.64+-0x8] ;  /* 0xfffff80806167981 */ /* 0x000eaa000c1e1b00 */
[----:B------:R3:W-:Y:S04]  /*2670*/  STG.E.64 desc[UR8][R6.64+-0x10], R16 ;  /* 0xfffff01006007986 */ /* 0x0007e8000c101b08 */
[----:B----4-:R-:W2:Y:S02]  /*2680*/  LDG.E.64 R18, desc[UR8][R8.64+-0x8] ;  /* 0xfffff80808127981 */ /* 0x010ea4000c1e1b00 */
[----:B--2---:R-:W-:-:S02]  /*2690*/  DADD R18, R18, R22 ;  /* 0x0000000012127229 */ /* 0x004fc40000000016 */
[----:B------:R-:W2:Y:S05]  /*26a0*/  LDG.E.64 R22, desc[UR8][R6.64] ;  /* 0x0000000806167981 */ /* 0x000eaa000c1e1b00 */
[----:B------:R4:W-:Y:S04]  /*26b0*/  STG.E.64 desc[UR8][R6.64+-0x8], R18 ;  /* 0xfffff81206007986 */ /* 0x0009e8000c101b08 */
[----:B0-----:R-:W2:Y:S02]  /*26c0*/  LDG.E.64 R12, desc[UR8][R8.64] ;  /* 0x00000008080c7981 */ /* 0x001ea4000c1e1b00 */
[----:B--2---:R-:W-:-:S02]  /*26d0*/  DADD R12, R12, R22 ;  /* 0x000000000c0c7229 */ /* 0x004fc40000000016 */
[----:B------:R-:W2:Y:S05]  /*26e0*/  LDG.E.64 R22, desc[UR8][R6.64+0x8] ;  /* 0x0000080806167981 */ /* 0x000eaa000c1e1b00 */
[----:B------:R0:W-:Y:S04]  /*26f0*/  STG.E.64 desc[UR8][R6.64], R12 ;  /* 0x0000000c06007986 */ /* 0x0001e8000c101b08 */
[----:B-1----:R-:W2:Y:S02]  /*2700*/  LDG.E.64 R14, desc[UR8][R8.64+0x8] ;  /* 0x00000808080e7981 */ /* 0x002ea4000c1e1b00 */
[----:B--2---:R-:W-:-:S02]  /*2710*/  DADD R14, R14, R22 ;  /* 0x000000000e0e7229 */ /* 0x004fc40000000016 */
[----:B------:R-:W2:Y:S05]  /*2720*/  LDG.E.64 R22, desc[UR8][R6.64+0x10] ;  /* 0x0000100806167981 */ /* 0x000eaa000c1e1b00 */
[----:B------:R1:W-:Y:S04]  /*2730*/  STG.E.64 desc[UR8][R6.64+0x8], R14 ;  /* 0x0000080e06007986 */ /* 0x0003e8000c101b08 */
[----:B---3--:R-:W2:Y:S02]  /*2740*/  LDG.E.64 R16, desc[UR8][R8.64+0x10] ;  /* 0x0000100808107981 */ /* 0x008ea4000c1e1b00 */
[----:B--2---:R-:W-:-:S02]  /*2750*/  DADD R16, R16, R22 ;  /* 0x0000000010107229 */ /* 0x004fc40000000016 */
        /* <DEDUP_REMOVED lines=14> */
[----:B---3--:R-:W2:Y:S01]  /*2840*/  LDG.E.64 R16, desc[UR8][R8.64+0x30] ;  /* 0x0000300808107981 */ /* 0x008ea2000c1e1b00 */
[----:B------:R-:W-:Y:S01]  /*2850*/  VIADD R11, R11, 0x10 ;  /* 0x000000100b0b7836 */ /* 0x000fe20000000000 */
[----:B--2---:R-:W-:-:S02]  /*2860*/  DADD R16, R16, R22 ;  /* 0x0000000010107229 */ /* 0x004fc40000000016 */
[----:B------:R-:W2:Y:S05]  /*2870*/  LDG.E.64 R22, desc[UR8][R6.64+0x38] ;  /* 0x0000380806167981 */ /* 0x000eaa000c1e1b00 */
[----:B------:R0:W-:Y:S04]  /*2880*/  STG.E.64 desc[UR8][R6.64+0x30], R16 ;  /* 0x0000301006007986 */ /* 0x0001e8000c101b08 */
[----:B----4-:R-:W2:Y:S01]  /*2890*/  LDG.E.64 R18, desc[UR8][R8.64+0x38] ;  /* 0x0000380808127981 */ /* 0x010ea2000c1e1b00 */
[----:B------:R-:W-:Y:S01]  /*28a0*/  ISETP.NE.AND P0, PT, R11, RZ, PT ;  /* 0x000000ff0b00720c */ /* 0x000fe20003f05270 */
[----:B------:R-:W-:-:S02]  /*28b0*/  VIADD R4, R4, 0x10 ;  /* 0x0000001004047836 */ /* 0x000fc40000000000 */
[----:B------:R-:W-:Y:S01]  /*28c0*/  VIADD R10, R10, 0x10 ;  /* 0x000000100a0a7836 */ /* 0x000fe20000000000 */
[----:B--2---:R-:W-:-:S07]  /*28d0*/  DADD R18, R18, R22 ;  /* 0x0000000012127229 */ /* 0x004fce0000000016 */
[----:B------:R0:W-:Y:S02]  /*28e0*/  STG.E.64 desc[UR8][R6.64+0x38], R18 ;  /* 0x0000381206007986 */ /* 0x0001e4000c101b08 */
[----:B------:R-:W-:Y:S05]  /*28f0*/  @P0 BRA `(.L_x_294) ;  /* 0xfffffff800d40947 */ /* 0x000fea000383ffff */
.L_x_293:
[----:B------:R-:W-:Y:S05]  /*2900*/  @!P1 EXIT ;  /* 0x000000000000994d */ /* 0x000fea0003800000 */
[----:B------:R-:W-:Y:S02]  /*2910*/  ISETP.GE.U32.AND P0, PT, R20, 0x8, PT ;  /* 0x000000081400780c */ /* 0x000fe40003f06070 */
[----:B------:R-:W-:-:S04]  /*2920*/  LOP3.LUT R4, R5, 0x7, RZ, 0xc0, !PT ;  /* 0x0000000705047812 */ /* 0x000fc800078ec0ff */
[----:B------:R-:W-:-:S07]  /*2930*/  ISETP.NE.AND P1, PT, R4, RZ, PT ;  /* 0x000000ff0400720c */ /* 0x000fce0003f25270 */
[----:B------:R-:W-:Y:S06]  /*2940*/  @!P0 BRA `(.L_x_295) ;  /* 0x00000000009c8947 */ /* 0x000fec0003800000 */
[----:B------:R-:W1:Y:S01]  /*2950*/  LDC.64 R8, c[0x0][0x388] ;  /* 0x0000e200ff087b82 */ /* 0x000e620000000a00 */
[--C-:B------:R-:W-:Y:S02]  /*2960*/  IMAD.IADD R11, R0, 0x1, R3.reuse ;  /* 0x00000001000b7824 */ /* 0x100fe400078e0203 */
[----:B0-----:R-:W-:-:S05]  /*2970*/  IMAD.IADD R13, R2, 0x1, R3 ;  /* 0x00000001020d7824 */ /* 0x001fca00078e0203 */
[----:B------:R-:W0:Y:S01]  /*2980*/  LDC.64 R6, c[0x0][0x3c0] ;  /* 0x0000f000ff067b82 */ /* 0x000e220000000a00 */
[----:B-1----:R-:W-:-:S05]  /*2990*/  IMAD.WIDE R8, R11, 0x8, R8 ;  /* 0x000000080b087825 */ /* 0x002fca00078e0208 */
[----:B------:R-:W2:Y:S01]  /*29a0*/  LDG.E.64 R10, desc[UR8][R8.64] ;  /* 0x00000008080a7981 */ /* 0x000ea2000c1e1b00 */
[----:B0-----:R-:W-:-:S05]  /*29b0*/  IMAD.WIDE R6, R13, 0x8, R6 ;  /* 0x000000080d067825 */ /* 0x001fca00078e0206 */
        /* <DEDUP_REMOVED lines=28> */
[----:B----4-:R-:W2:Y:S01]  /*2b80*/  LDG.E.64 R16, desc[UR8][R8.64+0x38] ;  /* 0x0000380808107981 */ /* 0x010ea2000c1e1b00 */
[----:B------:R-:W-:Y:S01]  /*2b90*/  VIADD R3, R3, 0x8 ;  /* 0x0000000803037836 */ /* 0x000fe20000000000 */
[----:B--2---:R-:W-:-:S07]  /*2ba0*/  DADD R16, R16, R18 ;  /* 0x0000000010107229 */ /* 0x004fce0000000012 */
[----:B------:R0:W-:Y:S04]  /*2bb0*/  STG.E.64 desc[UR8][R6.64+0x38], R16 ;  /* 0x0000381006007986 */ /* 0x0001e8000c101b08 */
.L_x_295:
[----:B------:R-:W-:Y:S05]  /*2bc0*/  @!P1 EXIT ;  /* 0x000000000000994d */ /* 0x000fea0003800000 */
[----:B------:R-:W-:Y:S02]  /*2bd0*/  ISETP.GE.U32.AND P0, PT, R4, 0x4, PT ;  /* 0x000000040400780c */ /* 0x000fe40003f06070 */
[----:B------:R-:W-:-:S04]  /*2be0*/  LOP3.LUT R8, R5, 0x3, RZ, 0xc0, !PT ;  /* 0x0000000305087812 */ /* 0x000fc800078ec0ff */
[----:B------:R-:W-:-:S07]  /*2bf0*/  ISETP.NE.AND P1, PT, R8, RZ, PT ;  /* 0x000000ff0800720c */ /* 0x000fce0003f25270 */
[----:B------:R-:W-:Y:S06]  /*2c00*/  @!P0 BRA `(.L_x_296) ;  /* 0x00000000005c8947 */ /* 0x000fec0003800000 */
[----:B0-----:R-:W0:Y:S01]  /*2c10*/  LDC.64 R6, c[0x0][0x388] ;  /* 0x0000e200ff067b82 */ /* 0x001e220000000a00 */
[--C-:B------:R-:W-:Y:S02]  /*2c20*/  IMAD.IADD R9, R0, 0x1, R3.reuse ;  /* 0x0000000100097824 */ /* 0x100fe400078e0203 */
[----:B------:R-:W-:-:S05]  /*2c30*/  IMAD.IADD R11, R2, 0x1, R3 ;  /* 0x00000001020b7824 */ /* 0x000fca00078e0203 */
[----:B------:R-:W1:Y:S01]  /*2c40*/  LDC.64 R4, c[0x0][0x3c0] ;  /* 0x0000f000ff047b82 */ /* 0x000e620000000a00 */
[----:B0-----:R-:W-:-:S04]  /*2c50*/  IMAD.WIDE R6, R9, 0x8, R6 ;  /* 0x0000000809067825 */ /* 0x001fc800078e0206 */
[----:B-1----:R-:W-:Y:S02]  /*2c60*/  IMAD.WIDE R4, R11, 0x8, R4 ;  /* 0x000000080b047825 */ /* 0x002fe400078e0204 */
        /* <DEDUP_REMOVED lines=13> */
[----:B------:R-:W5:Y:S01]  /*2d40*/  LDG.E.64 R16, desc[UR8][R6.64+0x18] ;  /* 0x0000180806107981 */ /* 0x000f62000c1e1b00 */
[----:B------:R-:W-:Y:S01]  /*2d50*/  VIADD R3, R3, 0x4 ;  /* 0x0000000403037836 */ /* 0x000fe20000000000 */
[----:B-----5:R-:W-:-:S07]  /*2d60*/  DADD R16, R16, R18 ;  /* 0x0000000010107229 */ /* 0x020fce0000000012 */
[----:B------:R1:W-:Y:S04]  /*2d70*/  STG.E.64 desc[UR8][R4.64+0x18], R16 ;  /* 0x0000181004007986 */ /* 0x0003e8000c101b08 */
.L_x_296:
[----:B------:R-:W-:Y:S05]  /*2d80*/  @!P1 EXIT ;  /* 0x000000000000994d */ /* 0x000fea0003800000 */
[----:B01----:R-:W0:Y:S01]  /*2d90*/  LDC.64 R12, c[0x0][0x388] ;  /* 0x0000e200ff0c7b82 */ /* 0x003e220000000a00 */
[--C-:B------:R-:W-:Y:S02]  /*2da0*/  IMAD.IADD R9, R2, 0x1, R3.reuse ;  /* 0x0000000102097824 */ /* 0x100fe400078e0203 */
[----:B------:R-:W-:Y:S02]  /*2db0*/  IMAD.IADD R15, R0, 0x1, R3 ;  /* 0x00000001000f7824 */ /* 0x000fe400078e0203 */
[----:B------:R-:W-:-:S03]  /*2dc0*/  IMAD.MOV R8, RZ, RZ, -R8 ;  /* 0x000000ffff087224 */ /* 0x000fc600078e0a08 */
[----:B------:R-:W1:Y:S04]  /*2dd0*/  LDC.64 R10, c[0x0][0x3c0] ;  /* 0x0000f000ff0a7b82 */ /* 0x000e680000000a00 */
.L_x_297:
[----:B0-----:R-:W-:-:S04]  /*2de0*/  IMAD.WIDE R4, R15, 0x8, R12 ;  /* 0x000000080f047825 */ /* 0x001fc800078e020c */
[C---:B-12---:R-:W-:Y:S02]  /*2df0*/  IMAD.WIDE R2, R9.reuse, 0x8, R10 ;  /* 0x0000000809027825 */ /* 0x046fe400078e020a */
[----:B------:R-:W2:Y:S04]  /*2e00*/  LDG.E.64 R4, desc[UR8][R4.64] ;  /* 0x0000000804047981 */ /* 0x000ea8000c1e1b00 */
[----:B------:R-:W2:Y:S01]  /*2e10*/  LDG.E.64 R6, desc[UR8][R2.64] ;  /* 0x0000000802067981 */ /* 0x000ea2000c1e1b00 */
[----:B------:R-:W-:Y:S02]  /*2e20*/  VIADD R8, R8, 0x1 ;  /* 0x0000000108087836 */ /* 0x000fe40000000000 */
[----:B------:R-:W-:Y:S02]  /*2e30*/  VIADD R9, R9, 0x1 ;  /* 0x0000000109097836 */ /* 0x000fe40000000000 */
[----:B------:R-:W-:Y:S01]  /*2e40*/  VIADD R15, R15, 0x1 ;  /* 0x000000010f0f7836 */ /* 0x000fe20000000000 */
[----:B------:R-:W-:Y:S01]  /*2e50*/  ISETP.NE.AND P0, PT, R8, RZ, PT ;  /* 0x000000ff0800720c */ /* 0x000fe20003f05270 */
[----:B--2---:R-:W-:-:S07]  /*2e60*/  DADD R6, R4, R6 ;  /* 0x0000000004067229 */ /* 0x004fce0000000006 */
[----:B------:R2:W-:Y:S05]  /*2e70*/  STG.E.64 desc[UR8][R2.64], R6 ;  /* 0x0000000602007986 */ /* 0x0005ea000c101b08 */
[----:B------:R-:W-:Y:S05]  /*2e80*/  @P0 BRA `(.L_x_297) ;  /* 0xfffffffc00d40947 */ /* 0x000fea000383ffff */
[----:B------:R-:W-:Y:S05]  /*2e90*/  EXIT ;  /* 0x000000000000794d */ /* 0x000fea0003800000 */
.L_x_298:
        /* <DEDUP_REMOVED lines=14> */
.L_x_312:


//--------------------- .text._Z2mmiPdi           --------------------------
	.section	.text._Z2mmiPdi,"ax",@progbits
	.align	128
        .global         _Z2mmiPdi
        .type           _Z2mmiPdi,@function
        .size           _Z2mmiPdi,(.L_x_313 - _Z2mmiPdi)
        .other          _Z2mmiPdi,@"STO_CUDA_ENTRY STV_DEFAULT"
_Z2mmiPdi:
.text._Z2mmiPdi:
[----:B------:R-:W-:Y:S01]  /*0000*/  LDC R1, c[0x0][0x37c] ;  /* 0x0000df00ff017b82 */ /* 0x000fe20000000800 */
[----:B------:R-:W0:Y:S01]  /*0010*/  S2R R0, SR_CTAID.X ;  /* 0x0000000000007919 */ /* 0x000e220000002500 */
[----:B------:R-:W0:Y:S01]  /*0020*/  LDCU UR4, c[0x0][0x360] ;  /* 0x00006c00ff0477ac */ /* 0x000e220008000800 */
[----:B------:R-:W0:Y:S01]  /*0030*/  S2R R3, SR_TID.X ;  /* 0x0000000000037919 */ /* 0x000e220000002100 */
[----:B------:R-:W1:Y:S01]  /*0040*/  LDCU UR5, c[0x0][0x390] ;  /* 0x00007200ff0577ac */ /* 0x000e620008000800 */
[----:B------:R-:W2:Y:S01]  /*0050*/  LDCU UR6, c[0x0][0x380] ;  /* 0x00007000ff0677ac */ /* 0x000ea20008000800 */
[----:B0-----:R-:W-:-:S05]  /*0060*/  IMAD R0, R0, UR4, R3 ;  /* 0x0000000400007c24 */ /* 0x001fca000f8e0203 */
[----:B-1----:R-:W-:-:S04]  /*0070*/  IADD3 R5, PT, PT, R0, UR5, RZ ;  /* 0x0000000500057c10 */ /* 0x002fc8000fffe0ff */
[----:B--2---:R-:W-:-:S13]  /*0080*/  ISETP.GE.AND P0, PT, R5, UR6, PT ;  /* 0x0000000605007c0c */ /* 0x004fda000bf06270 */
[----:B------:R-:W-:Y:S05]  /*0090*/  @P0 EXIT ;  /* 0x000000000000094d */ /* 0x000fea0003800000 */
[----:B------:R-:W0:Y:S01]  /*00a0*/  LDC.64 R2, c[0x0][0x388] ;  /* 0x0000e200ff027b82 */ /* 0x000e220000000a00 */
[----:B------:R-:W1:Y:S01]  /*00b0*/  LDCU.64 UR4, c[0x0][0x358] ;  /* 0x00006b00ff0477ac */ /* 0x000e620008000a00 */
[----:B0-----:R-:W-:-:S05]  /*00c0*/  IMAD.WIDE R2, R5, 0x8, R2 ;  /* 0x0000000805027825 */ /* 0x001fca00078e0202 */
[----:B-1----:R-:W2:Y:S02]  /*00d0*/  LDG.E.64 R4, desc[UR4][R2.64] ;  /* 0x0000000402047981 */ /* 0x002ea4000c1e1b00 */
[----:B--2---:R-:W-:-:S07]  /*00e0*/  DMUL R4, R4, 0.5 ;  /* 0x3fe0000004047828 */ /* 0x004fce0000000000 */
[----:B------:R-:W-:Y:S01]  /*00f0*/  STG.E.64 desc[UR4][R2.64], R4 ;  /* 0x0000000402007986 */ /* 0x000fe2000c101b04 */
[----:B------:R-:W-:Y:S05]  /*0100*/  EXIT ;  /* 0x000000000000794d */ /* 0x000fea0003800000 */
.L_x_299:
        /* <DEDUP_REMOVED lines=15> */
.L_x_313:


//--------------------- .text._Z4addaiPdS_S_i     --------------------------
	.section	.text._Z4addaiPdS_S_i,"ax",@progbits
	.align	128
        .global         _Z4addaiPdS_S_i
        .type           _Z4addaiPdS_S_i,@function
        .size           _Z4addaiPdS_S_i,(.L_x_314 - _Z4addaiPdS_S_i)
        .other          _Z4addaiPdS_S_i,@"STO_CUDA_ENTRY STV_DEFAULT"
_Z4addaiPdS_S_i:
.text._Z4addaiPdS_S_i:
        /* <DEDUP_REMOVED lines=11> */
[----:B------:R-:W1:Y:S07]  /*00b0*/  LDCU.64 UR4, c[0x0][0x358] ;  /* 0x00006b00ff0477ac */ /* 0x000e6e0008000a00 */
[----:B------:R-:W2:Y:S08]  /*00c0*/  LDC.64 R4, c[0x0][0x390] ;  /* 0x0000e400ff047b82 */ /* 0x000eb00000000a00 */
[----:B------:R-:W3:Y:S01]  /*00d0*/  LDC.64 R8, c[0x0][0x398] ;  /* 0x0000e600ff087b82 */ /* 0x000ee20000000a00 */
[----:B0-----:R-:W-:-:S06]  /*00e0*/  IMAD.WIDE R2, R11, 0x8, R2 ;  /* 0x000000080b027825 */ /* 0x001fcc00078e0202 */
[----:B-1----:R-:W4:Y:S01]  /*00f0*/  LDG.E.64 R2, desc[UR4][R2.64] ;  /* 0x0000000402027981 */ /* 0x002f22000c1e1b00 */
[----:B--2---:R-:W-:-:S06]  /*0100*/  IMAD.WIDE R4, R11, 0x8, R4 ;  /* 0x000000080b047825 */ /* 0x004fcc00078e0204 */
[----:B------:R-:W4:Y:S01]  /*0110*/  LDG.E.64 R4, desc[UR4][R4.64] ;  /* 0x0000000404047981 */ /* 0x000f22000c1e1b00 */
[----:B---3--:R-:W-:Y:S01]  /*0120*/  IMAD.WIDE R8, R11, 0x8, R8 ;  /* 0x000000080b087825 */ /* 0x008fe200078e0208 */
[----:B----4-:R-:W-:-:S07]  /*0130*/  DADD R6, R2, R4 ;  /* 0x0000000002067229 */ /* 0x010fce0000000004 */
[----:B------:R-:W-:Y:S01]  /*0140*/  STG.E.64 desc[UR4][R8.64], R6 ;  /* 0x0000000608007986 */ /* 0x000fe2000c101b04 */
[----:B------:R-:W-:Y:S05]  /*0150*/  EXIT ;  /* 0x000000000000794d */ /* 0x000fea0003800000 */
.L_x_300:
        /* <DEDUP_REMOVED lines=10> */
.L_x_314:


//--------------------- .nv.shared._Z14updateCenters4iPdiiS_iPiS0_S0_ --------------------------
	.section	.nv.shared._Z14updateCenters4iPdiiS_iPiS0_S0_,"aw",@nobits
	.sectionflags	@""
	.align	16
	.zero		1024


//--------------------- .nv.shared.reserved.0     --------------------------
	.section	.nv.shared.reserved.0,"aw",@nobits
	.weak		__nv_reservedSMEM_offset_0_alias
	.size		__nv_reservedSMEM_offset_0_alias, 0, 64
	.other		__nv_reservedSMEM_offset_0_alias,@"STO_CUDA_RESERVED_SHARED STV_DEFAULT"
__nv_reservedSMEM_offset_0_alias:
	.zero		0
	.zero		64


//--------------------- .nv.shared._Z17updateCorrespondsPiiiS_PbS_S_S_S0_S0_ --------------------------
	.section	.nv.shared._Z17updateCorrespondsPiiiS_PbS_S_S_S0_S0_,"aw",@nobits
	.sectionflags	@""
	.align	16
	.zero		1024


//--------------------- .nv.shared._Z16updatebelonging4iPdiiS_PiiPbS1_ --------------------------
	.section	.nv.shared._Z16updatebelonging4iPdiiS_PiiPbS1_,"aw",@nobits
	.sectionflags	@""
	.align	16
	.zero		1024


//--------------------- .nv.shared._Z13updateCenter3iiiPdiPbPiS1_ --------------------------
	.section	.nv.shared._Z13updateCenter3iiiPdiPbPiS1_,"aw",@nobits
	.sectionflags	@""
	.align	16
	.zero		1024


//--------------------- .nv.shared._Z16updatebelonging3iPdiiS_PiiPbS_S1_ --------------------------
	.section	.nv.shared._Z16updatebelonging3iPdiiS_PiiPbS_S1_,"aw",@nobits
	.sectionflags	@""
	.align	16
	.zero		1024


//--------------------- .nv.shared._Z13updateCenter2iiiPdiPbPiS1_ --------------------------
	.section	.nv.shared._Z13updateCenter2iiiPdiPbPiS1_,"aw",@nobits
	.sectionflags	@""
	.align	16
	.zero		1024


//--------------------- .nv.shared._Z16updatebelonging2iPdiiS_PiiPbS0_S1_ --------------------------
	.section	.nv.shared._Z16updatebelonging2iPdiiS_PiiPbS0_S1_,"aw",@nobits
	.sectionflags	@""
	.align	16
	.zero		1024


//--------------------- .nv.shared._Z12updateCenteriiiPdiPbPiS_S1_ --------------------------
	.section	.nv.shared._Z12updateCenteriiiPdiPbPiS_S1_,"aw",@nobits
	.sectionflags	@""
	.align	16
	.zero		1024


//--------------------- .nv.shared._Z15updatebelongingiPdiiS_PiiPbS0_S_S1_ --------------------------
	.section	.nv.shared._Z15updatebelongingiPdiiS_PiiPbS0_S_S1_,"aw",@nobits
	.sectionflags	@""
	.align	16
	.zero		1024


//--------------------- .nv.shared._Z2mmiPdi      --------------------------
	.section	.nv.shared._Z2mmiPdi,"aw",@nobits
	.sectionflags	@""
	.align	16
	.zero		1024


//--------------------- .nv.shared._Z4addaiPdS_S_i --------------------------
	.section	.nv.shared._Z4addaiPdS_S_i,"aw",@nobits
	.sectionflags	@""
	.align	16
	.zero		1024


//--------------------- .nv.constant0._Z14updateCenters4iPdiiS_iPiS0_S0_ --------------------------
	.section	.nv.constant0._Z14updateCenters4iPdiiS_iPiS0_S0_,"a",@progbits
	.sectionflags	@""
	.align	4
.nv.constant0._Z14updateCenters4iPdiiS_iPiS0_S0_:
	.zero		960


//--------------------- .nv.constant0._Z17updateCorrespondsPiiiS_PbS_S_S_S0_S0_ --------------------------
	.section	.nv.constant0._Z17updateCorrespondsPiiiS_PbS_S_S_S0_S0_,"a",@progbits
	.sectionflags	@""
	.align	4
.nv.constant0._Z17updateCorrespondsPiiiS_PbS_S_S_S0_S0_:
	.zero		968


//--------------------- .nv.constant0._Z16updatebelonging4iPdiiS_PiiPbS1_ --------------------------
	.section	.nv.constant0._Z16updatebelonging4iPdiiS_PiiPbS1_,"a",@progbits
	.sectionflags	@""
	.align	4
.nv.constant0._Z16updatebelonging4iPdiiS_PiiPbS1_:
	.zero		960


//--------------------- .nv.constant0._Z13updateCenter3iiiPdiPbPiS1_ --------------------------
	.section	.nv.constant0._Z13updateCenter3iiiPdiPbPiS1_,"a",@progbits
	.sectionflags	@""
	.align	4
.nv.constant0._Z13updateCenter3iiiPdiPbPiS1_:
	.zero		952


//--------------------- .nv.constant0._Z16updatebelonging3iPdiiS_PiiPbS_S1_ --------------------------
	.section	.nv.constant0._Z16updatebelonging3iPdiiS_PiiPbS_S1_,"a",@progbits
	.sectionflags	@""
	.align	4
.nv.constant0._Z16updatebelonging3iPdiiS_PiiPbS_S1_:
	.zero		968


//--------------------- .nv.constant0._Z13updateCenter2iiiPdiPbPiS1_ --------------------------
	.section	.nv.constant0._Z13updateCenter2iiiPdiPbPiS1_,"a",@progbits
	.sectionflags	@""
	.align	4
.nv.constant0._Z13updateCenter2iiiPdiPbPiS1_:
	.zero		952


//--------------------- .nv.constant0._Z16updatebelonging2iPdiiS_PiiPbS0_S1_ --------------------------
	.section	.nv.constant0._Z16updatebelonging2iPdiiS_PiiPbS0_S1_,"a",@progbits
	.sectionflags	@""
	.align	4
.nv.constant0._Z16updatebelonging2iPdiiS_PiiPbS0_S1_:
	.zero		968


//--------------------- .nv.constant0._Z12updateCenteriiiPdiPbPiS_S1_ --------------------------
	.section	.nv.constant0._Z12updateCenteriiiPdiPbPiS_S1_,"a",@progbits
	.sectionflags	@""
	.align	4
.nv.constant0._Z12updateCenteriiiPdiPbPiS_S1_:
	.zero		960


//--------------------- .nv.constant0._Z15updatebelongingiPdiiS_PiiPbS0_S_S1_ --------------------------
	.section	.nv.constant0._Z15updatebelongingiPdiiS_PiiPbS0_S_S1_,"a",@progbits
	.sectionflags	@""
	.align	4
.nv.constant0._Z15updatebelongingiPdiiS_PiiPbS0_S_S1_:
	.zero		976


//--------------------- .nv.constant0._Z2mmiPdi   --------------------------
	.section	.nv.constant0._Z2mmiPdi,"a",@progbits
	.sectionflags	@""
	.align	4
.nv.constant0._Z2mmiPdi:
	.zero		916


//--------------------- .nv.constant0._Z4addaiPdS_S_i --------------------------
	.section	.nv.constant0._Z4addaiPdS_S_i,"a",@progbits
	.sectionflags	@""
	.align	4
.nv.constant0._Z4addaiPdS_S_i:
	.zero		932


//--------------------- SYMBOLS --------------------------

	.type		.nv.reservedSmem.offset0,@object
	.size		.nv.reservedSmem.offset0,0x4
	.type		.nv.reservedSmem.cap,@object
	.size		.nv.reservedSmem.cap,0x4
